//
// Generated by NVIDIA NVVM Compiler
//
// Compiler Build ID: CL-36424714
// Cuda compilation tools, release 13.0, V13.0.88
// Based on NVVM 20.0.0
//

.version 9.0
.target sm_100
.address_size 64

	// .globl	_ZN3cub18CUB_300001_SM_10006detail11EmptyKernelIvEEvv
// _ZZN3cub18CUB_300001_SM_10006detail4scan16DeviceScanKernelINS2_10policy_hubIN4cuda3std3__45tupleIJffffffEEES9_S9_j7scan_opE10Policy1000EN6thrust24THRUST_300001_SM_1000_NS12zip_iteratorINS8_IJNSE_6detail15normal_iteratorINSE_10device_ptrIfEEEENSE_17constant_iteratorIfNSE_11use_defaultESM_EESN_SN_SN_SN_EEEEENSF_INS8_IJSK_SK_SK_SK_SK_SK_EEEEENS0_13ScanTileStateIS9_Lb0EEESA_NS0_8NullTypeEjS9_Lb0ESU_EEvT0_T1_T2_iT3_T4_T5_E12temp_storage has been demoted
// _ZZN3cub18CUB_300001_SM_10006detail4scan16DeviceScanKernelINS2_10policy_hubIN4cuda3std3__45tupleIJffffffEEES9_S9_m7scan_opE10Policy1000EN6thrust24THRUST_300001_SM_1000_NS12zip_iteratorINS8_IJNSE_6detail15normal_iteratorINSE_10device_ptrIfEEEENSE_17constant_iteratorIfNSE_11use_defaultESM_EESN_SN_SN_SN_EEEEENSF_INS8_IJSK_SK_SK_SK_SK_SK_EEEEENS0_13ScanTileStateIS9_Lb0EEESA_NS0_8NullTypeEmS9_Lb0ESU_EEvT0_T1_T2_iT3_T4_T5_E12temp_storage has been demoted
.global .align 1 .b8 _ZN30_INTERNAL_da83dd9c_4_k_cu_main4cuda3std3__45__cpo5beginE[1];
.global .align 1 .b8 _ZN30_INTERNAL_da83dd9c_4_k_cu_main4cuda3std3__45__cpo3endE[1];
.global .align 1 .b8 _ZN30_INTERNAL_da83dd9c_4_k_cu_main4cuda3std3__45__cpo6cbeginE[1];
.global .align 1 .b8 _ZN30_INTERNAL_da83dd9c_4_k_cu_main4cuda3std3__45__cpo4cendE[1];
.global .align 1 .b8 _ZN30_INTERNAL_da83dd9c_4_k_cu_main4cuda3std3__45__cpo6rbeginE[1];
.global .align 1 .b8 _ZN30_INTERNAL_da83dd9c_4_k_cu_main4cuda3std3__45__cpo4rendE[1];
.global .align 1 .b8 _ZN30_INTERNAL_da83dd9c_4_k_cu_main4cuda3std3__45__cpo7crbeginE[1];
.global .align 1 .b8 _ZN30_INTERNAL_da83dd9c_4_k_cu_main4cuda3std3__45__cpo5crendE[1];
.global .align 1 .b8 _ZN30_INTERNAL_da83dd9c_4_k_cu_main4cuda3std3__432_GLOBAL__N__da83dd9c_4_k_cu_main6ignoreE[1];
.global .align 1 .b8 _ZN30_INTERNAL_da83dd9c_4_k_cu_main4cuda3std3__419piecewise_constructE[1];
.global .align 1 .b8 _ZN30_INTERNAL_da83dd9c_4_k_cu_main4cuda3std3__48in_placeE[1];
.global .align 1 .b8 _ZN30_INTERNAL_da83dd9c_4_k_cu_main4cuda3std3__420unreachable_sentinelE[1];
.global .align 1 .b8 _ZN30_INTERNAL_da83dd9c_4_k_cu_main4cuda3std3__47nulloptE[1];
.global .align 1 .b8 _ZN30_INTERNAL_da83dd9c_4_k_cu_main4cuda3std3__48unexpectE[1];
.global .align 1 .b8 _ZN30_INTERNAL_da83dd9c_4_k_cu_main4cuda3std6ranges3__45__cpo4swapE[1];
.global .align 1 .b8 _ZN30_INTERNAL_da83dd9c_4_k_cu_main4cuda3std6ranges3__45__cpo9iter_moveE[1];
.global .align 1 .b8 _ZN30_INTERNAL_da83dd9c_4_k_cu_main4cuda3std6ranges3__45__cpo5beginE[1];
.global .align 1 .b8 _ZN30_INTERNAL_da83dd9c_4_k_cu_main4cuda3std6ranges3__45__cpo3endE[1];
.global .align 1 .b8 _ZN30_INTERNAL_da83dd9c_4_k_cu_main4cuda3std6ranges3__45__cpo6cbeginE[1];
.global .align 1 .b8 _ZN30_INTERNAL_da83dd9c_4_k_cu_main4cuda3std6ranges3__45__cpo4cendE[1];
.global .align 1 .b8 _ZN30_INTERNAL_da83dd9c_4_k_cu_main4cuda3std6ranges3__45__cpo7advanceE[1];
.global .align 1 .b8 _ZN30_INTERNAL_da83dd9c_4_k_cu_main4cuda3std6ranges3__45__cpo9iter_swapE[1];
.global .align 1 .b8 _ZN30_INTERNAL_da83dd9c_4_k_cu_main4cuda3std6ranges3__45__cpo4nextE[1];
.global .align 1 .b8 _ZN30_INTERNAL_da83dd9c_4_k_cu_main4cuda3std6ranges3__45__cpo4prevE[1];
.global .align 1 .b8 _ZN30_INTERNAL_da83dd9c_4_k_cu_main4cuda3std6ranges3__45__cpo4dataE[1];
.global .align 1 .b8 _ZN30_INTERNAL_da83dd9c_4_k_cu_main4cuda3std6ranges3__45__cpo5cdataE[1];
.global .align 1 .b8 _ZN30_INTERNAL_da83dd9c_4_k_cu_main4cuda3std6ranges3__45__cpo4sizeE[1];
.global .align 1 .b8 _ZN30_INTERNAL_da83dd9c_4_k_cu_main4cuda3std6ranges3__45__cpo5ssizeE[1];
.global .align 1 .b8 _ZN30_INTERNAL_da83dd9c_4_k_cu_main4cuda3std6ranges3__45__cpo8distanceE[1];
.global .align 1 .b8 _ZN30_INTERNAL_da83dd9c_4_k_cu_main6thrust24THRUST_300001_SM_1000_NS8cuda_cub3parE[1];
.global .align 1 .b8 _ZN30_INTERNAL_da83dd9c_4_k_cu_main6thrust24THRUST_300001_SM_1000_NS8cuda_cub10par_nosyncE[1];
.global .align 1 .b8 _ZN30_INTERNAL_da83dd9c_4_k_cu_main6thrust24THRUST_300001_SM_1000_NS6system6detail10sequential3seqE[1];
.global .align 1 .b8 _ZN30_INTERNAL_da83dd9c_4_k_cu_main6thrust24THRUST_300001_SM_1000_NS12placeholders2_1E[1];
.global .align 1 .b8 _ZN30_INTERNAL_da83dd9c_4_k_cu_main6thrust24THRUST_300001_SM_1000_NS12placeholders2_2E[1];
.global .align 1 .b8 _ZN30_INTERNAL_da83dd9c_4_k_cu_main6thrust24THRUST_300001_SM_1000_NS12placeholders2_3E[1];
.global .align 1 .b8 _ZN30_INTERNAL_da83dd9c_4_k_cu_main6thrust24THRUST_300001_SM_1000_NS12placeholders2_4E[1];
.global .align 1 .b8 _ZN30_INTERNAL_da83dd9c_4_k_cu_main6thrust24THRUST_300001_SM_1000_NS12placeholders2_5E[1];
.global .align 1 .b8 _ZN30_INTERNAL_da83dd9c_4_k_cu_main6thrust24THRUST_300001_SM_1000_NS12placeholders2_6E[1];
.global .align 1 .b8 _ZN30_INTERNAL_da83dd9c_4_k_cu_main6thrust24THRUST_300001_SM_1000_NS12placeholders2_7E[1];
.global .align 1 .b8 _ZN30_INTERNAL_da83dd9c_4_k_cu_main6thrust24THRUST_300001_SM_1000_NS12placeholders2_8E[1];
.global .align 1 .b8 _ZN30_INTERNAL_da83dd9c_4_k_cu_main6thrust24THRUST_300001_SM_1000_NS12placeholders2_9E[1];
.global .align 1 .b8 _ZN30_INTERNAL_da83dd9c_4_k_cu_main6thrust24THRUST_300001_SM_1000_NS12placeholders3_10E[1];
.global .align 1 .b8 _ZN30_INTERNAL_da83dd9c_4_k_cu_main6thrust24THRUST_300001_SM_1000_NS3seqE[1];

.visible .entry _ZN3cub18CUB_300001_SM_10006detail11EmptyKernelIvEEvv()
{


	ret;

}
	// .globl	_ZN3cub18CUB_300001_SM_10006detail8for_each13static_kernelINS2_12policy_hub_t12policy_500_tEmN6thrust24THRUST_300001_SM_1000_NS8cuda_cub20__uninitialized_fill7functorINS7_10device_ptrIfEEfEEEEvT0_T1_
.visible .entry _ZN3cub18CUB_300001_SM_10006detail8for_each13static_kernelINS2_12policy_hub_t12policy_500_tEmN6thrust24THRUST_300001_SM_1000_NS8cuda_cub20__uninitialized_fill7functorINS7_10device_ptrIfEEfEEEEvT0_T1_(
	.param .u64 _ZN3cub18CUB_300001_SM_10006detail8for_each13static_kernelINS2_12policy_hub_t12policy_500_tEmN6thrust24THRUST_300001_SM_1000_NS8cuda_cub20__uninitialized_fill7functorINS7_10device_ptrIfEEfEEEEvT0_T1__param_0,
	.param .align 8 .b8 _ZN3cub18CUB_300001_SM_10006detail8for_each13static_kernelINS2_12policy_hub_t12policy_500_tEmN6thrust24THRUST_300001_SM_1000_NS8cuda_cub20__uninitialized_fill7functorINS7_10device_ptrIfEEfEEEEvT0_T1__param_1[16]
)
.maxntid 256
{
	.reg .pred 	%p<4>;
	.reg .b16 	%rs<5>;
	.reg .b32 	%r<10>;
	.reg .b32 	%f<3>;
	.reg .b64 	%rd<16>;

	ld.param.f32 	%f2, [_ZN3cub18CUB_300001_SM_10006detail8for_each13static_kernelINS2_12policy_hub_t12policy_500_tEmN6thrust24THRUST_300001_SM_1000_NS8cuda_cub20__uninitialized_fill7functorINS7_10device_ptrIfEEfEEEEvT0_T1__param_1+8];
	ld.param.u64 	%rd4, [_ZN3cub18CUB_300001_SM_10006detail8for_each13static_kernelINS2_12policy_hub_t12policy_500_tEmN6thrust24THRUST_300001_SM_1000_NS8cuda_cub20__uninitialized_fill7functorINS7_10device_ptrIfEEfEEEEvT0_T1__param_1];
	ld.param.u64 	%rd5, [_ZN3cub18CUB_300001_SM_10006detail8for_each13static_kernelINS2_12policy_hub_t12policy_500_tEmN6thrust24THRUST_300001_SM_1000_NS8cuda_cub20__uninitialized_fill7functorINS7_10device_ptrIfEEfEEEEvT0_T1__param_0];
	mov.u32 	%r7, %ctaid.x;
	mul.wide.u32 	%rd1, %r7, 512;
	sub.s64 	%rd2, %rd5, %rd1;
	setp.lt.u64 	%p1, %rd2, 512;
	@%p1 bra 	$L__BB1_2;
	mov.u32 	%r9, %tid.x;
	cvta.to.global.u64 	%rd11, %rd4;
	cvt.u64.u32 	%rd12, %r9;
	add.s64 	%rd13, %rd1, %rd12;
	shl.b64 	%rd14, %rd13, 2;
	add.s64 	%rd15, %rd11, %rd14;
	st.global.f32 	[%rd15], %f2;
	st.global.f32 	[%rd15+1024], %f2;
	bra.uni 	$L__BB1_6;
$L__BB1_2:
	cvta.to.global.u64 	%rd6, %rd4;
	mov.u32 	%r1, %tid.x;
	cvt.u64.u32 	%rd7, %r1;
	setp.le.u64 	%p2, %rd2, %rd7;
	add.s64 	%rd8, %rd1, %rd7;
	shl.b64 	%rd9, %rd8, 2;
	add.s64 	%rd3, %rd6, %rd9;
	@%p2 bra 	$L__BB1_4;
	st.global.f32 	[%rd3], %f2;
$L__BB1_4:
	add.s32 	%r8, %r1, 256;
	cvt.u64.u32 	%rd10, %r8;
	setp.le.u64 	%p3, %rd2, %rd10;
	@%p3 bra 	$L__BB1_6;
	st.global.f32 	[%rd3+1024], %f2;
$L__BB1_6:
	ret;

}
	// .globl	_ZN3cub18CUB_300001_SM_10006detail4scan20DeviceScanInitKernelINS0_13ScanTileStateIN4cuda3std3__45tupleIJffffffEEELb0EEEEEvT_i
.visible .entry _ZN3cub18CUB_300001_SM_10006detail4scan20DeviceScanInitKernelINS0_13ScanTileStateIN4cuda3std3__45tupleIJffffffEEELb0EEEEEvT_i(
	.param .align 8 .b8 _ZN3cub18CUB_300001_SM_10006detail4scan20DeviceScanInitKernelINS0_13ScanTileStateIN4cuda3std3__45tupleIJffffffEEELb0EEEEEvT_i_param_0[24],
	.param .u32 _ZN3cub18CUB_300001_SM_10006detail4scan20DeviceScanInitKernelINS0_13ScanTileStateIN4cuda3std3__45tupleIJffffffEEELb0EEEEEvT_i_param_1
)
{
	.reg .pred 	%p<5>;
	.reg .b32 	%r<9>;
	.reg .b64 	%rd<7>;

	ld.param.u64 	%rd2, [_ZN3cub18CUB_300001_SM_10006detail4scan20DeviceScanInitKernelINS0_13ScanTileStateIN4cuda3std3__45tupleIJffffffEEELb0EEEEEvT_i_param_0];
	ld.param.u32 	%r4, [_ZN3cub18CUB_300001_SM_10006detail4scan20DeviceScanInitKernelINS0_13ScanTileStateIN4cuda3std3__45tupleIJffffffEEELb0EEEEEvT_i_param_1];
	cvta.to.global.u64 	%rd1, %rd2;
	mov.u32 	%r1, %ctaid.x;
	mov.u32 	%r5, %ntid.x;
	mov.u32 	%r2, %tid.x;
	mad.lo.s32 	%r3, %r1, %r5, %r2;
	setp.ge.s32 	%p1, %r3, %r4;
	@%p1 bra 	$L__BB2_2;
	mul.wide.s32 	%rd3, %r3, 4;
	add.s64 	%rd4, %rd1, %rd3;
	mov.b32 	%r6, 99;
	st.global.u32 	[%rd4+128], %r6;
$L__BB2_2:
	setp.ne.s32 	%p2, %r1, 0;
	setp.gt.u32 	%p3, %r2, 31;
	or.pred  	%p4, %p2, %p3;
	@%p4 bra 	$L__BB2_4;
	mul.wide.u32 	%rd5, %r2, 4;
	add.s64 	%rd6, %rd1, %rd5;
	mov.b32 	%r8, 0;
	st.global.u32 	[%rd6], %r8;
$L__BB2_4:
	ret;

}
	// .globl	_ZN3cub18CUB_300001_SM_10006detail4scan16DeviceScanKernelINS2_10policy_hubIN4cuda3std3__45tupleIJffffffEEES9_S9_j7scan_opE10Policy1000EN6thrust24THRUST_300001_SM_1000_NS12zip_iteratorINS8_IJNSE_6detail15normal_iteratorINSE_10device_ptrIfEEEENSE_17constant_iteratorIfNSE_11use_defaultESM_EESN_SN_SN_SN_EEEEENSF_INS8_IJSK_SK_SK_SK_SK_SK_EEEEENS0_13ScanTileStateIS9_Lb0EEESA_NS0_8NullTypeEjS9_Lb0ESU_EEvT0_T1_T2_iT3_T4_T5_
.visible .entry _ZN3cub18CUB_300001_SM_10006detail4scan16DeviceScanKernelINS2_10policy_hubIN4cuda3std3__45tupleIJffffffEEES9_S9_j7scan_opE10Policy1000EN6thrust24THRUST_300001_SM_1000_NS12zip_iteratorINS8_IJNSE_6detail15normal_iteratorINSE_10device_ptrIfEEEENSE_17constant_iteratorIfNSE_11use_defaultESM_EESN_SN_SN_SN_EEEEENSF_INS8_IJSK_SK_SK_SK_SK_SK_EEEEENS0_13ScanTileStateIS9_Lb0EEESA_NS0_8NullTypeEjS9_Lb0ESU_EEvT0_T1_T2_iT3_T4_T5_(
	.param .align 8 .b8 _ZN3cub18CUB_300001_SM_10006detail4scan16DeviceScanKernelINS2_10policy_hubIN4cuda3std3__45tupleIJffffffEEES9_S9_j7scan_opE10Policy1000EN6thrust24THRUST_300001_SM_1000_NS12zip_iteratorINS8_IJNSE_6detail15normal_iteratorINSE_10device_ptrIfEEEENSE_17constant_iteratorIfNSE_11use_defaultESM_EESN_SN_SN_SN_EEEEENSF_INS8_IJSK_SK_SK_SK_SK_SK_EEEEENS0_13ScanTileStateIS9_Lb0EEESA_NS0_8NullTypeEjS9_Lb0ESU_EEvT0_T1_T2_iT3_T4_T5__param_0[88],
	.param .align 8 .b8 _ZN3cub18CUB_300001_SM_10006detail4scan16DeviceScanKernelINS2_10policy_hubIN4cuda3std3__45tupleIJffffffEEES9_S9_j7scan_opE10Policy1000EN6thrust24THRUST_300001_SM_1000_NS12zip_iteratorINS8_IJNSE_6detail15normal_iteratorINSE_10device_ptrIfEEEENSE_17constant_iteratorIfNSE_11use_defaultESM_EESN_SN_SN_SN_EEEEENSF_INS8_IJSK_SK_SK_SK_SK_SK_EEEEENS0_13ScanTileStateIS9_Lb0EEESA_NS0_8NullTypeEjS9_Lb0ESU_EEvT0_T1_T2_iT3_T4_T5__param_1[48],
	.param .align 8 .b8 _ZN3cub18CUB_300001_SM_10006detail4scan16DeviceScanKernelINS2_10policy_hubIN4cuda3std3__45tupleIJffffffEEES9_S9_j7scan_opE10Policy1000EN6thrust24THRUST_300001_SM_1000_NS12zip_iteratorINS8_IJNSE_6detail15normal_iteratorINSE_10device_ptrIfEEEENSE_17constant_iteratorIfNSE_11use_defaultESM_EESN_SN_SN_SN_EEEEENSF_INS8_IJSK_SK_SK_SK_SK_SK_EEEEENS0_13ScanTileStateIS9_Lb0EEESA_NS0_8NullTypeEjS9_Lb0ESU_EEvT0_T1_T2_iT3_T4_T5__param_2[24],
	.param .u32 _ZN3cub18CUB_300001_SM_10006detail4scan16DeviceScanKernelINS2_10policy_hubIN4cuda3std3__45tupleIJffffffEEES9_S9_j7scan_opE10Policy1000EN6thrust24THRUST_300001_SM_1000_NS12zip_iteratorINS8_IJNSE_6detail15normal_iteratorINSE_10device_ptrIfEEEENSE_17constant_iteratorIfNSE_11use_defaultESM_EESN_SN_SN_SN_EEEEENSF_INS8_IJSK_SK_SK_SK_SK_SK_EEEEENS0_13ScanTileStateIS9_Lb0EEESA_NS0_8NullTypeEjS9_Lb0ESU_EEvT0_T1_T2_iT3_T4_T5__param_3,
	.param .align 1 .b8 _ZN3cub18CUB_300001_SM_10006detail4scan16DeviceScanKernelINS2_10policy_hubIN4cuda3std3__45tupleIJffffffEEES9_S9_j7scan_opE10Policy1000EN6thrust24THRUST_300001_SM_1000_NS12zip_iteratorINS8_IJNSE_6detail15normal_iteratorINSE_10device_ptrIfEEEENSE_17constant_iteratorIfNSE_11use_defaultESM_EESN_SN_SN_SN_EEEEENSF_INS8_IJSK_SK_SK_SK_SK_SK_EEEEENS0_13ScanTileStateIS9_Lb0EEESA_NS0_8NullTypeEjS9_Lb0ESU_EEvT0_T1_T2_iT3_T4_T5__param_4[1],
	.param .align 1 .b8 _ZN3cub18CUB_300001_SM_10006detail4scan16DeviceScanKernelINS2_10policy_hubIN4cuda3std3__45tupleIJffffffEEES9_S9_j7scan_opE10Policy1000EN6thrust24THRUST_300001_SM_1000_NS12zip_iteratorINS8_IJNSE_6detail15normal_iteratorINSE_10device_ptrIfEEEENSE_17constant_iteratorIfNSE_11use_defaultESM_EESN_SN_SN_SN_EEEEENSF_INS8_IJSK_SK_SK_SK_SK_SK_EEEEENS0_13ScanTileStateIS9_Lb0EEESA_NS0_8NullTypeEjS9_Lb0ESU_EEvT0_T1_T2_iT3_T4_T5__param_5[1],
	.param .u32 _ZN3cub18CUB_300001_SM_10006detail4scan16DeviceScanKernelINS2_10policy_hubIN4cuda3std3__45tupleIJffffffEEES9_S9_j7scan_opE10Policy1000EN6thrust24THRUST_300001_SM_1000_NS12zip_iteratorINS8_IJNSE_6detail15normal_iteratorINSE_10device_ptrIfEEEENSE_17constant_iteratorIfNSE_11use_defaultESM_EESN_SN_SN_SN_EEEEENSF_INS8_IJSK_SK_SK_SK_SK_SK_EEEEENS0_13ScanTileStateIS9_Lb0EEESA_NS0_8NullTypeEjS9_Lb0ESU_EEvT0_T1_T2_iT3_T4_T5__param_6
)
.maxntid 128
{
	.reg .pred 	%p<117>;
	.reg .b32 	%r<1647>;
	.reg .b32 	%f<2345>;
	.reg .b64 	%rd<176>;
	// demoted variable
	.shared .align 16 .b8 _ZZN3cub18CUB_300001_SM_10006detail4scan16DeviceScanKernelINS2_10policy_hubIN4cuda3std3__45tupleIJffffffEEES9_S9_j7scan_opE10Policy1000EN6thrust24THRUST_300001_SM_1000_NS12zip_iteratorINS8_IJNSE_6detail15normal_iteratorINSE_10device_ptrIfEEEENSE_17constant_iteratorIfNSE_11use_defaultESM_EESN_SN_SN_SN_EEEEENSF_INS8_IJSK_SK_SK_SK_SK_SK_EEEEENS0_13ScanTileStateIS9_Lb0EEESA_NS0_8NullTypeEjS9_Lb0ESU_EEvT0_T1_T2_iT3_T4_T5_E12temp_storage[6160];
	ld.param.u64 	%rd28, [_ZN3cub18CUB_300001_SM_10006detail4scan16DeviceScanKernelINS2_10policy_hubIN4cuda3std3__45tupleIJffffffEEES9_S9_j7scan_opE10Policy1000EN6thrust24THRUST_300001_SM_1000_NS12zip_iteratorINS8_IJNSE_6detail15normal_iteratorINSE_10device_ptrIfEEEENSE_17constant_iteratorIfNSE_11use_defaultESM_EESN_SN_SN_SN_EEEEENSF_INS8_IJSK_SK_SK_SK_SK_SK_EEEEENS0_13ScanTileStateIS9_Lb0EEESA_NS0_8NullTypeEjS9_Lb0ESU_EEvT0_T1_T2_iT3_T4_T5__param_2+16];
	ld.param.u64 	%rd27, [_ZN3cub18CUB_300001_SM_10006detail4scan16DeviceScanKernelINS2_10policy_hubIN4cuda3std3__45tupleIJffffffEEES9_S9_j7scan_opE10Policy1000EN6thrust24THRUST_300001_SM_1000_NS12zip_iteratorINS8_IJNSE_6detail15normal_iteratorINSE_10device_ptrIfEEEENSE_17constant_iteratorIfNSE_11use_defaultESM_EESN_SN_SN_SN_EEEEENSF_INS8_IJSK_SK_SK_SK_SK_SK_EEEEENS0_13ScanTileStateIS9_Lb0EEESA_NS0_8NullTypeEjS9_Lb0ESU_EEvT0_T1_T2_iT3_T4_T5__param_2+8];
	ld.param.u64 	%rd26, [_ZN3cub18CUB_300001_SM_10006detail4scan16DeviceScanKernelINS2_10policy_hubIN4cuda3std3__45tupleIJffffffEEES9_S9_j7scan_opE10Policy1000EN6thrust24THRUST_300001_SM_1000_NS12zip_iteratorINS8_IJNSE_6detail15normal_iteratorINSE_10device_ptrIfEEEENSE_17constant_iteratorIfNSE_11use_defaultESM_EESN_SN_SN_SN_EEEEENSF_INS8_IJSK_SK_SK_SK_SK_SK_EEEEENS0_13ScanTileStateIS9_Lb0EEESA_NS0_8NullTypeEjS9_Lb0ESU_EEvT0_T1_T2_iT3_T4_T5__param_2];
	ld.param.f32 	%f1, [_ZN3cub18CUB_300001_SM_10006detail4scan16DeviceScanKernelINS2_10policy_hubIN4cuda3std3__45tupleIJffffffEEES9_S9_j7scan_opE10Policy1000EN6thrust24THRUST_300001_SM_1000_NS12zip_iteratorINS8_IJNSE_6detail15normal_iteratorINSE_10device_ptrIfEEEENSE_17constant_iteratorIfNSE_11use_defaultESM_EESN_SN_SN_SN_EEEEENSF_INS8_IJSK_SK_SK_SK_SK_SK_EEEEENS0_13ScanTileStateIS9_Lb0EEESA_NS0_8NullTypeEjS9_Lb0ESU_EEvT0_T1_T2_iT3_T4_T5__param_0+16];
	ld.param.f32 	%f2, [_ZN3cub18CUB_300001_SM_10006detail4scan16DeviceScanKernelINS2_10policy_hubIN4cuda3std3__45tupleIJffffffEEES9_S9_j7scan_opE10Policy1000EN6thrust24THRUST_300001_SM_1000_NS12zip_iteratorINS8_IJNSE_6detail15normal_iteratorINSE_10device_ptrIfEEEENSE_17constant_iteratorIfNSE_11use_defaultESM_EESN_SN_SN_SN_EEEEENSF_INS8_IJSK_SK_SK_SK_SK_SK_EEEEENS0_13ScanTileStateIS9_Lb0EEESA_NS0_8NullTypeEjS9_Lb0ESU_EEvT0_T1_T2_iT3_T4_T5__param_0+32];
	ld.param.f32 	%f3, [_ZN3cub18CUB_300001_SM_10006detail4scan16DeviceScanKernelINS2_10policy_hubIN4cuda3std3__45tupleIJffffffEEES9_S9_j7scan_opE10Policy1000EN6thrust24THRUST_300001_SM_1000_NS12zip_iteratorINS8_IJNSE_6detail15normal_iteratorINSE_10device_ptrIfEEEENSE_17constant_iteratorIfNSE_11use_defaultESM_EESN_SN_SN_SN_EEEEENSF_INS8_IJSK_SK_SK_SK_SK_SK_EEEEENS0_13ScanTileStateIS9_Lb0EEESA_NS0_8NullTypeEjS9_Lb0ESU_EEvT0_T1_T2_iT3_T4_T5__param_0+48];
	ld.param.f32 	%f4, [_ZN3cub18CUB_300001_SM_10006detail4scan16DeviceScanKernelINS2_10policy_hubIN4cuda3std3__45tupleIJffffffEEES9_S9_j7scan_opE10Policy1000EN6thrust24THRUST_300001_SM_1000_NS12zip_iteratorINS8_IJNSE_6detail15normal_iteratorINSE_10device_ptrIfEEEENSE_17constant_iteratorIfNSE_11use_defaultESM_EESN_SN_SN_SN_EEEEENSF_INS8_IJSK_SK_SK_SK_SK_SK_EEEEENS0_13ScanTileStateIS9_Lb0EEESA_NS0_8NullTypeEjS9_Lb0ESU_EEvT0_T1_T2_iT3_T4_T5__param_0+64];
	ld.param.f32 	%f5, [_ZN3cub18CUB_300001_SM_10006detail4scan16DeviceScanKernelINS2_10policy_hubIN4cuda3std3__45tupleIJffffffEEES9_S9_j7scan_opE10Policy1000EN6thrust24THRUST_300001_SM_1000_NS12zip_iteratorINS8_IJNSE_6detail15normal_iteratorINSE_10device_ptrIfEEEENSE_17constant_iteratorIfNSE_11use_defaultESM_EESN_SN_SN_SN_EEEEENSF_INS8_IJSK_SK_SK_SK_SK_SK_EEEEENS0_13ScanTileStateIS9_Lb0EEESA_NS0_8NullTypeEjS9_Lb0ESU_EEvT0_T1_T2_iT3_T4_T5__param_0+80];
	ld.param.u64 	%rd29, [_ZN3cub18CUB_300001_SM_10006detail4scan16DeviceScanKernelINS2_10policy_hubIN4cuda3std3__45tupleIJffffffEEES9_S9_j7scan_opE10Policy1000EN6thrust24THRUST_300001_SM_1000_NS12zip_iteratorINS8_IJNSE_6detail15normal_iteratorINSE_10device_ptrIfEEEENSE_17constant_iteratorIfNSE_11use_defaultESM_EESN_SN_SN_SN_EEEEENSF_INS8_IJSK_SK_SK_SK_SK_SK_EEEEENS0_13ScanTileStateIS9_Lb0EEESA_NS0_8NullTypeEjS9_Lb0ESU_EEvT0_T1_T2_iT3_T4_T5__param_1+40];
	ld.param.u64 	%rd30, [_ZN3cub18CUB_300001_SM_10006detail4scan16DeviceScanKernelINS2_10policy_hubIN4cuda3std3__45tupleIJffffffEEES9_S9_j7scan_opE10Policy1000EN6thrust24THRUST_300001_SM_1000_NS12zip_iteratorINS8_IJNSE_6detail15normal_iteratorINSE_10device_ptrIfEEEENSE_17constant_iteratorIfNSE_11use_defaultESM_EESN_SN_SN_SN_EEEEENSF_INS8_IJSK_SK_SK_SK_SK_SK_EEEEENS0_13ScanTileStateIS9_Lb0EEESA_NS0_8NullTypeEjS9_Lb0ESU_EEvT0_T1_T2_iT3_T4_T5__param_1+32];
	ld.param.u64 	%rd31, [_ZN3cub18CUB_300001_SM_10006detail4scan16DeviceScanKernelINS2_10policy_hubIN4cuda3std3__45tupleIJffffffEEES9_S9_j7scan_opE10Policy1000EN6thrust24THRUST_300001_SM_1000_NS12zip_iteratorINS8_IJNSE_6detail15normal_iteratorINSE_10device_ptrIfEEEENSE_17constant_iteratorIfNSE_11use_defaultESM_EESN_SN_SN_SN_EEEEENSF_INS8_IJSK_SK_SK_SK_SK_SK_EEEEENS0_13ScanTileStateIS9_Lb0EEESA_NS0_8NullTypeEjS9_Lb0ESU_EEvT0_T1_T2_iT3_T4_T5__param_1+24];
	ld.param.u64 	%rd32, [_ZN3cub18CUB_300001_SM_10006detail4scan16DeviceScanKernelINS2_10policy_hubIN4cuda3std3__45tupleIJffffffEEES9_S9_j7scan_opE10Policy1000EN6thrust24THRUST_300001_SM_1000_NS12zip_iteratorINS8_IJNSE_6detail15normal_iteratorINSE_10device_ptrIfEEEENSE_17constant_iteratorIfNSE_11use_defaultESM_EESN_SN_SN_SN_EEEEENSF_INS8_IJSK_SK_SK_SK_SK_SK_EEEEENS0_13ScanTileStateIS9_Lb0EEESA_NS0_8NullTypeEjS9_Lb0ESU_EEvT0_T1_T2_iT3_T4_T5__param_1+16];
	ld.param.u64 	%rd33, [_ZN3cub18CUB_300001_SM_10006detail4scan16DeviceScanKernelINS2_10policy_hubIN4cuda3std3__45tupleIJffffffEEES9_S9_j7scan_opE10Policy1000EN6thrust24THRUST_300001_SM_1000_NS12zip_iteratorINS8_IJNSE_6detail15normal_iteratorINSE_10device_ptrIfEEEENSE_17constant_iteratorIfNSE_11use_defaultESM_EESN_SN_SN_SN_EEEEENSF_INS8_IJSK_SK_SK_SK_SK_SK_EEEEENS0_13ScanTileStateIS9_Lb0EEESA_NS0_8NullTypeEjS9_Lb0ESU_EEvT0_T1_T2_iT3_T4_T5__param_1+8];
	ld.param.u64 	%rd34, [_ZN3cub18CUB_300001_SM_10006detail4scan16DeviceScanKernelINS2_10policy_hubIN4cuda3std3__45tupleIJffffffEEES9_S9_j7scan_opE10Policy1000EN6thrust24THRUST_300001_SM_1000_NS12zip_iteratorINS8_IJNSE_6detail15normal_iteratorINSE_10device_ptrIfEEEENSE_17constant_iteratorIfNSE_11use_defaultESM_EESN_SN_SN_SN_EEEEENSF_INS8_IJSK_SK_SK_SK_SK_SK_EEEEENS0_13ScanTileStateIS9_Lb0EEESA_NS0_8NullTypeEjS9_Lb0ESU_EEvT0_T1_T2_iT3_T4_T5__param_1];
	ld.param.u64 	%rd35, [_ZN3cub18CUB_300001_SM_10006detail4scan16DeviceScanKernelINS2_10policy_hubIN4cuda3std3__45tupleIJffffffEEES9_S9_j7scan_opE10Policy1000EN6thrust24THRUST_300001_SM_1000_NS12zip_iteratorINS8_IJNSE_6detail15normal_iteratorINSE_10device_ptrIfEEEENSE_17constant_iteratorIfNSE_11use_defaultESM_EESN_SN_SN_SN_EEEEENSF_INS8_IJSK_SK_SK_SK_SK_SK_EEEEENS0_13ScanTileStateIS9_Lb0EEESA_NS0_8NullTypeEjS9_Lb0ESU_EEvT0_T1_T2_iT3_T4_T5__param_0];
	ld.param.u32 	%r165, [_ZN3cub18CUB_300001_SM_10006detail4scan16DeviceScanKernelINS2_10policy_hubIN4cuda3std3__45tupleIJffffffEEES9_S9_j7scan_opE10Policy1000EN6thrust24THRUST_300001_SM_1000_NS12zip_iteratorINS8_IJNSE_6detail15normal_iteratorINSE_10device_ptrIfEEEENSE_17constant_iteratorIfNSE_11use_defaultESM_EESN_SN_SN_SN_EEEEENSF_INS8_IJSK_SK_SK_SK_SK_SK_EEEEENS0_13ScanTileStateIS9_Lb0EEESA_NS0_8NullTypeEjS9_Lb0ESU_EEvT0_T1_T2_iT3_T4_T5__param_3];
	ld.param.u32 	%r166, [_ZN3cub18CUB_300001_SM_10006detail4scan16DeviceScanKernelINS2_10policy_hubIN4cuda3std3__45tupleIJffffffEEES9_S9_j7scan_opE10Policy1000EN6thrust24THRUST_300001_SM_1000_NS12zip_iteratorINS8_IJNSE_6detail15normal_iteratorINSE_10device_ptrIfEEEENSE_17constant_iteratorIfNSE_11use_defaultESM_EESN_SN_SN_SN_EEEEENSF_INS8_IJSK_SK_SK_SK_SK_SK_EEEEENS0_13ScanTileStateIS9_Lb0EEESA_NS0_8NullTypeEjS9_Lb0ESU_EEvT0_T1_T2_iT3_T4_T5__param_6];
	cvta.to.global.u64 	%rd4, %rd35;
	cvta.to.global.u64 	%rd5, %rd34;
	cvta.to.global.u64 	%rd6, %rd33;
	cvta.to.global.u64 	%rd7, %rd32;
	cvta.to.global.u64 	%rd8, %rd31;
	cvta.to.global.u64 	%rd9, %rd30;
	cvta.to.global.u64 	%rd10, %rd29;
	mov.u32 	%r167, %ctaid.x;
	add.s32 	%r1, %r165, %r167;
	shl.b32 	%r2, %r1, 8;
	sub.s32 	%r3, %r166, %r2;
	setp.lt.u32 	%p1, %r3, 257;
	@%p1 bra 	$L__BB3_96;
	cvt.u64.u32 	%rd99, %r2;
	mov.u32 	%r4, %tid.x;
	and.b32  	%r904, %r4, 31;
	shl.b32 	%r905, %r4, 1;
	and.b32  	%r906, %r905, 1984;
	or.b32  	%r907, %r906, %r904;
	cvt.u64.u32 	%rd100, %r907;
	add.s64 	%rd11, %rd100, %rd99;
	shl.b64 	%rd101, %rd11, 2;
	add.s64 	%rd102, %rd4, %rd101;
	ld.global.f32 	%f1442, [%rd102];
	ld.global.f32 	%f1443, [%rd102+128];
	// begin inline asm
	mov.u32 %r903, %laneid;
	// end inline asm
	add.s32 	%r908, %r903, %r906;
	mov.u32 	%r909, _ZZN3cub18CUB_300001_SM_10006detail4scan16DeviceScanKernelINS2_10policy_hubIN4cuda3std3__45tupleIJffffffEEES9_S9_j7scan_opE10Policy1000EN6thrust24THRUST_300001_SM_1000_NS12zip_iteratorINS8_IJNSE_6detail15normal_iteratorINSE_10device_ptrIfEEEENSE_17constant_iteratorIfNSE_11use_defaultESM_EESN_SN_SN_SN_EEEEENSF_INS8_IJSK_SK_SK_SK_SK_SK_EEEEENS0_13ScanTileStateIS9_Lb0EEESA_NS0_8NullTypeEjS9_Lb0ESU_EEvT0_T1_T2_iT3_T4_T5_E12temp_storage;
	mad.lo.s32 	%r6, %r908, 24, %r909;
	st.shared.v2.f32 	[%r6], {%f1442, %f1};
	st.shared.v2.f32 	[%r6+8], {%f2, %f3};
	st.shared.v2.f32 	[%r6+16], {%f4, %f5};
	st.shared.v2.f32 	[%r6+768], {%f1443, %f1};
	st.shared.v2.f32 	[%r6+776], {%f2, %f3};
	st.shared.v2.f32 	[%r6+784], {%f4, %f5};
	bar.warp.sync 	-1;
	mad.lo.s32 	%r7, %r903, 24, %r6;
	ld.shared.v4.f32 	{%f1977, %f1978, %f1979, %f1980}, [%r7];
	ld.shared.v4.f32 	{%f1981, %f1982, %f12, %f13}, [%r7+16];
	ld.shared.v4.f32 	{%f14, %f15, %f16, %f17}, [%r7+32];
	bar.sync 	0;
	setp.ne.s32 	%p62, %r1, 0;
	@%p62 bra 	$L__BB3_27;
	mul.f32 	%f1766, %f1978, %f16;
	fma.rn.f32 	%f1767, %f1977, %f14, %f1766;
	add.f32 	%f18, %f12, %f1767;
	mul.f32 	%f1768, %f1978, %f17;
	fma.rn.f32 	%f1769, %f1977, %f15, %f1768;
	add.f32 	%f19, %f13, %f1769;
	mul.f32 	%f1770, %f1980, %f16;
	fma.rn.f32 	%f20, %f1979, %f14, %f1770;
	mul.f32 	%f1771, %f1980, %f17;
	fma.rn.f32 	%f21, %f1979, %f15, %f1771;
	mul.f32 	%f1772, %f1982, %f16;
	fma.rn.f32 	%f22, %f1981, %f14, %f1772;
	mul.f32 	%f1773, %f1982, %f17;
	fma.rn.f32 	%f23, %f1981, %f15, %f1773;
	shr.u32 	%r8, %r4, 5;
	mov.b32 	%r1455, %f18;
	mov.b32 	%r1481, 1;
	mov.b32 	%r1482, 0;
	mov.b32 	%r1483, -1;
	// begin inline asm
	shfl.sync.up.b32 %r1454, %r1455, %r1481, %r1482, %r1483;
	// end inline asm
	mov.b32 	%f1774, %r1454;
	mov.b32 	%r1460, %f19;
	// begin inline asm
	shfl.sync.up.b32 %r1459, %r1460, %r1481, %r1482, %r1483;
	// end inline asm
	mov.b32 	%f1775, %r1459;
	mov.b32 	%r1465, %f20;
	// begin inline asm
	shfl.sync.up.b32 %r1464, %r1465, %r1481, %r1482, %r1483;
	// end inline asm
	mov.b32 	%f1776, %r1464;
	mov.b32 	%r1470, %f21;
	// begin inline asm
	shfl.sync.up.b32 %r1469, %r1470, %r1481, %r1482, %r1483;
	// end inline asm
	mov.b32 	%f1777, %r1469;
	mov.b32 	%r1475, %f22;
	// begin inline asm
	shfl.sync.up.b32 %r1474, %r1475, %r1481, %r1482, %r1483;
	// end inline asm
	mov.b32 	%f1778, %r1474;
	mov.b32 	%r1480, %f23;
	// begin inline asm
	shfl.sync.up.b32 %r1479, %r1480, %r1481, %r1482, %r1483;
	// end inline asm
	mov.b32 	%f1779, %r1479;
	mul.f32 	%f1780, %f22, %f1775;
	fma.rn.f32 	%f1781, %f20, %f1774, %f1780;
	add.f32 	%f1928, %f18, %f1781;
	mul.f32 	%f1782, %f23, %f1775;
	fma.rn.f32 	%f1783, %f21, %f1774, %f1782;
	add.f32 	%f1927, %f19, %f1783;
	mul.f32 	%f1784, %f22, %f1777;
	fma.rn.f32 	%f1926, %f20, %f1776, %f1784;
	mul.f32 	%f1785, %f23, %f1777;
	fma.rn.f32 	%f1925, %f21, %f1776, %f1785;
	mul.f32 	%f1786, %f22, %f1779;
	fma.rn.f32 	%f1924, %f20, %f1778, %f1786;
	mul.f32 	%f1787, %f23, %f1779;
	fma.rn.f32 	%f1923, %f21, %f1778, %f1787;
	setp.gt.s32 	%p104, %r903, 0;
	@%p104 bra 	$L__BB3_4;
	mov.f32 	%f1923, %f23;
	mov.f32 	%f1924, %f22;
	mov.f32 	%f1925, %f21;
	mov.f32 	%f1926, %f20;
	mov.f32 	%f1927, %f19;
	mov.f32 	%f1928, %f18;
$L__BB3_4:
	mov.b32 	%r1485, %f1928;
	mov.b32 	%r1511, 2;
	mov.b32 	%r1512, 0;
	mov.b32 	%r1513, -1;
	// begin inline asm
	shfl.sync.up.b32 %r1484, %r1485, %r1511, %r1512, %r1513;
	// end inline asm
	mov.b32 	%f1788, %r1484;
	mov.b32 	%r1490, %f1927;
	// begin inline asm
	shfl.sync.up.b32 %r1489, %r1490, %r1511, %r1512, %r1513;
	// end inline asm
	mov.b32 	%f1789, %r1489;
	mov.b32 	%r1495, %f1926;
	// begin inline asm
	shfl.sync.up.b32 %r1494, %r1495, %r1511, %r1512, %r1513;
	// end inline asm
	mov.b32 	%f1790, %r1494;
	mov.b32 	%r1500, %f1925;
	// begin inline asm
	shfl.sync.up.b32 %r1499, %r1500, %r1511, %r1512, %r1513;
	// end inline asm
	mov.b32 	%f1791, %r1499;
	mov.b32 	%r1505, %f1924;
	// begin inline asm
	shfl.sync.up.b32 %r1504, %r1505, %r1511, %r1512, %r1513;
	// end inline asm
	mov.b32 	%f1792, %r1504;
	mov.b32 	%r1510, %f1923;
	// begin inline asm
	shfl.sync.up.b32 %r1509, %r1510, %r1511, %r1512, %r1513;
	// end inline asm
	mov.b32 	%f1793, %r1509;
	mul.f32 	%f1794, %f1924, %f1789;
	fma.rn.f32 	%f1795, %f1926, %f1788, %f1794;
	add.f32 	%f1934, %f1928, %f1795;
	mul.f32 	%f1796, %f1923, %f1789;
	fma.rn.f32 	%f1797, %f1925, %f1788, %f1796;
	add.f32 	%f1933, %f1927, %f1797;
	mul.f32 	%f1798, %f1924, %f1791;
	fma.rn.f32 	%f1932, %f1926, %f1790, %f1798;
	mul.f32 	%f1799, %f1923, %f1791;
	fma.rn.f32 	%f1931, %f1925, %f1790, %f1799;
	mul.f32 	%f1800, %f1924, %f1793;
	fma.rn.f32 	%f1930, %f1926, %f1792, %f1800;
	mul.f32 	%f1801, %f1923, %f1793;
	fma.rn.f32 	%f1929, %f1925, %f1792, %f1801;
	setp.gt.s32 	%p105, %r903, 1;
	@%p105 bra 	$L__BB3_6;
	mov.f32 	%f1929, %f1923;
	mov.f32 	%f1930, %f1924;
	mov.f32 	%f1931, %f1925;
	mov.f32 	%f1932, %f1926;
	mov.f32 	%f1933, %f1927;
	mov.f32 	%f1934, %f1928;
$L__BB3_6:
	mov.b32 	%r1515, %f1934;
	mov.b32 	%r1541, 4;
	mov.b32 	%r1542, 0;
	mov.b32 	%r1543, -1;
	// begin inline asm
	shfl.sync.up.b32 %r1514, %r1515, %r1541, %r1542, %r1543;
	// end inline asm
	mov.b32 	%f1802, %r1514;
	mov.b32 	%r1520, %f1933;
	// begin inline asm
	shfl.sync.up.b32 %r1519, %r1520, %r1541, %r1542, %r1543;
	// end inline asm
	mov.b32 	%f1803, %r1519;
	mov.b32 	%r1525, %f1932;
	// begin inline asm
	shfl.sync.up.b32 %r1524, %r1525, %r1541, %r1542, %r1543;
	// end inline asm
	mov.b32 	%f1804, %r1524;
	mov.b32 	%r1530, %f1931;
	// begin inline asm
	shfl.sync.up.b32 %r1529, %r1530, %r1541, %r1542, %r1543;
	// end inline asm
	mov.b32 	%f1805, %r1529;
	mov.b32 	%r1535, %f1930;
	// begin inline asm
	shfl.sync.up.b32 %r1534, %r1535, %r1541, %r1542, %r1543;
	// end inline asm
	mov.b32 	%f1806, %r1534;
	mov.b32 	%r1540, %f1929;
	// begin inline asm
	shfl.sync.up.b32 %r1539, %r1540, %r1541, %r1542, %r1543;
	// end inline asm
	mov.b32 	%f1807, %r1539;
	mul.f32 	%f1808, %f1930, %f1803;
	fma.rn.f32 	%f1809, %f1932, %f1802, %f1808;
	add.f32 	%f1940, %f1934, %f1809;
	mul.f32 	%f1810, %f1929, %f1803;
	fma.rn.f32 	%f1811, %f1931, %f1802, %f1810;
	add.f32 	%f1939, %f1933, %f1811;
	mul.f32 	%f1812, %f1930, %f1805;
	fma.rn.f32 	%f1938, %f1932, %f1804, %f1812;
	mul.f32 	%f1813, %f1929, %f1805;
	fma.rn.f32 	%f1937, %f1931, %f1804, %f1813;
	mul.f32 	%f1814, %f1930, %f1807;
	fma.rn.f32 	%f1936, %f1932, %f1806, %f1814;
	mul.f32 	%f1815, %f1929, %f1807;
	fma.rn.f32 	%f1935, %f1931, %f1806, %f1815;
	setp.gt.s32 	%p106, %r903, 3;
	@%p106 bra 	$L__BB3_8;
	mov.f32 	%f1935, %f1929;
	mov.f32 	%f1936, %f1930;
	mov.f32 	%f1937, %f1931;
	mov.f32 	%f1938, %f1932;
	mov.f32 	%f1939, %f1933;
	mov.f32 	%f1940, %f1934;
$L__BB3_8:
	mov.b32 	%r1545, %f1940;
	mov.b32 	%r1571, 8;
	mov.b32 	%r1572, 0;
	mov.b32 	%r1573, -1;
	// begin inline asm
	shfl.sync.up.b32 %r1544, %r1545, %r1571, %r1572, %r1573;
	// end inline asm
	mov.b32 	%f1816, %r1544;
	mov.b32 	%r1550, %f1939;
	// begin inline asm
	shfl.sync.up.b32 %r1549, %r1550, %r1571, %r1572, %r1573;
	// end inline asm
	mov.b32 	%f1817, %r1549;
	mov.b32 	%r1555, %f1938;
	// begin inline asm
	shfl.sync.up.b32 %r1554, %r1555, %r1571, %r1572, %r1573;
	// end inline asm
	mov.b32 	%f1818, %r1554;
	mov.b32 	%r1560, %f1937;
	// begin inline asm
	shfl.sync.up.b32 %r1559, %r1560, %r1571, %r1572, %r1573;
	// end inline asm
	mov.b32 	%f1819, %r1559;
	mov.b32 	%r1565, %f1936;
	// begin inline asm
	shfl.sync.up.b32 %r1564, %r1565, %r1571, %r1572, %r1573;
	// end inline asm
	mov.b32 	%f1820, %r1564;
	mov.b32 	%r1570, %f1935;
	// begin inline asm
	shfl.sync.up.b32 %r1569, %r1570, %r1571, %r1572, %r1573;
	// end inline asm
	mov.b32 	%f1821, %r1569;
	mul.f32 	%f1822, %f1936, %f1817;
	fma.rn.f32 	%f1823, %f1938, %f1816, %f1822;
	add.f32 	%f1946, %f1940, %f1823;
	mul.f32 	%f1824, %f1935, %f1817;
	fma.rn.f32 	%f1825, %f1937, %f1816, %f1824;
	add.f32 	%f1945, %f1939, %f1825;
	mul.f32 	%f1826, %f1936, %f1819;
	fma.rn.f32 	%f1944, %f1938, %f1818, %f1826;
	mul.f32 	%f1827, %f1935, %f1819;
	fma.rn.f32 	%f1943, %f1937, %f1818, %f1827;
	mul.f32 	%f1828, %f1936, %f1821;
	fma.rn.f32 	%f1942, %f1938, %f1820, %f1828;
	mul.f32 	%f1829, %f1935, %f1821;
	fma.rn.f32 	%f1941, %f1937, %f1820, %f1829;
	setp.gt.s32 	%p107, %r903, 7;
	@%p107 bra 	$L__BB3_10;
	mov.f32 	%f1941, %f1935;
	mov.f32 	%f1942, %f1936;
	mov.f32 	%f1943, %f1937;
	mov.f32 	%f1944, %f1938;
	mov.f32 	%f1945, %f1939;
	mov.f32 	%f1946, %f1940;
$L__BB3_10:
	mov.b32 	%r1575, %f1946;
	mov.b32 	%r1601, 16;
	mov.b32 	%r1602, 0;
	mov.b32 	%r1603, -1;
	// begin inline asm
	shfl.sync.up.b32 %r1574, %r1575, %r1601, %r1602, %r1603;
	// end inline asm
	mov.b32 	%f1830, %r1574;
	mov.b32 	%r1580, %f1945;
	// begin inline asm
	shfl.sync.up.b32 %r1579, %r1580, %r1601, %r1602, %r1603;
	// end inline asm
	mov.b32 	%f1831, %r1579;
	mov.b32 	%r1585, %f1944;
	// begin inline asm
	shfl.sync.up.b32 %r1584, %r1585, %r1601, %r1602, %r1603;
	// end inline asm
	mov.b32 	%f1832, %r1584;
	mov.b32 	%r1590, %f1943;
	// begin inline asm
	shfl.sync.up.b32 %r1589, %r1590, %r1601, %r1602, %r1603;
	// end inline asm
	mov.b32 	%f1833, %r1589;
	mov.b32 	%r1595, %f1942;
	// begin inline asm
	shfl.sync.up.b32 %r1594, %r1595, %r1601, %r1602, %r1603;
	// end inline asm
	mov.b32 	%f1834, %r1594;
	mov.b32 	%r1600, %f1941;
	// begin inline asm
	shfl.sync.up.b32 %r1599, %r1600, %r1601, %r1602, %r1603;
	// end inline asm
	mov.b32 	%f1835, %r1599;
	mul.f32 	%f1836, %f1942, %f1831;
	fma.rn.f32 	%f1837, %f1944, %f1830, %f1836;
	add.f32 	%f1952, %f1946, %f1837;
	mul.f32 	%f1838, %f1941, %f1831;
	fma.rn.f32 	%f1839, %f1943, %f1830, %f1838;
	add.f32 	%f1951, %f1945, %f1839;
	mul.f32 	%f1840, %f1942, %f1833;
	fma.rn.f32 	%f1950, %f1944, %f1832, %f1840;
	mul.f32 	%f1841, %f1941, %f1833;
	fma.rn.f32 	%f1949, %f1943, %f1832, %f1841;
	mul.f32 	%f1842, %f1942, %f1835;
	fma.rn.f32 	%f1948, %f1944, %f1834, %f1842;
	mul.f32 	%f1843, %f1941, %f1835;
	fma.rn.f32 	%f1947, %f1943, %f1834, %f1843;
	setp.gt.s32 	%p108, %r903, 15;
	@%p108 bra 	$L__BB3_12;
	mov.f32 	%f1947, %f1941;
	mov.f32 	%f1948, %f1942;
	mov.f32 	%f1949, %f1943;
	mov.f32 	%f1950, %f1944;
	mov.f32 	%f1951, %f1945;
	mov.f32 	%f1952, %f1946;
$L__BB3_12:
	mov.b32 	%r1605, %f1952;
	mov.b32 	%r1631, 1;
	mov.b32 	%r1632, 0;
	mov.b32 	%r1633, -1;
	// begin inline asm
	shfl.sync.up.b32 %r1604, %r1605, %r1631, %r1632, %r1633;
	// end inline asm
	mov.b32 	%f1971, %r1604;
	mov.b32 	%r1610, %f1951;
	// begin inline asm
	shfl.sync.up.b32 %r1609, %r1610, %r1631, %r1632, %r1633;
	// end inline asm
	mov.b32 	%f1972, %r1609;
	mov.b32 	%r1615, %f1950;
	// begin inline asm
	shfl.sync.up.b32 %r1614, %r1615, %r1631, %r1632, %r1633;
	// end inline asm
	mov.b32 	%f1973, %r1614;
	mov.b32 	%r1620, %f1949;
	// begin inline asm
	shfl.sync.up.b32 %r1619, %r1620, %r1631, %r1632, %r1633;
	// end inline asm
	mov.b32 	%f1974, %r1619;
	mov.b32 	%r1625, %f1948;
	// begin inline asm
	shfl.sync.up.b32 %r1624, %r1625, %r1631, %r1632, %r1633;
	// end inline asm
	mov.b32 	%f1975, %r1624;
	mov.b32 	%r1630, %f1947;
	// begin inline asm
	shfl.sync.up.b32 %r1629, %r1630, %r1631, %r1632, %r1633;
	// end inline asm
	mov.b32 	%f1976, %r1629;
	setp.ne.s32 	%p109, %r903, 31;
	@%p109 bra 	$L__BB3_14;
	mad.lo.s32 	%r1635, %r8, 24, %r909;
	st.shared.v2.f32 	[%r1635+80], {%f1952, %f1951};
	st.shared.v2.f32 	[%r1635+88], {%f1950, %f1949};
	st.shared.v2.f32 	[%r1635+96], {%f1948, %f1947};
$L__BB3_14:
	bar.sync 	0;
	ld.shared.v4.f32 	{%f90, %f91, %f92, %f93}, [_ZZN3cub18CUB_300001_SM_10006detail4scan16DeviceScanKernelINS2_10policy_hubIN4cuda3std3__45tupleIJffffffEEES9_S9_j7scan_opE10Policy1000EN6thrust24THRUST_300001_SM_1000_NS12zip_iteratorINS8_IJNSE_6detail15normal_iteratorINSE_10device_ptrIfEEEENSE_17constant_iteratorIfNSE_11use_defaultESM_EESN_SN_SN_SN_EEEEENSF_INS8_IJSK_SK_SK_SK_SK_SK_EEEEENS0_13ScanTileStateIS9_Lb0EEESA_NS0_8NullTypeEjS9_Lb0ESU_EEvT0_T1_T2_iT3_T4_T5_E12temp_storage+80];
	ld.shared.v2.f32 	{%f94, %f95}, [_ZZN3cub18CUB_300001_SM_10006detail4scan16DeviceScanKernelINS2_10policy_hubIN4cuda3std3__45tupleIJffffffEEES9_S9_j7scan_opE10Policy1000EN6thrust24THRUST_300001_SM_1000_NS12zip_iteratorINS8_IJNSE_6detail15normal_iteratorINSE_10device_ptrIfEEEENSE_17constant_iteratorIfNSE_11use_defaultESM_EESN_SN_SN_SN_EEEEENSF_INS8_IJSK_SK_SK_SK_SK_SK_EEEEENS0_13ScanTileStateIS9_Lb0EEESA_NS0_8NullTypeEjS9_Lb0ESU_EEvT0_T1_T2_iT3_T4_T5_E12temp_storage+96];
	setp.ne.s32 	%p110, %r8, 1;
	mov.f32 	%f1959, 0f00000000;
	mov.f32 	%f1960, %f1959;
	mov.f32 	%f1961, %f1959;
	mov.f32 	%f1962, %f1959;
	mov.f32 	%f1963, %f1959;
	mov.f32 	%f1964, %f1959;
	@%p110 bra 	$L__BB3_16;
	mov.f32 	%f1959, %f95;
	mov.f32 	%f1960, %f94;
	mov.f32 	%f1961, %f93;
	mov.f32 	%f1962, %f92;
	mov.f32 	%f1963, %f91;
	mov.f32 	%f1964, %f90;
$L__BB3_16:
	ld.shared.v2.f32 	{%f1845, %f1846}, [_ZZN3cub18CUB_300001_SM_10006detail4scan16DeviceScanKernelINS2_10policy_hubIN4cuda3std3__45tupleIJffffffEEES9_S9_j7scan_opE10Policy1000EN6thrust24THRUST_300001_SM_1000_NS12zip_iteratorINS8_IJNSE_6detail15normal_iteratorINSE_10device_ptrIfEEEENSE_17constant_iteratorIfNSE_11use_defaultESM_EESN_SN_SN_SN_EEEEENSF_INS8_IJSK_SK_SK_SK_SK_SK_EEEEENS0_13ScanTileStateIS9_Lb0EEESA_NS0_8NullTypeEjS9_Lb0ESU_EEvT0_T1_T2_iT3_T4_T5_E12temp_storage+104];
	ld.shared.v4.f32 	{%f1847, %f1848, %f1849, %f1850}, [_ZZN3cub18CUB_300001_SM_10006detail4scan16DeviceScanKernelINS2_10policy_hubIN4cuda3std3__45tupleIJffffffEEES9_S9_j7scan_opE10Policy1000EN6thrust24THRUST_300001_SM_1000_NS12zip_iteratorINS8_IJNSE_6detail15normal_iteratorINSE_10device_ptrIfEEEENSE_17constant_iteratorIfNSE_11use_defaultESM_EESN_SN_SN_SN_EEEEENSF_INS8_IJSK_SK_SK_SK_SK_SK_EEEEENS0_13ScanTileStateIS9_Lb0EEESA_NS0_8NullTypeEjS9_Lb0ESU_EEvT0_T1_T2_iT3_T4_T5_E12temp_storage+112];
	mul.f32 	%f1851, %f91, %f1849;
	fma.rn.f32 	%f1852, %f90, %f1847, %f1851;
	add.f32 	%f102, %f1845, %f1852;
	mul.f32 	%f1853, %f91, %f1850;
	fma.rn.f32 	%f1854, %f90, %f1848, %f1853;
	add.f32 	%f103, %f1846, %f1854;
	mul.f32 	%f1855, %f93, %f1849;
	fma.rn.f32 	%f104, %f92, %f1847, %f1855;
	mul.f32 	%f1856, %f93, %f1850;
	fma.rn.f32 	%f105, %f92, %f1848, %f1856;
	mul.f32 	%f1857, %f95, %f1849;
	fma.rn.f32 	%f106, %f94, %f1847, %f1857;
	mul.f32 	%f1858, %f95, %f1850;
	fma.rn.f32 	%f107, %f94, %f1848, %f1858;
	setp.ne.s32 	%p111, %r8, 2;
	@%p111 bra 	$L__BB3_18;
	mov.f32 	%f1959, %f107;
	mov.f32 	%f1960, %f106;
	mov.f32 	%f1961, %f105;
	mov.f32 	%f1962, %f104;
	mov.f32 	%f1963, %f103;
	mov.f32 	%f1964, %f102;
$L__BB3_18:
	ld.shared.v4.f32 	{%f1859, %f1860, %f1861, %f1862}, [_ZZN3cub18CUB_300001_SM_10006detail4scan16DeviceScanKernelINS2_10policy_hubIN4cuda3std3__45tupleIJffffffEEES9_S9_j7scan_opE10Policy1000EN6thrust24THRUST_300001_SM_1000_NS12zip_iteratorINS8_IJNSE_6detail15normal_iteratorINSE_10device_ptrIfEEEENSE_17constant_iteratorIfNSE_11use_defaultESM_EESN_SN_SN_SN_EEEEENSF_INS8_IJSK_SK_SK_SK_SK_SK_EEEEENS0_13ScanTileStateIS9_Lb0EEESA_NS0_8NullTypeEjS9_Lb0ESU_EEvT0_T1_T2_iT3_T4_T5_E12temp_storage+128];
	ld.shared.v2.f32 	{%f1863, %f1864}, [_ZZN3cub18CUB_300001_SM_10006detail4scan16DeviceScanKernelINS2_10policy_hubIN4cuda3std3__45tupleIJffffffEEES9_S9_j7scan_opE10Policy1000EN6thrust24THRUST_300001_SM_1000_NS12zip_iteratorINS8_IJNSE_6detail15normal_iteratorINSE_10device_ptrIfEEEENSE_17constant_iteratorIfNSE_11use_defaultESM_EESN_SN_SN_SN_EEEEENSF_INS8_IJSK_SK_SK_SK_SK_SK_EEEEENS0_13ScanTileStateIS9_Lb0EEESA_NS0_8NullTypeEjS9_Lb0ESU_EEvT0_T1_T2_iT3_T4_T5_E12temp_storage+144];
	mul.f32 	%f1865, %f103, %f1863;
	fma.rn.f32 	%f1866, %f102, %f1861, %f1865;
	add.f32 	%f114, %f1859, %f1866;
	mul.f32 	%f1867, %f103, %f1864;
	fma.rn.f32 	%f1868, %f102, %f1862, %f1867;
	add.f32 	%f115, %f1860, %f1868;
	mul.f32 	%f1869, %f105, %f1863;
	fma.rn.f32 	%f116, %f104, %f1861, %f1869;
	mul.f32 	%f1870, %f105, %f1864;
	fma.rn.f32 	%f117, %f104, %f1862, %f1870;
	mul.f32 	%f1871, %f107, %f1863;
	fma.rn.f32 	%f118, %f106, %f1861, %f1871;
	mul.f32 	%f1872, %f107, %f1864;
	fma.rn.f32 	%f119, %f106, %f1862, %f1872;
	setp.ne.s32 	%p112, %r8, 3;
	@%p112 bra 	$L__BB3_20;
	mov.f32 	%f1959, %f119;
	mov.f32 	%f1960, %f118;
	mov.f32 	%f1961, %f117;
	mov.f32 	%f1962, %f116;
	mov.f32 	%f1963, %f115;
	mov.f32 	%f1964, %f114;
$L__BB3_20:
	ld.shared.v2.f32 	{%f1873, %f1874}, [_ZZN3cub18CUB_300001_SM_10006detail4scan16DeviceScanKernelINS2_10policy_hubIN4cuda3std3__45tupleIJffffffEEES9_S9_j7scan_opE10Policy1000EN6thrust24THRUST_300001_SM_1000_NS12zip_iteratorINS8_IJNSE_6detail15normal_iteratorINSE_10device_ptrIfEEEENSE_17constant_iteratorIfNSE_11use_defaultESM_EESN_SN_SN_SN_EEEEENSF_INS8_IJSK_SK_SK_SK_SK_SK_EEEEENS0_13ScanTileStateIS9_Lb0EEESA_NS0_8NullTypeEjS9_Lb0ESU_EEvT0_T1_T2_iT3_T4_T5_E12temp_storage+152];
	ld.shared.v4.f32 	{%f1875, %f1876, %f1877, %f1878}, [_ZZN3cub18CUB_300001_SM_10006detail4scan16DeviceScanKernelINS2_10policy_hubIN4cuda3std3__45tupleIJffffffEEES9_S9_j7scan_opE10Policy1000EN6thrust24THRUST_300001_SM_1000_NS12zip_iteratorINS8_IJNSE_6detail15normal_iteratorINSE_10device_ptrIfEEEENSE_17constant_iteratorIfNSE_11use_defaultESM_EESN_SN_SN_SN_EEEEENSF_INS8_IJSK_SK_SK_SK_SK_SK_EEEEENS0_13ScanTileStateIS9_Lb0EEESA_NS0_8NullTypeEjS9_Lb0ESU_EEvT0_T1_T2_iT3_T4_T5_E12temp_storage+160];
	mul.f32 	%f1879, %f115, %f1877;
	fma.rn.f32 	%f1880, %f114, %f1875, %f1879;
	add.f32 	%f126, %f1873, %f1880;
	mul.f32 	%f1881, %f115, %f1878;
	fma.rn.f32 	%f1882, %f114, %f1876, %f1881;
	add.f32 	%f127, %f1874, %f1882;
	mul.f32 	%f1883, %f117, %f1877;
	fma.rn.f32 	%f128, %f116, %f1875, %f1883;
	mul.f32 	%f1884, %f117, %f1878;
	fma.rn.f32 	%f129, %f116, %f1876, %f1884;
	mul.f32 	%f1885, %f119, %f1877;
	fma.rn.f32 	%f130, %f118, %f1875, %f1885;
	mul.f32 	%f1886, %f119, %f1878;
	fma.rn.f32 	%f131, %f118, %f1876, %f1886;
	setp.lt.u32 	%p113, %r4, 32;
	@%p113 bra 	$L__BB3_23;
	mul.f32 	%f1887, %f1964, %f1973;
	fma.rn.f32 	%f1888, %f1963, %f1975, %f1887;
	add.f32 	%f1971, %f1888, %f1971;
	mul.f32 	%f1889, %f1964, %f1974;
	fma.rn.f32 	%f1890, %f1963, %f1976, %f1889;
	add.f32 	%f1972, %f1890, %f1972;
	mul.f32 	%f1891, %f1962, %f1973;
	fma.rn.f32 	%f134, %f1961, %f1975, %f1891;
	mul.f32 	%f1892, %f1962, %f1974;
	fma.rn.f32 	%f135, %f1961, %f1976, %f1892;
	mul.f32 	%f1893, %f1960, %f1973;
	fma.rn.f32 	%f1975, %f1959, %f1975, %f1893;
	mul.f32 	%f1894, %f1960, %f1974;
	fma.rn.f32 	%f1976, %f1959, %f1976, %f1894;
	setp.ne.s32 	%p114, %r903, 0;
	mov.f32 	%f1973, %f134;
	mov.f32 	%f1974, %f135;
	@%p114 bra 	$L__BB3_23;
	mov.f32 	%f1971, %f1964;
	mov.f32 	%f1972, %f1963;
	mov.f32 	%f1973, %f1962;
	mov.f32 	%f1974, %f1961;
	mov.f32 	%f1975, %f1960;
	mov.f32 	%f1976, %f1959;
$L__BB3_23:
	setp.eq.s32 	%p115, %r4, 0;
	@%p115 bra 	$L__BB3_25;
	mul.f32 	%f1895, %f1972, %f1981;
	fma.rn.f32 	%f1896, %f1971, %f1979, %f1895;
	add.f32 	%f1977, %f1977, %f1896;
	mul.f32 	%f1897, %f1972, %f1982;
	fma.rn.f32 	%f1898, %f1971, %f1980, %f1897;
	add.f32 	%f1978, %f1978, %f1898;
	mul.f32 	%f1899, %f1974, %f1981;
	fma.rn.f32 	%f146, %f1973, %f1979, %f1899;
	mul.f32 	%f1900, %f1974, %f1982;
	fma.rn.f32 	%f147, %f1973, %f1980, %f1900;
	mul.f32 	%f1901, %f1976, %f1981;
	fma.rn.f32 	%f1981, %f1975, %f1979, %f1901;
	mul.f32 	%f1902, %f1976, %f1982;
	fma.rn.f32 	%f1982, %f1975, %f1980, %f1902;
	mov.f32 	%f1979, %f146;
	mov.f32 	%f1980, %f147;
$L__BB3_25:
	setp.ne.s32 	%p116, %r4, 0;
	mul.f32 	%f1903, %f1978, %f16;
	fma.rn.f32 	%f2126, %f1977, %f14, %f1903;
	mul.f32 	%f1904, %f1978, %f17;
	fma.rn.f32 	%f2125, %f1977, %f15, %f1904;
	mul.f32 	%f1905, %f1980, %f16;
	fma.rn.f32 	%f2124, %f1979, %f14, %f1905;
	mul.f32 	%f1906, %f1980, %f17;
	fma.rn.f32 	%f2123, %f1979, %f15, %f1906;
	mul.f32 	%f1907, %f1982, %f16;
	fma.rn.f32 	%f2122, %f1981, %f14, %f1907;
	mul.f32 	%f1908, %f1982, %f17;
	fma.rn.f32 	%f2121, %f1981, %f15, %f1908;
	@%p116 bra 	$L__BB3_95;
	add.s64 	%rd162, %rd28, 768;
	mov.b32 	%r1636, %f126;
	mov.b32 	%r1637, %f127;
	mov.b32 	%r1638, %f128;
	mov.b32 	%r1639, %f129;
	mov.b32 	%r1640, %f130;
	mov.b32 	%r1641, %f131;
	// begin inline asm
	st.cg.u32 [%rd162], %r1636;
	// end inline asm
	add.s64 	%rd163, %rd28, 772;
	// begin inline asm
	st.cg.u32 [%rd163], %r1637;
	// end inline asm
	add.s64 	%rd164, %rd28, 776;
	// begin inline asm
	st.cg.u32 [%rd164], %r1638;
	// end inline asm
	add.s64 	%rd165, %rd28, 780;
	// begin inline asm
	st.cg.u32 [%rd165], %r1639;
	// end inline asm
	add.s64 	%rd166, %rd28, 784;
	// begin inline asm
	st.cg.u32 [%rd166], %r1640;
	// end inline asm
	add.s64 	%rd167, %rd28, 788;
	// begin inline asm
	st.cg.u32 [%rd167], %r1641;
	// end inline asm
	add.s64 	%rd168, %rd26, 128;
	mov.b32 	%r1642, 101;
	// begin inline asm
	st.release.gpu.u32 [%rd168], %r1642;
	// end inline asm
	bra.uni 	$L__BB3_95;
$L__BB3_27:
	mul.f32 	%f1444, %f1978, %f16;
	fma.rn.f32 	%f1445, %f1977, %f14, %f1444;
	add.f32 	%f162, %f12, %f1445;
	mul.f32 	%f1446, %f1978, %f17;
	fma.rn.f32 	%f1447, %f1977, %f15, %f1446;
	add.f32 	%f163, %f13, %f1447;
	mul.f32 	%f1448, %f1980, %f16;
	fma.rn.f32 	%f164, %f1979, %f14, %f1448;
	mul.f32 	%f1449, %f1980, %f17;
	fma.rn.f32 	%f165, %f1979, %f15, %f1449;
	mul.f32 	%f1450, %f1982, %f16;
	fma.rn.f32 	%f166, %f1981, %f14, %f1450;
	mul.f32 	%f1451, %f1982, %f17;
	fma.rn.f32 	%f167, %f1981, %f15, %f1451;
	shr.u32 	%r9, %r4, 5;
	mov.b32 	%r911, %f162;
	mov.b32 	%r937, 1;
	mov.b32 	%r938, 0;
	mov.b32 	%r939, -1;
	// begin inline asm
	shfl.sync.up.b32 %r910, %r911, %r937, %r938, %r939;
	// end inline asm
	mov.b32 	%f1452, %r910;
	mov.b32 	%r916, %f163;
	// begin inline asm
	shfl.sync.up.b32 %r915, %r916, %r937, %r938, %r939;
	// end inline asm
	mov.b32 	%f1453, %r915;
	mov.b32 	%r921, %f164;
	// begin inline asm
	shfl.sync.up.b32 %r920, %r921, %r937, %r938, %r939;
	// end inline asm
	mov.b32 	%f1454, %r920;
	mov.b32 	%r926, %f165;
	// begin inline asm
	shfl.sync.up.b32 %r925, %r926, %r937, %r938, %r939;
	// end inline asm
	mov.b32 	%f1455, %r925;
	mov.b32 	%r931, %f166;
	// begin inline asm
	shfl.sync.up.b32 %r930, %r931, %r937, %r938, %r939;
	// end inline asm
	mov.b32 	%f1456, %r930;
	mov.b32 	%r936, %f167;
	// begin inline asm
	shfl.sync.up.b32 %r935, %r936, %r937, %r938, %r939;
	// end inline asm
	mov.b32 	%f1457, %r935;
	mul.f32 	%f1458, %f166, %f1453;
	fma.rn.f32 	%f1459, %f164, %f1452, %f1458;
	add.f32 	%f1988, %f162, %f1459;
	mul.f32 	%f1460, %f167, %f1453;
	fma.rn.f32 	%f1461, %f165, %f1452, %f1460;
	add.f32 	%f1987, %f163, %f1461;
	mul.f32 	%f1462, %f166, %f1455;
	fma.rn.f32 	%f1986, %f164, %f1454, %f1462;
	mul.f32 	%f1463, %f167, %f1455;
	fma.rn.f32 	%f1985, %f165, %f1454, %f1463;
	mul.f32 	%f1464, %f166, %f1457;
	fma.rn.f32 	%f1984, %f164, %f1456, %f1464;
	mul.f32 	%f1465, %f167, %f1457;
	fma.rn.f32 	%f1983, %f165, %f1456, %f1465;
	setp.gt.s32 	%p63, %r903, 0;
	@%p63 bra 	$L__BB3_29;
	mov.f32 	%f1983, %f167;
	mov.f32 	%f1984, %f166;
	mov.f32 	%f1985, %f165;
	mov.f32 	%f1986, %f164;
	mov.f32 	%f1987, %f163;
	mov.f32 	%f1988, %f162;
$L__BB3_29:
	mov.b32 	%r941, %f1988;
	mov.b32 	%r967, 2;
	mov.b32 	%r968, 0;
	mov.b32 	%r969, -1;
	// begin inline asm
	shfl.sync.up.b32 %r940, %r941, %r967, %r968, %r969;
	// end inline asm
	mov.b32 	%f1466, %r940;
	mov.b32 	%r946, %f1987;
	// begin inline asm
	shfl.sync.up.b32 %r945, %r946, %r967, %r968, %r969;
	// end inline asm
	mov.b32 	%f1467, %r945;
	mov.b32 	%r951, %f1986;
	// begin inline asm
	shfl.sync.up.b32 %r950, %r951, %r967, %r968, %r969;
	// end inline asm
	mov.b32 	%f1468, %r950;
	mov.b32 	%r956, %f1985;
	// begin inline asm
	shfl.sync.up.b32 %r955, %r956, %r967, %r968, %r969;
	// end inline asm
	mov.b32 	%f1469, %r955;
	mov.b32 	%r961, %f1984;
	// begin inline asm
	shfl.sync.up.b32 %r960, %r961, %r967, %r968, %r969;
	// end inline asm
	mov.b32 	%f1470, %r960;
	mov.b32 	%r966, %f1983;
	// begin inline asm
	shfl.sync.up.b32 %r965, %r966, %r967, %r968, %r969;
	// end inline asm
	mov.b32 	%f1471, %r965;
	mul.f32 	%f1472, %f1984, %f1467;
	fma.rn.f32 	%f1473, %f1986, %f1466, %f1472;
	add.f32 	%f1994, %f1988, %f1473;
	mul.f32 	%f1474, %f1983, %f1467;
	fma.rn.f32 	%f1475, %f1985, %f1466, %f1474;
	add.f32 	%f1993, %f1987, %f1475;
	mul.f32 	%f1476, %f1984, %f1469;
	fma.rn.f32 	%f1992, %f1986, %f1468, %f1476;
	mul.f32 	%f1477, %f1983, %f1469;
	fma.rn.f32 	%f1991, %f1985, %f1468, %f1477;
	mul.f32 	%f1478, %f1984, %f1471;
	fma.rn.f32 	%f1990, %f1986, %f1470, %f1478;
	mul.f32 	%f1479, %f1983, %f1471;
	fma.rn.f32 	%f1989, %f1985, %f1470, %f1479;
	setp.gt.s32 	%p64, %r903, 1;
	@%p64 bra 	$L__BB3_31;
	mov.f32 	%f1989, %f1983;
	mov.f32 	%f1990, %f1984;
	mov.f32 	%f1991, %f1985;
	mov.f32 	%f1992, %f1986;
	mov.f32 	%f1993, %f1987;
	mov.f32 	%f1994, %f1988;
$L__BB3_31:
	mov.b32 	%r971, %f1994;
	mov.b32 	%r997, 4;
	mov.b32 	%r998, 0;
	mov.b32 	%r999, -1;
	// begin inline asm
	shfl.sync.up.b32 %r970, %r971, %r997, %r998, %r999;
	// end inline asm
	mov.b32 	%f1480, %r970;
	mov.b32 	%r976, %f1993;
	// begin inline asm
	shfl.sync.up.b32 %r975, %r976, %r997, %r998, %r999;
	// end inline asm
	mov.b32 	%f1481, %r975;
	mov.b32 	%r981, %f1992;
	// begin inline asm
	shfl.sync.up.b32 %r980, %r981, %r997, %r998, %r999;
	// end inline asm
	mov.b32 	%f1482, %r980;
	mov.b32 	%r986, %f1991;
	// begin inline asm
	shfl.sync.up.b32 %r985, %r986, %r997, %r998, %r999;
	// end inline asm
	mov.b32 	%f1483, %r985;
	mov.b32 	%r991, %f1990;
	// begin inline asm
	shfl.sync.up.b32 %r990, %r991, %r997, %r998, %r999;
	// end inline asm
	mov.b32 	%f1484, %r990;
	mov.b32 	%r996, %f1989;
	// begin inline asm
	shfl.sync.up.b32 %r995, %r996, %r997, %r998, %r999;
	// end inline asm
	mov.b32 	%f1485, %r995;
	mul.f32 	%f1486, %f1990, %f1481;
	fma.rn.f32 	%f1487, %f1992, %f1480, %f1486;
	add.f32 	%f2000, %f1994, %f1487;
	mul.f32 	%f1488, %f1989, %f1481;
	fma.rn.f32 	%f1489, %f1991, %f1480, %f1488;
	add.f32 	%f1999, %f1993, %f1489;
	mul.f32 	%f1490, %f1990, %f1483;
	fma.rn.f32 	%f1998, %f1992, %f1482, %f1490;
	mul.f32 	%f1491, %f1989, %f1483;
	fma.rn.f32 	%f1997, %f1991, %f1482, %f1491;
	mul.f32 	%f1492, %f1990, %f1485;
	fma.rn.f32 	%f1996, %f1992, %f1484, %f1492;
	mul.f32 	%f1493, %f1989, %f1485;
	fma.rn.f32 	%f1995, %f1991, %f1484, %f1493;
	setp.gt.s32 	%p65, %r903, 3;
	@%p65 bra 	$L__BB3_33;
	mov.f32 	%f1995, %f1989;
	mov.f32 	%f1996, %f1990;
	mov.f32 	%f1997, %f1991;
	mov.f32 	%f1998, %f1992;
	mov.f32 	%f1999, %f1993;
	mov.f32 	%f2000, %f1994;
$L__BB3_33:
	mov.b32 	%r1001, %f2000;
	mov.b32 	%r1027, 8;
	mov.b32 	%r1028, 0;
	mov.b32 	%r1029, -1;
	// begin inline asm
	shfl.sync.up.b32 %r1000, %r1001, %r1027, %r1028, %r1029;
	// end inline asm
	mov.b32 	%f1494, %r1000;
	mov.b32 	%r1006, %f1999;
	// begin inline asm
	shfl.sync.up.b32 %r1005, %r1006, %r1027, %r1028, %r1029;
	// end inline asm
	mov.b32 	%f1495, %r1005;
	mov.b32 	%r1011, %f1998;
	// begin inline asm
	shfl.sync.up.b32 %r1010, %r1011, %r1027, %r1028, %r1029;
	// end inline asm
	mov.b32 	%f1496, %r1010;
	mov.b32 	%r1016, %f1997;
	// begin inline asm
	shfl.sync.up.b32 %r1015, %r1016, %r1027, %r1028, %r1029;
	// end inline asm
	mov.b32 	%f1497, %r1015;
	mov.b32 	%r1021, %f1996;
	// begin inline asm
	shfl.sync.up.b32 %r1020, %r1021, %r1027, %r1028, %r1029;
	// end inline asm
	mov.b32 	%f1498, %r1020;
	mov.b32 	%r1026, %f1995;
	// begin inline asm
	shfl.sync.up.b32 %r1025, %r1026, %r1027, %r1028, %r1029;
	// end inline asm
	mov.b32 	%f1499, %r1025;
	mul.f32 	%f1500, %f1996, %f1495;
	fma.rn.f32 	%f1501, %f1998, %f1494, %f1500;
	add.f32 	%f2006, %f2000, %f1501;
	mul.f32 	%f1502, %f1995, %f1495;
	fma.rn.f32 	%f1503, %f1997, %f1494, %f1502;
	add.f32 	%f2005, %f1999, %f1503;
	mul.f32 	%f1504, %f1996, %f1497;
	fma.rn.f32 	%f2004, %f1998, %f1496, %f1504;
	mul.f32 	%f1505, %f1995, %f1497;
	fma.rn.f32 	%f2003, %f1997, %f1496, %f1505;
	mul.f32 	%f1506, %f1996, %f1499;
	fma.rn.f32 	%f2002, %f1998, %f1498, %f1506;
	mul.f32 	%f1507, %f1995, %f1499;
	fma.rn.f32 	%f2001, %f1997, %f1498, %f1507;
	setp.gt.s32 	%p66, %r903, 7;
	@%p66 bra 	$L__BB3_35;
	mov.f32 	%f2001, %f1995;
	mov.f32 	%f2002, %f1996;
	mov.f32 	%f2003, %f1997;
	mov.f32 	%f2004, %f1998;
	mov.f32 	%f2005, %f1999;
	mov.f32 	%f2006, %f2000;
$L__BB3_35:
	mov.b32 	%r1031, %f2006;
	mov.b32 	%r1057, 16;
	mov.b32 	%r1058, 0;
	mov.b32 	%r1059, -1;
	// begin inline asm
	shfl.sync.up.b32 %r1030, %r1031, %r1057, %r1058, %r1059;
	// end inline asm
	mov.b32 	%f1508, %r1030;
	mov.b32 	%r1036, %f2005;
	// begin inline asm
	shfl.sync.up.b32 %r1035, %r1036, %r1057, %r1058, %r1059;
	// end inline asm
	mov.b32 	%f1509, %r1035;
	mov.b32 	%r1041, %f2004;
	// begin inline asm
	shfl.sync.up.b32 %r1040, %r1041, %r1057, %r1058, %r1059;
	// end inline asm
	mov.b32 	%f1510, %r1040;
	mov.b32 	%r1046, %f2003;
	// begin inline asm
	shfl.sync.up.b32 %r1045, %r1046, %r1057, %r1058, %r1059;
	// end inline asm
	mov.b32 	%f1511, %r1045;
	mov.b32 	%r1051, %f2002;
	// begin inline asm
	shfl.sync.up.b32 %r1050, %r1051, %r1057, %r1058, %r1059;
	// end inline asm
	mov.b32 	%f1512, %r1050;
	mov.b32 	%r1056, %f2001;
	// begin inline asm
	shfl.sync.up.b32 %r1055, %r1056, %r1057, %r1058, %r1059;
	// end inline asm
	mov.b32 	%f1513, %r1055;
	mul.f32 	%f1514, %f2002, %f1509;
	fma.rn.f32 	%f1515, %f2004, %f1508, %f1514;
	add.f32 	%f2012, %f2006, %f1515;
	mul.f32 	%f1516, %f2001, %f1509;
	fma.rn.f32 	%f1517, %f2003, %f1508, %f1516;
	add.f32 	%f2011, %f2005, %f1517;
	mul.f32 	%f1518, %f2002, %f1511;
	fma.rn.f32 	%f2010, %f2004, %f1510, %f1518;
	mul.f32 	%f1519, %f2001, %f1511;
	fma.rn.f32 	%f2009, %f2003, %f1510, %f1519;
	mul.f32 	%f1520, %f2002, %f1513;
	fma.rn.f32 	%f2008, %f2004, %f1512, %f1520;
	mul.f32 	%f1521, %f2001, %f1513;
	fma.rn.f32 	%f2007, %f2003, %f1512, %f1521;
	setp.gt.s32 	%p67, %r903, 15;
	@%p67 bra 	$L__BB3_37;
	mov.f32 	%f2007, %f2001;
	mov.f32 	%f2008, %f2002;
	mov.f32 	%f2009, %f2003;
	mov.f32 	%f2010, %f2004;
	mov.f32 	%f2011, %f2005;
	mov.f32 	%f2012, %f2006;
$L__BB3_37:
	mov.b32 	%r1061, %f2012;
	mov.b32 	%r1087, 1;
	mov.b32 	%r1088, 0;
	mov.b32 	%r1089, -1;
	// begin inline asm
	shfl.sync.up.b32 %r1060, %r1061, %r1087, %r1088, %r1089;
	// end inline asm
	mov.b32 	%f2109, %r1060;
	mov.b32 	%r1066, %f2011;
	// begin inline asm
	shfl.sync.up.b32 %r1065, %r1066, %r1087, %r1088, %r1089;
	// end inline asm
	mov.b32 	%f2110, %r1065;
	mov.b32 	%r1071, %f2010;
	// begin inline asm
	shfl.sync.up.b32 %r1070, %r1071, %r1087, %r1088, %r1089;
	// end inline asm
	mov.b32 	%f2111, %r1070;
	mov.b32 	%r1076, %f2009;
	// begin inline asm
	shfl.sync.up.b32 %r1075, %r1076, %r1087, %r1088, %r1089;
	// end inline asm
	mov.b32 	%f2112, %r1075;
	mov.b32 	%r1081, %f2008;
	// begin inline asm
	shfl.sync.up.b32 %r1080, %r1081, %r1087, %r1088, %r1089;
	// end inline asm
	mov.b32 	%f2113, %r1080;
	mov.b32 	%r1086, %f2007;
	// begin inline asm
	shfl.sync.up.b32 %r1085, %r1086, %r1087, %r1088, %r1089;
	// end inline asm
	mov.b32 	%f2114, %r1085;
	setp.ne.s32 	%p68, %r903, 31;
	@%p68 bra 	$L__BB3_39;
	mad.lo.s32 	%r1091, %r9, 24, %r909;
	st.shared.v2.f32 	[%r1091+80], {%f2012, %f2011};
	st.shared.v2.f32 	[%r1091+88], {%f2010, %f2009};
	st.shared.v2.f32 	[%r1091+96], {%f2008, %f2007};
$L__BB3_39:
	bar.sync 	0;
	ld.shared.v4.f32 	{%f234, %f235, %f236, %f237}, [_ZZN3cub18CUB_300001_SM_10006detail4scan16DeviceScanKernelINS2_10policy_hubIN4cuda3std3__45tupleIJffffffEEES9_S9_j7scan_opE10Policy1000EN6thrust24THRUST_300001_SM_1000_NS12zip_iteratorINS8_IJNSE_6detail15normal_iteratorINSE_10device_ptrIfEEEENSE_17constant_iteratorIfNSE_11use_defaultESM_EESN_SN_SN_SN_EEEEENSF_INS8_IJSK_SK_SK_SK_SK_SK_EEEEENS0_13ScanTileStateIS9_Lb0EEESA_NS0_8NullTypeEjS9_Lb0ESU_EEvT0_T1_T2_iT3_T4_T5_E12temp_storage+80];
	ld.shared.v2.f32 	{%f238, %f239}, [_ZZN3cub18CUB_300001_SM_10006detail4scan16DeviceScanKernelINS2_10policy_hubIN4cuda3std3__45tupleIJffffffEEES9_S9_j7scan_opE10Policy1000EN6thrust24THRUST_300001_SM_1000_NS12zip_iteratorINS8_IJNSE_6detail15normal_iteratorINSE_10device_ptrIfEEEENSE_17constant_iteratorIfNSE_11use_defaultESM_EESN_SN_SN_SN_EEEEENSF_INS8_IJSK_SK_SK_SK_SK_SK_EEEEENS0_13ScanTileStateIS9_Lb0EEESA_NS0_8NullTypeEjS9_Lb0ESU_EEvT0_T1_T2_iT3_T4_T5_E12temp_storage+96];
	setp.ne.s32 	%p69, %r9, 1;
	mov.f32 	%f2019, 0f00000000;
	mov.f32 	%f2020, %f2019;
	mov.f32 	%f2021, %f2019;
	mov.f32 	%f2022, %f2019;
	mov.f32 	%f2023, %f2019;
	mov.f32 	%f2024, %f2019;
	@%p69 bra 	$L__BB3_41;
	mov.f32 	%f2019, %f239;
	mov.f32 	%f2020, %f238;
	mov.f32 	%f2021, %f237;
	mov.f32 	%f2022, %f236;
	mov.f32 	%f2023, %f235;
	mov.f32 	%f2024, %f234;
$L__BB3_41:
	ld.shared.v2.f32 	{%f1523, %f1524}, [_ZZN3cub18CUB_300001_SM_10006detail4scan16DeviceScanKernelINS2_10policy_hubIN4cuda3std3__45tupleIJffffffEEES9_S9_j7scan_opE10Policy1000EN6thrust24THRUST_300001_SM_1000_NS12zip_iteratorINS8_IJNSE_6detail15normal_iteratorINSE_10device_ptrIfEEEENSE_17constant_iteratorIfNSE_11use_defaultESM_EESN_SN_SN_SN_EEEEENSF_INS8_IJSK_SK_SK_SK_SK_SK_EEEEENS0_13ScanTileStateIS9_Lb0EEESA_NS0_8NullTypeEjS9_Lb0ESU_EEvT0_T1_T2_iT3_T4_T5_E12temp_storage+104];
	ld.shared.v4.f32 	{%f1525, %f1526, %f1527, %f1528}, [_ZZN3cub18CUB_300001_SM_10006detail4scan16DeviceScanKernelINS2_10policy_hubIN4cuda3std3__45tupleIJffffffEEES9_S9_j7scan_opE10Policy1000EN6thrust24THRUST_300001_SM_1000_NS12zip_iteratorINS8_IJNSE_6detail15normal_iteratorINSE_10device_ptrIfEEEENSE_17constant_iteratorIfNSE_11use_defaultESM_EESN_SN_SN_SN_EEEEENSF_INS8_IJSK_SK_SK_SK_SK_SK_EEEEENS0_13ScanTileStateIS9_Lb0EEESA_NS0_8NullTypeEjS9_Lb0ESU_EEvT0_T1_T2_iT3_T4_T5_E12temp_storage+112];
	mul.f32 	%f1529, %f235, %f1527;
	fma.rn.f32 	%f1530, %f234, %f1525, %f1529;
	add.f32 	%f246, %f1523, %f1530;
	mul.f32 	%f1531, %f235, %f1528;
	fma.rn.f32 	%f1532, %f234, %f1526, %f1531;
	add.f32 	%f247, %f1524, %f1532;
	mul.f32 	%f1533, %f237, %f1527;
	fma.rn.f32 	%f248, %f236, %f1525, %f1533;
	mul.f32 	%f1534, %f237, %f1528;
	fma.rn.f32 	%f249, %f236, %f1526, %f1534;
	mul.f32 	%f1535, %f239, %f1527;
	fma.rn.f32 	%f250, %f238, %f1525, %f1535;
	mul.f32 	%f1536, %f239, %f1528;
	fma.rn.f32 	%f251, %f238, %f1526, %f1536;
	setp.ne.s32 	%p70, %r9, 2;
	@%p70 bra 	$L__BB3_43;
	mov.f32 	%f2019, %f251;
	mov.f32 	%f2020, %f250;
	mov.f32 	%f2021, %f249;
	mov.f32 	%f2022, %f248;
	mov.f32 	%f2023, %f247;
	mov.f32 	%f2024, %f246;
$L__BB3_43:
	ld.shared.v4.f32 	{%f1537, %f1538, %f1539, %f1540}, [_ZZN3cub18CUB_300001_SM_10006detail4scan16DeviceScanKernelINS2_10policy_hubIN4cuda3std3__45tupleIJffffffEEES9_S9_j7scan_opE10Policy1000EN6thrust24THRUST_300001_SM_1000_NS12zip_iteratorINS8_IJNSE_6detail15normal_iteratorINSE_10device_ptrIfEEEENSE_17constant_iteratorIfNSE_11use_defaultESM_EESN_SN_SN_SN_EEEEENSF_INS8_IJSK_SK_SK_SK_SK_SK_EEEEENS0_13ScanTileStateIS9_Lb0EEESA_NS0_8NullTypeEjS9_Lb0ESU_EEvT0_T1_T2_iT3_T4_T5_E12temp_storage+128];
	ld.shared.v2.f32 	{%f1541, %f1542}, [_ZZN3cub18CUB_300001_SM_10006detail4scan16DeviceScanKernelINS2_10policy_hubIN4cuda3std3__45tupleIJffffffEEES9_S9_j7scan_opE10Policy1000EN6thrust24THRUST_300001_SM_1000_NS12zip_iteratorINS8_IJNSE_6detail15normal_iteratorINSE_10device_ptrIfEEEENSE_17constant_iteratorIfNSE_11use_defaultESM_EESN_SN_SN_SN_EEEEENSF_INS8_IJSK_SK_SK_SK_SK_SK_EEEEENS0_13ScanTileStateIS9_Lb0EEESA_NS0_8NullTypeEjS9_Lb0ESU_EEvT0_T1_T2_iT3_T4_T5_E12temp_storage+144];
	mul.f32 	%f1543, %f247, %f1541;
	fma.rn.f32 	%f1544, %f246, %f1539, %f1543;
	add.f32 	%f258, %f1537, %f1544;
	mul.f32 	%f1545, %f247, %f1542;
	fma.rn.f32 	%f1546, %f246, %f1540, %f1545;
	add.f32 	%f259, %f1538, %f1546;
	mul.f32 	%f1547, %f249, %f1541;
	fma.rn.f32 	%f260, %f248, %f1539, %f1547;
	mul.f32 	%f1548, %f249, %f1542;
	fma.rn.f32 	%f261, %f248, %f1540, %f1548;
	mul.f32 	%f1549, %f251, %f1541;
	fma.rn.f32 	%f262, %f250, %f1539, %f1549;
	mul.f32 	%f1550, %f251, %f1542;
	fma.rn.f32 	%f263, %f250, %f1540, %f1550;
	setp.ne.s32 	%p71, %r9, 3;
	@%p71 bra 	$L__BB3_45;
	mov.f32 	%f2019, %f263;
	mov.f32 	%f2020, %f262;
	mov.f32 	%f2021, %f261;
	mov.f32 	%f2022, %f260;
	mov.f32 	%f2023, %f259;
	mov.f32 	%f2024, %f258;
$L__BB3_45:
	ld.shared.v2.f32 	{%f1551, %f1552}, [_ZZN3cub18CUB_300001_SM_10006detail4scan16DeviceScanKernelINS2_10policy_hubIN4cuda3std3__45tupleIJffffffEEES9_S9_j7scan_opE10Policy1000EN6thrust24THRUST_300001_SM_1000_NS12zip_iteratorINS8_IJNSE_6detail15normal_iteratorINSE_10device_ptrIfEEEENSE_17constant_iteratorIfNSE_11use_defaultESM_EESN_SN_SN_SN_EEEEENSF_INS8_IJSK_SK_SK_SK_SK_SK_EEEEENS0_13ScanTileStateIS9_Lb0EEESA_NS0_8NullTypeEjS9_Lb0ESU_EEvT0_T1_T2_iT3_T4_T5_E12temp_storage+152];
	ld.shared.v4.f32 	{%f1553, %f1554, %f1555, %f1556}, [_ZZN3cub18CUB_300001_SM_10006detail4scan16DeviceScanKernelINS2_10policy_hubIN4cuda3std3__45tupleIJffffffEEES9_S9_j7scan_opE10Policy1000EN6thrust24THRUST_300001_SM_1000_NS12zip_iteratorINS8_IJNSE_6detail15normal_iteratorINSE_10device_ptrIfEEEENSE_17constant_iteratorIfNSE_11use_defaultESM_EESN_SN_SN_SN_EEEEENSF_INS8_IJSK_SK_SK_SK_SK_SK_EEEEENS0_13ScanTileStateIS9_Lb0EEESA_NS0_8NullTypeEjS9_Lb0ESU_EEvT0_T1_T2_iT3_T4_T5_E12temp_storage+160];
	mul.f32 	%f1557, %f259, %f1555;
	fma.rn.f32 	%f1558, %f258, %f1553, %f1557;
	add.f32 	%f270, %f1551, %f1558;
	mul.f32 	%f1559, %f259, %f1556;
	fma.rn.f32 	%f1560, %f258, %f1554, %f1559;
	add.f32 	%f271, %f1552, %f1560;
	mul.f32 	%f1561, %f261, %f1555;
	fma.rn.f32 	%f272, %f260, %f1553, %f1561;
	mul.f32 	%f1562, %f261, %f1556;
	fma.rn.f32 	%f273, %f260, %f1554, %f1562;
	mul.f32 	%f1563, %f263, %f1555;
	fma.rn.f32 	%f274, %f262, %f1553, %f1563;
	mul.f32 	%f1564, %f263, %f1556;
	fma.rn.f32 	%f275, %f262, %f1554, %f1564;
	setp.lt.u32 	%p72, %r4, 32;
	@%p72 bra 	$L__BB3_48;
	mul.f32 	%f1565, %f2024, %f2111;
	fma.rn.f32 	%f1566, %f2023, %f2113, %f1565;
	add.f32 	%f2109, %f1566, %f2109;
	mul.f32 	%f1567, %f2024, %f2112;
	fma.rn.f32 	%f1568, %f2023, %f2114, %f1567;
	add.f32 	%f2110, %f1568, %f2110;
	mul.f32 	%f1569, %f2022, %f2111;
	fma.rn.f32 	%f278, %f2021, %f2113, %f1569;
	mul.f32 	%f1570, %f2022, %f2112;
	fma.rn.f32 	%f279, %f2021, %f2114, %f1570;
	mul.f32 	%f1571, %f2020, %f2111;
	fma.rn.f32 	%f2113, %f2019, %f2113, %f1571;
	mul.f32 	%f1572, %f2020, %f2112;
	fma.rn.f32 	%f2114, %f2019, %f2114, %f1572;
	setp.ne.s32 	%p73, %r903, 0;
	mov.f32 	%f2111, %f278;
	mov.f32 	%f2112, %f279;
	@%p73 bra 	$L__BB3_92;
	mov.f32 	%f2109, %f2024;
	mov.f32 	%f2110, %f2023;
	mov.f32 	%f2111, %f2022;
	mov.f32 	%f2112, %f2021;
	mov.f32 	%f2113, %f2020;
	mov.f32 	%f2114, %f2019;
	bra.uni 	$L__BB3_92;
$L__BB3_48:
	setp.ne.s32 	%p74, %r4, 0;
	@%p74 bra 	$L__BB3_50;
	st.shared.f32 	[_ZZN3cub18CUB_300001_SM_10006detail4scan16DeviceScanKernelINS2_10policy_hubIN4cuda3std3__45tupleIJffffffEEES9_S9_j7scan_opE10Policy1000EN6thrust24THRUST_300001_SM_1000_NS12zip_iteratorINS8_IJNSE_6detail15normal_iteratorINSE_10device_ptrIfEEEENSE_17constant_iteratorIfNSE_11use_defaultESM_EESN_SN_SN_SN_EEEEENSF_INS8_IJSK_SK_SK_SK_SK_SK_EEEEENS0_13ScanTileStateIS9_Lb0EEESA_NS0_8NullTypeEjS9_Lb0ESU_EEvT0_T1_T2_iT3_T4_T5_E12temp_storage+52], %f270;
	st.shared.v2.f32 	[_ZZN3cub18CUB_300001_SM_10006detail4scan16DeviceScanKernelINS2_10policy_hubIN4cuda3std3__45tupleIJffffffEEES9_S9_j7scan_opE10Policy1000EN6thrust24THRUST_300001_SM_1000_NS12zip_iteratorINS8_IJNSE_6detail15normal_iteratorINSE_10device_ptrIfEEEENSE_17constant_iteratorIfNSE_11use_defaultESM_EESN_SN_SN_SN_EEEEENSF_INS8_IJSK_SK_SK_SK_SK_SK_EEEEENS0_13ScanTileStateIS9_Lb0EEESA_NS0_8NullTypeEjS9_Lb0ESU_EEvT0_T1_T2_iT3_T4_T5_E12temp_storage+56], {%f271, %f272};
	st.shared.v2.f32 	[_ZZN3cub18CUB_300001_SM_10006detail4scan16DeviceScanKernelINS2_10policy_hubIN4cuda3std3__45tupleIJffffffEEES9_S9_j7scan_opE10Policy1000EN6thrust24THRUST_300001_SM_1000_NS12zip_iteratorINS8_IJNSE_6detail15normal_iteratorINSE_10device_ptrIfEEEENSE_17constant_iteratorIfNSE_11use_defaultESM_EESN_SN_SN_SN_EEEEENSF_INS8_IJSK_SK_SK_SK_SK_SK_EEEEENS0_13ScanTileStateIS9_Lb0EEESA_NS0_8NullTypeEjS9_Lb0ESU_EEvT0_T1_T2_iT3_T4_T5_E12temp_storage+64], {%f273, %f274};
	st.shared.f32 	[_ZZN3cub18CUB_300001_SM_10006detail4scan16DeviceScanKernelINS2_10policy_hubIN4cuda3std3__45tupleIJffffffEEES9_S9_j7scan_opE10Policy1000EN6thrust24THRUST_300001_SM_1000_NS12zip_iteratorINS8_IJNSE_6detail15normal_iteratorINSE_10device_ptrIfEEEENSE_17constant_iteratorIfNSE_11use_defaultESM_EESN_SN_SN_SN_EEEEENSF_INS8_IJSK_SK_SK_SK_SK_SK_EEEEENS0_13ScanTileStateIS9_Lb0EEESA_NS0_8NullTypeEjS9_Lb0ESU_EEvT0_T1_T2_iT3_T4_T5_E12temp_storage+72], %f275;
	mul.wide.s32 	%rd110, %r1, 24;
	add.s64 	%rd111, %rd27, %rd110;
	add.s64 	%rd103, %rd111, 768;
	mov.b32 	%r1092, %f270;
	mov.b32 	%r1093, %f271;
	mov.b32 	%r1094, %f272;
	mov.b32 	%r1095, %f273;
	mov.b32 	%r1096, %f274;
	mov.b32 	%r1097, %f275;
	// begin inline asm
	st.cg.u32 [%rd103], %r1092;
	// end inline asm
	add.s64 	%rd104, %rd111, 772;
	// begin inline asm
	st.cg.u32 [%rd104], %r1093;
	// end inline asm
	add.s64 	%rd105, %rd111, 776;
	// begin inline asm
	st.cg.u32 [%rd105], %r1094;
	// end inline asm
	add.s64 	%rd106, %rd111, 780;
	// begin inline asm
	st.cg.u32 [%rd106], %r1095;
	// end inline asm
	add.s64 	%rd107, %rd111, 784;
	// begin inline asm
	st.cg.u32 [%rd107], %r1096;
	// end inline asm
	add.s64 	%rd108, %rd111, 788;
	// begin inline asm
	st.cg.u32 [%rd108], %r1097;
	// end inline asm
	mul.wide.s32 	%rd112, %r1, 4;
	add.s64 	%rd113, %rd26, %rd112;
	add.s64 	%rd109, %rd113, 128;
	mov.b32 	%r1098, 100;
	// begin inline asm
	st.release.gpu.u32 [%rd109], %r1098;
	// end inline asm
$L__BB3_50:
	not.b32 	%r1099, %r4;
	add.s32 	%r1644, %r1, %r1099;
	mov.u32 	%r1100, %nctaid.x;
	setp.gt.u32 	%p75, %r1100, 499;
	@%p75 bra 	$L__BB3_52;
	membar.cta;
	bra.uni 	$L__BB3_53;
$L__BB3_52:
	mov.b32 	%r1101, 450;
	// begin inline asm
	nanosleep.u32 %r1101;
	// end inline asm
$L__BB3_53:
	mul.wide.s32 	%rd114, %r1644, 4;
	add.s64 	%rd115, %rd26, %rd114;
	add.s64 	%rd12, %rd115, 128;
$L__BB3_54:
	// begin inline asm
	ld.relaxed.gpu.u32 %r1643, [%rd12];
	// end inline asm
	membar.gl;
	setp.eq.s32 	%p76, %r1643, 99;
	mov.b32 	%r1103, -1;
	vote.sync.any.pred 	%p77, %p76, %r1103;
	@%p77 bra 	$L__BB3_54;
	mov.f32 	%f2031, 0f00000000;
	setp.eq.s32 	%p78, %r1643, 101;
	@%p78 bra 	$L__BB3_58;
	setp.ne.s32 	%p79, %r1643, 100;
	mov.f32 	%f2032, %f2031;
	mov.f32 	%f2033, %f2031;
	mov.f32 	%f2034, %f2031;
	mov.f32 	%f2035, %f2031;
	mov.f32 	%f2036, %f2031;
	@%p79 bra 	$L__BB3_59;
	mul.wide.s32 	%rd131, %r1644, 24;
	add.s64 	%rd132, %rd27, %rd131;
	add.s64 	%rd125, %rd132, 768;
	// begin inline asm
	ld.cg.u32 %r1111, [%rd125];
	// end inline asm
	add.s64 	%rd126, %rd132, 772;
	// begin inline asm
	ld.cg.u32 %r1112, [%rd126];
	// end inline asm
	add.s64 	%rd127, %rd132, 776;
	// begin inline asm
	ld.cg.u32 %r1113, [%rd127];
	// end inline asm
	add.s64 	%rd128, %rd132, 780;
	// begin inline asm
	ld.cg.u32 %r1114, [%rd128];
	// end inline asm
	add.s64 	%rd129, %rd132, 784;
	// begin inline asm
	ld.cg.u32 %r1115, [%rd129];
	// end inline asm
	add.s64 	%rd130, %rd132, 788;
	// begin inline asm
	ld.cg.u32 %r1116, [%rd130];
	// end inline asm
	mov.b32 	%f2036, %r1111;
	mov.b32 	%f2035, %r1112;
	mov.b32 	%f2034, %r1113;
	mov.b32 	%f2033, %r1114;
	mov.b32 	%f2032, %r1115;
	mov.b32 	%f2031, %r1116;
	bra.uni 	$L__BB3_59;
$L__BB3_58:
	mul.wide.s32 	%rd123, %r1644, 24;
	add.s64 	%rd124, %rd28, %rd123;
	add.s64 	%rd117, %rd124, 768;
	// begin inline asm
	ld.cg.u32 %r1105, [%rd117];
	// end inline asm
	add.s64 	%rd118, %rd124, 772;
	// begin inline asm
	ld.cg.u32 %r1106, [%rd118];
	// end inline asm
	add.s64 	%rd119, %rd124, 776;
	// begin inline asm
	ld.cg.u32 %r1107, [%rd119];
	// end inline asm
	add.s64 	%rd120, %rd124, 780;
	// begin inline asm
	ld.cg.u32 %r1108, [%rd120];
	// end inline asm
	add.s64 	%rd121, %rd124, 784;
	// begin inline asm
	ld.cg.u32 %r1109, [%rd121];
	// end inline asm
	add.s64 	%rd122, %rd124, 788;
	// begin inline asm
	ld.cg.u32 %r1110, [%rd122];
	// end inline asm
	mov.b32 	%f2036, %r1105;
	mov.b32 	%f2035, %r1106;
	mov.b32 	%f2034, %r1107;
	mov.b32 	%f2033, %r1108;
	mov.b32 	%f2032, %r1109;
	mov.b32 	%f2031, %r1110;
$L__BB3_59:
	setp.eq.s32 	%p80, %r1643, 101;
	mov.b32 	%r1147, -1;
	vote.sync.ballot.b32 	%r1148, %p80, %r1147;
	// begin inline asm
	mov.u32 %r1117, %lanemask_ge;
	// end inline asm
	and.b32  	%r1149, %r1148, %r1117;
	or.b32  	%r1150, %r1149, -2147483648;
	add.s32 	%r1151, %r1150, -1;
	not.b32 	%r1152, %r1150;
	and.b32  	%r1153, %r1152, %r1151;
	popc.b32 	%r13, %r1153;
	mov.b32 	%r1119, %f2036;
	mov.b32 	%r1145, 1;
	// begin inline asm
	shfl.sync.down.b32 %r1118, %r1119, %r1145, %r13, %r1147;
	// end inline asm
	mov.b32 	%r1124, %f2035;
	// begin inline asm
	shfl.sync.down.b32 %r1123, %r1124, %r1145, %r13, %r1147;
	// end inline asm
	mov.b32 	%r1129, %f2034;
	// begin inline asm
	shfl.sync.down.b32 %r1128, %r1129, %r1145, %r13, %r1147;
	// end inline asm
	mov.b32 	%r1134, %f2033;
	// begin inline asm
	shfl.sync.down.b32 %r1133, %r1134, %r1145, %r13, %r1147;
	// end inline asm
	mov.b32 	%r1139, %f2032;
	// begin inline asm
	shfl.sync.down.b32 %r1138, %r1139, %r1145, %r13, %r1147;
	// end inline asm
	mov.b32 	%r1144, %f2031;
	// begin inline asm
	shfl.sync.down.b32 %r1143, %r1144, %r1145, %r13, %r1147;
	// end inline asm
	setp.ge.s32 	%p82, %r903, %r13;
	@%p82 bra 	$L__BB3_61;
	mov.b32 	%f1574, %r1138;
	mov.b32 	%f1575, %r1133;
	mov.b32 	%f1576, %r1128;
	mov.b32 	%f1577, %r1123;
	mov.b32 	%f1578, %r1118;
	mov.b32 	%f1579, %r1143;
	mul.f32 	%f1580, %f2032, %f1577;
	fma.rn.f32 	%f1581, %f2034, %f1578, %f1580;
	add.f32 	%f2036, %f2036, %f1581;
	mul.f32 	%f1582, %f2031, %f1577;
	fma.rn.f32 	%f1583, %f2033, %f1578, %f1582;
	add.f32 	%f2035, %f2035, %f1583;
	mul.f32 	%f1584, %f2032, %f1575;
	fma.rn.f32 	%f302, %f2034, %f1576, %f1584;
	mul.f32 	%f1585, %f2031, %f1575;
	fma.rn.f32 	%f303, %f2033, %f1576, %f1585;
	mul.f32 	%f1586, %f2032, %f1579;
	fma.rn.f32 	%f2032, %f2034, %f1574, %f1586;
	mul.f32 	%f1587, %f2031, %f1579;
	fma.rn.f32 	%f2031, %f2033, %f1574, %f1587;
	mov.f32 	%f2034, %f302;
	mov.f32 	%f2033, %f303;
$L__BB3_61:
	mov.b32 	%r1155, %f2036;
	mov.b32 	%r1181, 2;
	mov.b32 	%r1183, -1;
	// begin inline asm
	shfl.sync.down.b32 %r1154, %r1155, %r1181, %r13, %r1183;
	// end inline asm
	mov.b32 	%r1160, %f2035;
	// begin inline asm
	shfl.sync.down.b32 %r1159, %r1160, %r1181, %r13, %r1183;
	// end inline asm
	mov.b32 	%r1165, %f2034;
	// begin inline asm
	shfl.sync.down.b32 %r1164, %r1165, %r1181, %r13, %r1183;
	// end inline asm
	mov.b32 	%r1170, %f2033;
	// begin inline asm
	shfl.sync.down.b32 %r1169, %r1170, %r1181, %r13, %r1183;
	// end inline asm
	mov.b32 	%r1175, %f2032;
	// begin inline asm
	shfl.sync.down.b32 %r1174, %r1175, %r1181, %r13, %r1183;
	// end inline asm
	mov.b32 	%r1180, %f2031;
	// begin inline asm
	shfl.sync.down.b32 %r1179, %r1180, %r1181, %r13, %r1183;
	// end inline asm
	add.s32 	%r26, %r903, 2;
	setp.gt.s32 	%p83, %r26, %r13;
	@%p83 bra 	$L__BB3_63;
	mov.b32 	%f1588, %r1174;
	mov.b32 	%f1589, %r1169;
	mov.b32 	%f1590, %r1164;
	mov.b32 	%f1591, %r1159;
	mov.b32 	%f1592, %r1154;
	mov.b32 	%f1593, %r1179;
	mul.f32 	%f1594, %f2032, %f1591;
	fma.rn.f32 	%f1595, %f2034, %f1592, %f1594;
	add.f32 	%f2036, %f2036, %f1595;
	mul.f32 	%f1596, %f2031, %f1591;
	fma.rn.f32 	%f1597, %f2033, %f1592, %f1596;
	add.f32 	%f2035, %f2035, %f1597;
	mul.f32 	%f1598, %f2032, %f1589;
	fma.rn.f32 	%f314, %f2034, %f1590, %f1598;
	mul.f32 	%f1599, %f2031, %f1589;
	fma.rn.f32 	%f315, %f2033, %f1590, %f1599;
	mul.f32 	%f1600, %f2032, %f1593;
	fma.rn.f32 	%f2032, %f2034, %f1588, %f1600;
	mul.f32 	%f1601, %f2031, %f1593;
	fma.rn.f32 	%f2031, %f2033, %f1588, %f1601;
	mov.f32 	%f2034, %f314;
	mov.f32 	%f2033, %f315;
$L__BB3_63:
	mov.b32 	%r1185, %f2036;
	mov.b32 	%r1211, 4;
	mov.b32 	%r1213, -1;
	// begin inline asm
	shfl.sync.down.b32 %r1184, %r1185, %r1211, %r13, %r1213;
	// end inline asm
	mov.b32 	%r1190, %f2035;
	// begin inline asm
	shfl.sync.down.b32 %r1189, %r1190, %r1211, %r13, %r1213;
	// end inline asm
	mov.b32 	%r1195, %f2034;
	// begin inline asm
	shfl.sync.down.b32 %r1194, %r1195, %r1211, %r13, %r1213;
	// end inline asm
	mov.b32 	%r1200, %f2033;
	// begin inline asm
	shfl.sync.down.b32 %r1199, %r1200, %r1211, %r13, %r1213;
	// end inline asm
	mov.b32 	%r1205, %f2032;
	// begin inline asm
	shfl.sync.down.b32 %r1204, %r1205, %r1211, %r13, %r1213;
	// end inline asm
	mov.b32 	%r1210, %f2031;
	// begin inline asm
	shfl.sync.down.b32 %r1209, %r1210, %r1211, %r13, %r1213;
	// end inline asm
	add.s32 	%r33, %r903, 4;
	setp.gt.s32 	%p84, %r33, %r13;
	@%p84 bra 	$L__BB3_65;
	mov.b32 	%f1602, %r1204;
	mov.b32 	%f1603, %r1199;
	mov.b32 	%f1604, %r1194;
	mov.b32 	%f1605, %r1189;
	mov.b32 	%f1606, %r1184;
	mov.b32 	%f1607, %r1209;
	mul.f32 	%f1608, %f2032, %f1605;
	fma.rn.f32 	%f1609, %f2034, %f1606, %f1608;
	add.f32 	%f2036, %f2036, %f1609;
	mul.f32 	%f1610, %f2031, %f1605;
	fma.rn.f32 	%f1611, %f2033, %f1606, %f1610;
	add.f32 	%f2035, %f2035, %f1611;
	mul.f32 	%f1612, %f2032, %f1603;
	fma.rn.f32 	%f326, %f2034, %f1604, %f1612;
	mul.f32 	%f1613, %f2031, %f1603;
	fma.rn.f32 	%f327, %f2033, %f1604, %f1613;
	mul.f32 	%f1614, %f2032, %f1607;
	fma.rn.f32 	%f2032, %f2034, %f1602, %f1614;
	mul.f32 	%f1615, %f2031, %f1607;
	fma.rn.f32 	%f2031, %f2033, %f1602, %f1615;
	mov.f32 	%f2034, %f326;
	mov.f32 	%f2033, %f327;
$L__BB3_65:
	mov.b32 	%r1215, %f2036;
	mov.b32 	%r1241, 8;
	mov.b32 	%r1243, -1;
	// begin inline asm
	shfl.sync.down.b32 %r1214, %r1215, %r1241, %r13, %r1243;
	// end inline asm
	mov.b32 	%r1220, %f2035;
	// begin inline asm
	shfl.sync.down.b32 %r1219, %r1220, %r1241, %r13, %r1243;
	// end inline asm
	mov.b32 	%r1225, %f2034;
	// begin inline asm
	shfl.sync.down.b32 %r1224, %r1225, %r1241, %r13, %r1243;
	// end inline asm
	mov.b32 	%r1230, %f2033;
	// begin inline asm
	shfl.sync.down.b32 %r1229, %r1230, %r1241, %r13, %r1243;
	// end inline asm
	mov.b32 	%r1235, %f2032;
	// begin inline asm
	shfl.sync.down.b32 %r1234, %r1235, %r1241, %r13, %r1243;
	// end inline asm
	mov.b32 	%r1240, %f2031;
	// begin inline asm
	shfl.sync.down.b32 %r1239, %r1240, %r1241, %r13, %r1243;
	// end inline asm
	add.s32 	%r40, %r903, 8;
	setp.gt.s32 	%p85, %r40, %r13;
	@%p85 bra 	$L__BB3_67;
	mov.b32 	%f1616, %r1234;
	mov.b32 	%f1617, %r1229;
	mov.b32 	%f1618, %r1224;
	mov.b32 	%f1619, %r1219;
	mov.b32 	%f1620, %r1214;
	mov.b32 	%f1621, %r1239;
	mul.f32 	%f1622, %f2032, %f1619;
	fma.rn.f32 	%f1623, %f2034, %f1620, %f1622;
	add.f32 	%f2036, %f2036, %f1623;
	mul.f32 	%f1624, %f2031, %f1619;
	fma.rn.f32 	%f1625, %f2033, %f1620, %f1624;
	add.f32 	%f2035, %f2035, %f1625;
	mul.f32 	%f1626, %f2032, %f1617;
	fma.rn.f32 	%f338, %f2034, %f1618, %f1626;
	mul.f32 	%f1627, %f2031, %f1617;
	fma.rn.f32 	%f339, %f2033, %f1618, %f1627;
	mul.f32 	%f1628, %f2032, %f1621;
	fma.rn.f32 	%f2032, %f2034, %f1616, %f1628;
	mul.f32 	%f1629, %f2031, %f1621;
	fma.rn.f32 	%f2031, %f2033, %f1616, %f1629;
	mov.f32 	%f2034, %f338;
	mov.f32 	%f2033, %f339;
$L__BB3_67:
	mov.b32 	%r1245, %f2036;
	mov.b32 	%r1271, 16;
	mov.b32 	%r1273, -1;
	// begin inline asm
	shfl.sync.down.b32 %r1244, %r1245, %r1271, %r13, %r1273;
	// end inline asm
	mov.b32 	%r1250, %f2035;
	// begin inline asm
	shfl.sync.down.b32 %r1249, %r1250, %r1271, %r13, %r1273;
	// end inline asm
	mov.b32 	%r1255, %f2034;
	// begin inline asm
	shfl.sync.down.b32 %r1254, %r1255, %r1271, %r13, %r1273;
	// end inline asm
	mov.b32 	%r1260, %f2033;
	// begin inline asm
	shfl.sync.down.b32 %r1259, %r1260, %r1271, %r13, %r1273;
	// end inline asm
	mov.b32 	%r1265, %f2032;
	// begin inline asm
	shfl.sync.down.b32 %r1264, %r1265, %r1271, %r13, %r1273;
	// end inline asm
	mov.b32 	%r1270, %f2031;
	// begin inline asm
	shfl.sync.down.b32 %r1269, %r1270, %r1271, %r13, %r1273;
	// end inline asm
	add.s32 	%r47, %r903, 16;
	setp.gt.s32 	%p86, %r47, %r13;
	@%p86 bra 	$L__BB3_69;
	mov.b32 	%f1630, %r1264;
	mov.b32 	%f1631, %r1259;
	mov.b32 	%f1632, %r1254;
	mov.b32 	%f1633, %r1249;
	mov.b32 	%f1634, %r1244;
	mov.b32 	%f1635, %r1269;
	mul.f32 	%f1636, %f2032, %f1633;
	fma.rn.f32 	%f1637, %f2034, %f1634, %f1636;
	add.f32 	%f2036, %f2036, %f1637;
	mul.f32 	%f1638, %f2031, %f1633;
	fma.rn.f32 	%f1639, %f2033, %f1634, %f1638;
	add.f32 	%f2035, %f2035, %f1639;
	mul.f32 	%f1640, %f2032, %f1631;
	fma.rn.f32 	%f350, %f2034, %f1632, %f1640;
	mul.f32 	%f1641, %f2031, %f1631;
	fma.rn.f32 	%f351, %f2033, %f1632, %f1641;
	mul.f32 	%f1642, %f2032, %f1635;
	fma.rn.f32 	%f2032, %f2034, %f1630, %f1642;
	mul.f32 	%f1643, %f2031, %f1635;
	fma.rn.f32 	%f2031, %f2033, %f1630, %f1643;
	mov.f32 	%f2034, %f350;
	mov.f32 	%f2033, %f351;
$L__BB3_69:
	add.s64 	%rd13, %rd28, 768;
	add.s64 	%rd14, %rd26, 128;
$L__BB3_70:
	setp.ne.s32 	%p87, %r1643, 101;
	mov.b32 	%r1274, -1;
	vote.sync.all.pred 	%p88, %p87, %r1274;
	not.pred 	%p89, %p88;
	@%p89 bra 	$L__BB3_88;
	mul.wide.s32 	%rd144, %r1644, 4;
	add.s64 	%rd145, %rd14, %rd144;
	add.s64 	%rd15, %rd145, -128;
$L__BB3_72:
	// begin inline asm
	ld.relaxed.gpu.u32 %r1643, [%rd15];
	// end inline asm
	membar.gl;
	setp.eq.s32 	%p93, %r1643, 99;
	mov.b32 	%r1284, -1;
	vote.sync.any.pred 	%p94, %p93, %r1284;
	@%p94 bra 	$L__BB3_72;
	mov.f32 	%f2073, 0f00000000;
	setp.eq.s32 	%p95, %r1643, 101;
	@%p95 bra 	$L__BB3_76;
	setp.ne.s32 	%p96, %r1643, 100;
	mov.f32 	%f2074, %f2073;
	mov.f32 	%f2075, %f2073;
	mov.f32 	%f2076, %f2073;
	mov.f32 	%f2077, %f2073;
	mov.f32 	%f2078, %f2073;
	@%p96 bra 	$L__BB3_77;
	mul.wide.s32 	%rd161, %r1644, 24;
	add.s64 	%rd155, %rd27, %rd161;
	// begin inline asm
	ld.cg.u32 %r1292, [%rd155];
	// end inline asm
	add.s64 	%rd156, %rd155, 4;
	// begin inline asm
	ld.cg.u32 %r1293, [%rd156];
	// end inline asm
	add.s64 	%rd157, %rd155, 8;
	// begin inline asm
	ld.cg.u32 %r1294, [%rd157];
	// end inline asm
	add.s64 	%rd158, %rd155, 12;
	// begin inline asm
	ld.cg.u32 %r1295, [%rd158];
	// end inline asm
	add.s64 	%rd159, %rd155, 16;
	// begin inline asm
	ld.cg.u32 %r1296, [%rd159];
	// end inline asm
	add.s64 	%rd160, %rd155, 20;
	// begin inline asm
	ld.cg.u32 %r1297, [%rd160];
	// end inline asm
	mov.b32 	%f2073, %r1292;
	mov.b32 	%f2074, %r1293;
	mov.b32 	%f2075, %r1294;
	mov.b32 	%f2076, %r1295;
	mov.b32 	%f2077, %r1296;
	mov.b32 	%f2078, %r1297;
	bra.uni 	$L__BB3_77;
$L__BB3_76:
	mul.wide.s32 	%rd153, %r1644, 24;
	add.s64 	%rd154, %rd13, %rd153;
	add.s64 	%rd147, %rd154, -768;
	// begin inline asm
	ld.cg.u32 %r1286, [%rd147];
	// end inline asm
	add.s64 	%rd148, %rd154, -764;
	// begin inline asm
	ld.cg.u32 %r1287, [%rd148];
	// end inline asm
	add.s64 	%rd149, %rd154, -760;
	// begin inline asm
	ld.cg.u32 %r1288, [%rd149];
	// end inline asm
	add.s64 	%rd150, %rd154, -756;
	// begin inline asm
	ld.cg.u32 %r1289, [%rd150];
	// end inline asm
	add.s64 	%rd151, %rd154, -752;
	// begin inline asm
	ld.cg.u32 %r1290, [%rd151];
	// end inline asm
	add.s64 	%rd152, %rd154, -748;
	// begin inline asm
	ld.cg.u32 %r1291, [%rd152];
	// end inline asm
	mov.b32 	%f2073, %r1286;
	mov.b32 	%f2074, %r1287;
	mov.b32 	%f2075, %r1288;
	mov.b32 	%f2076, %r1289;
	mov.b32 	%f2077, %r1290;
	mov.b32 	%f2078, %r1291;
$L__BB3_77:
	mov.b32 	%r1327, -1;
	vote.sync.ballot.b32 	%r1328, %p95, %r1327;
	and.b32  	%r1329, %r1328, %r1117;
	or.b32  	%r1330, %r1329, -2147483648;
	add.s32 	%r1331, %r1330, -1;
	not.b32 	%r1332, %r1330;
	and.b32  	%r1333, %r1332, %r1331;
	popc.b32 	%r51, %r1333;
	mov.b32 	%r1299, %f2073;
	mov.b32 	%r1325, 1;
	// begin inline asm
	shfl.sync.down.b32 %r1298, %r1299, %r1325, %r51, %r1327;
	// end inline asm
	mov.b32 	%r1304, %f2074;
	// begin inline asm
	shfl.sync.down.b32 %r1303, %r1304, %r1325, %r51, %r1327;
	// end inline asm
	mov.b32 	%r1309, %f2075;
	// begin inline asm
	shfl.sync.down.b32 %r1308, %r1309, %r1325, %r51, %r1327;
	// end inline asm
	mov.b32 	%r1314, %f2076;
	// begin inline asm
	shfl.sync.down.b32 %r1313, %r1314, %r1325, %r51, %r1327;
	// end inline asm
	mov.b32 	%r1319, %f2077;
	// begin inline asm
	shfl.sync.down.b32 %r1318, %r1319, %r1325, %r51, %r1327;
	// end inline asm
	mov.b32 	%r1324, %f2078;
	// begin inline asm
	shfl.sync.down.b32 %r1323, %r1324, %r1325, %r51, %r1327;
	// end inline asm
	setp.ge.s32 	%p99, %r903, %r51;
	@%p99 bra 	$L__BB3_79;
	mov.b32 	%f1688, %r1318;
	mov.b32 	%f1689, %r1313;
	mov.b32 	%f1690, %r1308;
	mov.b32 	%f1691, %r1303;
	mov.b32 	%f1692, %r1298;
	mov.b32 	%f1693, %r1323;
	mul.f32 	%f1694, %f2077, %f1691;
	fma.rn.f32 	%f1695, %f2075, %f1692, %f1694;
	add.f32 	%f2073, %f2073, %f1695;
	mul.f32 	%f1696, %f2078, %f1691;
	fma.rn.f32 	%f1697, %f2076, %f1692, %f1696;
	add.f32 	%f2074, %f2074, %f1697;
	mul.f32 	%f1698, %f2077, %f1689;
	fma.rn.f32 	%f386, %f2075, %f1690, %f1698;
	mul.f32 	%f1699, %f2078, %f1689;
	fma.rn.f32 	%f387, %f2076, %f1690, %f1699;
	mul.f32 	%f1700, %f2077, %f1693;
	fma.rn.f32 	%f2077, %f2075, %f1688, %f1700;
	mul.f32 	%f1701, %f2078, %f1693;
	fma.rn.f32 	%f2078, %f2076, %f1688, %f1701;
	mov.f32 	%f2075, %f386;
	mov.f32 	%f2076, %f387;
$L__BB3_79:
	mov.b32 	%r1335, %f2073;
	mov.b32 	%r1361, 2;
	mov.b32 	%r1363, -1;
	// begin inline asm
	shfl.sync.down.b32 %r1334, %r1335, %r1361, %r51, %r1363;
	// end inline asm
	mov.b32 	%r1340, %f2074;
	// begin inline asm
	shfl.sync.down.b32 %r1339, %r1340, %r1361, %r51, %r1363;
	// end inline asm
	mov.b32 	%r1345, %f2075;
	// begin inline asm
	shfl.sync.down.b32 %r1344, %r1345, %r1361, %r51, %r1363;
	// end inline asm
	mov.b32 	%r1350, %f2076;
	// begin inline asm
	shfl.sync.down.b32 %r1349, %r1350, %r1361, %r51, %r1363;
	// end inline asm
	mov.b32 	%r1355, %f2077;
	// begin inline asm
	shfl.sync.down.b32 %r1354, %r1355, %r1361, %r51, %r1363;
	// end inline asm
	mov.b32 	%r1360, %f2078;
	// begin inline asm
	shfl.sync.down.b32 %r1359, %r1360, %r1361, %r51, %r1363;
	// end inline asm
	setp.gt.s32 	%p100, %r26, %r51;
	@%p100 bra 	$L__BB3_81;
	mov.b32 	%f1702, %r1354;
	mov.b32 	%f1703, %r1349;
	mov.b32 	%f1704, %r1344;
	mov.b32 	%f1705, %r1339;
	mov.b32 	%f1706, %r1334;
	mov.b32 	%f1707, %r1359;
	mul.f32 	%f1708, %f2077, %f1705;
	fma.rn.f32 	%f1709, %f2075, %f1706, %f1708;
	add.f32 	%f2073, %f2073, %f1709;
	mul.f32 	%f1710, %f2078, %f1705;
	fma.rn.f32 	%f1711, %f2076, %f1706, %f1710;
	add.f32 	%f2074, %f2074, %f1711;
	mul.f32 	%f1712, %f2077, %f1703;
	fma.rn.f32 	%f398, %f2075, %f1704, %f1712;
	mul.f32 	%f1713, %f2078, %f1703;
	fma.rn.f32 	%f399, %f2076, %f1704, %f1713;
	mul.f32 	%f1714, %f2077, %f1707;
	fma.rn.f32 	%f2077, %f2075, %f1702, %f1714;
	mul.f32 	%f1715, %f2078, %f1707;
	fma.rn.f32 	%f2078, %f2076, %f1702, %f1715;
	mov.f32 	%f2075, %f398;
	mov.f32 	%f2076, %f399;
$L__BB3_81:
	mov.b32 	%r1365, %f2073;
	mov.b32 	%r1391, 4;
	mov.b32 	%r1393, -1;
	// begin inline asm
	shfl.sync.down.b32 %r1364, %r1365, %r1391, %r51, %r1393;
	// end inline asm
	mov.b32 	%r1370, %f2074;
	// begin inline asm
	shfl.sync.down.b32 %r1369, %r1370, %r1391, %r51, %r1393;
	// end inline asm
	mov.b32 	%r1375, %f2075;
	// begin inline asm
	shfl.sync.down.b32 %r1374, %r1375, %r1391, %r51, %r1393;
	// end inline asm
	mov.b32 	%r1380, %f2076;
	// begin inline asm
	shfl.sync.down.b32 %r1379, %r1380, %r1391, %r51, %r1393;
	// end inline asm
	mov.b32 	%r1385, %f2077;
	// begin inline asm
	shfl.sync.down.b32 %r1384, %r1385, %r1391, %r51, %r1393;
	// end inline asm
	mov.b32 	%r1390, %f2078;
	// begin inline asm
	shfl.sync.down.b32 %r1389, %r1390, %r1391, %r51, %r1393;
	// end inline asm
	setp.gt.s32 	%p101, %r33, %r51;
	@%p101 bra 	$L__BB3_83;
	mov.b32 	%f1716, %r1384;
	mov.b32 	%f1717, %r1379;
	mov.b32 	%f1718, %r1374;
	mov.b32 	%f1719, %r1369;
	mov.b32 	%f1720, %r1364;
	mov.b32 	%f1721, %r1389;
	mul.f32 	%f1722, %f2077, %f1719;
	fma.rn.f32 	%f1723, %f2075, %f1720, %f1722;
	add.f32 	%f2073, %f2073, %f1723;
	mul.f32 	%f1724, %f2078, %f1719;
	fma.rn.f32 	%f1725, %f2076, %f1720, %f1724;
	add.f32 	%f2074, %f2074, %f1725;
	mul.f32 	%f1726, %f2077, %f1717;
	fma.rn.f32 	%f410, %f2075, %f1718, %f1726;
	mul.f32 	%f1727, %f2078, %f1717;
	fma.rn.f32 	%f411, %f2076, %f1718, %f1727;
	mul.f32 	%f1728, %f2077, %f1721;
	fma.rn.f32 	%f2077, %f2075, %f1716, %f1728;
	mul.f32 	%f1729, %f2078, %f1721;
	fma.rn.f32 	%f2078, %f2076, %f1716, %f1729;
	mov.f32 	%f2075, %f410;
	mov.f32 	%f2076, %f411;
$L__BB3_83:
	mov.b32 	%r1395, %f2073;
	mov.b32 	%r1421, 8;
	mov.b32 	%r1423, -1;
	// begin inline asm
	shfl.sync.down.b32 %r1394, %r1395, %r1421, %r51, %r1423;
	// end inline asm
	mov.b32 	%r1400, %f2074;
	// begin inline asm
	shfl.sync.down.b32 %r1399, %r1400, %r1421, %r51, %r1423;
	// end inline asm
	mov.b32 	%r1405, %f2075;
	// begin inline asm
	shfl.sync.down.b32 %r1404, %r1405, %r1421, %r51, %r1423;
	// end inline asm
	mov.b32 	%r1410, %f2076;
	// begin inline asm
	shfl.sync.down.b32 %r1409, %r1410, %r1421, %r51, %r1423;
	// end inline asm
	mov.b32 	%r1415, %f2077;
	// begin inline asm
	shfl.sync.down.b32 %r1414, %r1415, %r1421, %r51, %r1423;
	// end inline asm
	mov.b32 	%r1420, %f2078;
	// begin inline asm
	shfl.sync.down.b32 %r1419, %r1420, %r1421, %r51, %r1423;
	// end inline asm
	setp.gt.s32 	%p102, %r40, %r51;
	@%p102 bra 	$L__BB3_85;
	mov.b32 	%f1730, %r1414;
	mov.b32 	%f1731, %r1409;
	mov.b32 	%f1732, %r1404;
	mov.b32 	%f1733, %r1399;
	mov.b32 	%f1734, %r1394;
	mov.b32 	%f1735, %r1419;
	mul.f32 	%f1736, %f2077, %f1733;
	fma.rn.f32 	%f1737, %f2075, %f1734, %f1736;
	add.f32 	%f2073, %f2073, %f1737;
	mul.f32 	%f1738, %f2078, %f1733;
	fma.rn.f32 	%f1739, %f2076, %f1734, %f1738;
	add.f32 	%f2074, %f2074, %f1739;
	mul.f32 	%f1740, %f2077, %f1731;
	fma.rn.f32 	%f422, %f2075, %f1732, %f1740;
	mul.f32 	%f1741, %f2078, %f1731;
	fma.rn.f32 	%f423, %f2076, %f1732, %f1741;
	mul.f32 	%f1742, %f2077, %f1735;
	fma.rn.f32 	%f2077, %f2075, %f1730, %f1742;
	mul.f32 	%f1743, %f2078, %f1735;
	fma.rn.f32 	%f2078, %f2076, %f1730, %f1743;
	mov.f32 	%f2075, %f422;
	mov.f32 	%f2076, %f423;
$L__BB3_85:
	mov.b32 	%r1425, %f2073;
	mov.b32 	%r1451, 16;
	mov.b32 	%r1453, -1;
	// begin inline asm
	shfl.sync.down.b32 %r1424, %r1425, %r1451, %r51, %r1453;
	// end inline asm
	mov.b32 	%r1430, %f2074;
	// begin inline asm
	shfl.sync.down.b32 %r1429, %r1430, %r1451, %r51, %r1453;
	// end inline asm
	mov.b32 	%r1435, %f2075;
	// begin inline asm
	shfl.sync.down.b32 %r1434, %r1435, %r1451, %r51, %r1453;
	// end inline asm
	mov.b32 	%r1440, %f2076;
	// begin inline asm
	shfl.sync.down.b32 %r1439, %r1440, %r1451, %r51, %r1453;
	// end inline asm
	mov.b32 	%r1445, %f2077;
	// begin inline asm
	shfl.sync.down.b32 %r1444, %r1445, %r1451, %r51, %r1453;
	// end inline asm
	mov.b32 	%r1450, %f2078;
	// begin inline asm
	shfl.sync.down.b32 %r1449, %r1450, %r1451, %r51, %r1453;
	// end inline asm
	setp.gt.s32 	%p103, %r47, %r51;
	@%p103 bra 	$L__BB3_87;
	mov.b32 	%f1744, %r1444;
	mov.b32 	%f1745, %r1439;
	mov.b32 	%f1746, %r1434;
	mov.b32 	%f1747, %r1429;
	mov.b32 	%f1748, %r1424;
	mov.b32 	%f1749, %r1449;
	mul.f32 	%f1750, %f2077, %f1747;
	fma.rn.f32 	%f1751, %f2075, %f1748, %f1750;
	add.f32 	%f2073, %f2073, %f1751;
	mul.f32 	%f1752, %f2078, %f1747;
	fma.rn.f32 	%f1753, %f2076, %f1748, %f1752;
	add.f32 	%f2074, %f2074, %f1753;
	mul.f32 	%f1754, %f2077, %f1745;
	fma.rn.f32 	%f434, %f2075, %f1746, %f1754;
	mul.f32 	%f1755, %f2078, %f1745;
	fma.rn.f32 	%f435, %f2076, %f1746, %f1755;
	mul.f32 	%f1756, %f2077, %f1749;
	fma.rn.f32 	%f2077, %f2075, %f1744, %f1756;
	mul.f32 	%f1757, %f2078, %f1749;
	fma.rn.f32 	%f2078, %f2076, %f1744, %f1757;
	mov.f32 	%f2075, %f434;
	mov.f32 	%f2076, %f435;
$L__BB3_87:
	mul.f32 	%f1758, %f2032, %f2074;
	fma.rn.f32 	%f1759, %f2034, %f2073, %f1758;
	add.f32 	%f2036, %f2036, %f1759;
	mul.f32 	%f1760, %f2031, %f2074;
	fma.rn.f32 	%f1761, %f2033, %f2073, %f1760;
	add.f32 	%f2035, %f2035, %f1761;
	mul.f32 	%f1762, %f2032, %f2076;
	fma.rn.f32 	%f446, %f2034, %f2075, %f1762;
	mul.f32 	%f1763, %f2031, %f2076;
	fma.rn.f32 	%f447, %f2033, %f2075, %f1763;
	mul.f32 	%f1764, %f2032, %f2078;
	fma.rn.f32 	%f2032, %f2034, %f2077, %f1764;
	mul.f32 	%f1765, %f2031, %f2078;
	fma.rn.f32 	%f2031, %f2033, %f2077, %f1765;
	add.s32 	%r1644, %r1644, -32;
	mov.f32 	%f2033, %f447;
	mov.f32 	%f2034, %f446;
	bra.uni 	$L__BB3_70;
$L__BB3_88:
	setp.ne.s32 	%p90, %r4, 0;
	@%p90 bra 	$L__BB3_90;
	mul.f32 	%f1644, %f272, %f2036;
	fma.rn.f32 	%f1645, %f274, %f2035, %f1644;
	add.f32 	%f1646, %f270, %f1645;
	mul.f32 	%f1647, %f273, %f2036;
	fma.rn.f32 	%f1648, %f275, %f2035, %f1647;
	add.f32 	%f1649, %f271, %f1648;
	mul.f32 	%f1650, %f272, %f2034;
	fma.rn.f32 	%f1651, %f274, %f2033, %f1650;
	mul.f32 	%f1652, %f273, %f2034;
	fma.rn.f32 	%f1653, %f275, %f2033, %f1652;
	mul.f32 	%f1654, %f274, %f2031;
	fma.rn.f32 	%f1655, %f272, %f2032, %f1654;
	mul.f32 	%f1656, %f275, %f2031;
	fma.rn.f32 	%f1657, %f273, %f2032, %f1656;
	mul.wide.s32 	%rd140, %r1, 24;
	add.s64 	%rd141, %rd28, %rd140;
	add.s64 	%rd133, %rd141, 768;
	mov.b32 	%r1276, %f1646;
	mov.b32 	%r1277, %f1649;
	mov.b32 	%r1278, %f1651;
	mov.b32 	%r1279, %f1653;
	mov.b32 	%r1280, %f1655;
	mov.b32 	%r1281, %f1657;
	// begin inline asm
	st.cg.u32 [%rd133], %r1276;
	// end inline asm
	add.s64 	%rd134, %rd141, 772;
	// begin inline asm
	st.cg.u32 [%rd134], %r1277;
	// end inline asm
	add.s64 	%rd135, %rd141, 776;
	// begin inline asm
	st.cg.u32 [%rd135], %r1278;
	// end inline asm
	add.s64 	%rd136, %rd141, 780;
	// begin inline asm
	st.cg.u32 [%rd136], %r1279;
	// end inline asm
	add.s64 	%rd137, %rd141, 784;
	// begin inline asm
	st.cg.u32 [%rd137], %r1280;
	// end inline asm
	add.s64 	%rd138, %rd141, 788;
	// begin inline asm
	st.cg.u32 [%rd138], %r1281;
	// end inline asm
	mul.wide.s32 	%rd142, %r1, 4;
	add.s64 	%rd143, %rd26, %rd142;
	add.s64 	%rd139, %rd143, 128;
	mov.b32 	%r1282, 101;
	// begin inline asm
	st.release.gpu.u32 [%rd139], %r1282;
	// end inline asm
	st.shared.f32 	[_ZZN3cub18CUB_300001_SM_10006detail4scan16DeviceScanKernelINS2_10policy_hubIN4cuda3std3__45tupleIJffffffEEES9_S9_j7scan_opE10Policy1000EN6thrust24THRUST_300001_SM_1000_NS12zip_iteratorINS8_IJNSE_6detail15normal_iteratorINSE_10device_ptrIfEEEENSE_17constant_iteratorIfNSE_11use_defaultESM_EESN_SN_SN_SN_EEEEENSF_INS8_IJSK_SK_SK_SK_SK_SK_EEEEENS0_13ScanTileStateIS9_Lb0EEESA_NS0_8NullTypeEjS9_Lb0ESU_EEvT0_T1_T2_iT3_T4_T5_E12temp_storage+4], %f2036;
	st.shared.v2.f32 	[_ZZN3cub18CUB_300001_SM_10006detail4scan16DeviceScanKernelINS2_10policy_hubIN4cuda3std3__45tupleIJffffffEEES9_S9_j7scan_opE10Policy1000EN6thrust24THRUST_300001_SM_1000_NS12zip_iteratorINS8_IJNSE_6detail15normal_iteratorINSE_10device_ptrIfEEEENSE_17constant_iteratorIfNSE_11use_defaultESM_EESN_SN_SN_SN_EEEEENSF_INS8_IJSK_SK_SK_SK_SK_SK_EEEEENS0_13ScanTileStateIS9_Lb0EEESA_NS0_8NullTypeEjS9_Lb0ESU_EEvT0_T1_T2_iT3_T4_T5_E12temp_storage+8], {%f2035, %f2034};
	st.shared.v4.f32 	[_ZZN3cub18CUB_300001_SM_10006detail4scan16DeviceScanKernelINS2_10policy_hubIN4cuda3std3__45tupleIJffffffEEES9_S9_j7scan_opE10Policy1000EN6thrust24THRUST_300001_SM_1000_NS12zip_iteratorINS8_IJNSE_6detail15normal_iteratorINSE_10device_ptrIfEEEENSE_17constant_iteratorIfNSE_11use_defaultESM_EESN_SN_SN_SN_EEEEENSF_INS8_IJSK_SK_SK_SK_SK_SK_EEEEENS0_13ScanTileStateIS9_Lb0EEESA_NS0_8NullTypeEjS9_Lb0ESU_EEvT0_T1_T2_iT3_T4_T5_E12temp_storage+16], {%f2033, %f2032, %f2031, %f1646};
	st.shared.v4.f32 	[_ZZN3cub18CUB_300001_SM_10006detail4scan16DeviceScanKernelINS2_10policy_hubIN4cuda3std3__45tupleIJffffffEEES9_S9_j7scan_opE10Policy1000EN6thrust24THRUST_300001_SM_1000_NS12zip_iteratorINS8_IJNSE_6detail15normal_iteratorINSE_10device_ptrIfEEEENSE_17constant_iteratorIfNSE_11use_defaultESM_EESN_SN_SN_SN_EEEEENSF_INS8_IJSK_SK_SK_SK_SK_SK_EEEEENS0_13ScanTileStateIS9_Lb0EEESA_NS0_8NullTypeEjS9_Lb0ESU_EEvT0_T1_T2_iT3_T4_T5_E12temp_storage+32], {%f1649, %f1651, %f1653, %f1655};
	st.shared.f32 	[_ZZN3cub18CUB_300001_SM_10006detail4scan16DeviceScanKernelINS2_10policy_hubIN4cuda3std3__45tupleIJffffffEEES9_S9_j7scan_opE10Policy1000EN6thrust24THRUST_300001_SM_1000_NS12zip_iteratorINS8_IJNSE_6detail15normal_iteratorINSE_10device_ptrIfEEEENSE_17constant_iteratorIfNSE_11use_defaultESM_EESN_SN_SN_SN_EEEEENSF_INS8_IJSK_SK_SK_SK_SK_SK_EEEEENS0_13ScanTileStateIS9_Lb0EEESA_NS0_8NullTypeEjS9_Lb0ESU_EEvT0_T1_T2_iT3_T4_T5_E12temp_storage+48], %f1657;
$L__BB3_90:
	setp.ne.s32 	%p91, %r903, 0;
	@%p91 bra 	$L__BB3_92;
	st.shared.f32 	[_ZZN3cub18CUB_300001_SM_10006detail4scan16DeviceScanKernelINS2_10policy_hubIN4cuda3std3__45tupleIJffffffEEES9_S9_j7scan_opE10Policy1000EN6thrust24THRUST_300001_SM_1000_NS12zip_iteratorINS8_IJNSE_6detail15normal_iteratorINSE_10device_ptrIfEEEENSE_17constant_iteratorIfNSE_11use_defaultESM_EESN_SN_SN_SN_EEEEENSF_INS8_IJSK_SK_SK_SK_SK_SK_EEEEENS0_13ScanTileStateIS9_Lb0EEESA_NS0_8NullTypeEjS9_Lb0ESU_EEvT0_T1_T2_iT3_T4_T5_E12temp_storage+180], %f2036;
	st.shared.v2.f32 	[_ZZN3cub18CUB_300001_SM_10006detail4scan16DeviceScanKernelINS2_10policy_hubIN4cuda3std3__45tupleIJffffffEEES9_S9_j7scan_opE10Policy1000EN6thrust24THRUST_300001_SM_1000_NS12zip_iteratorINS8_IJNSE_6detail15normal_iteratorINSE_10device_ptrIfEEEENSE_17constant_iteratorIfNSE_11use_defaultESM_EESN_SN_SN_SN_EEEEENSF_INS8_IJSK_SK_SK_SK_SK_SK_EEEEENS0_13ScanTileStateIS9_Lb0EEESA_NS0_8NullTypeEjS9_Lb0ESU_EEvT0_T1_T2_iT3_T4_T5_E12temp_storage+184], {%f2035, %f2034};
	st.shared.v2.f32 	[_ZZN3cub18CUB_300001_SM_10006detail4scan16DeviceScanKernelINS2_10policy_hubIN4cuda3std3__45tupleIJffffffEEES9_S9_j7scan_opE10Policy1000EN6thrust24THRUST_300001_SM_1000_NS12zip_iteratorINS8_IJNSE_6detail15normal_iteratorINSE_10device_ptrIfEEEENSE_17constant_iteratorIfNSE_11use_defaultESM_EESN_SN_SN_SN_EEEEENSF_INS8_IJSK_SK_SK_SK_SK_SK_EEEEENS0_13ScanTileStateIS9_Lb0EEESA_NS0_8NullTypeEjS9_Lb0ESU_EEvT0_T1_T2_iT3_T4_T5_E12temp_storage+192], {%f2033, %f2032};
	st.shared.f32 	[_ZZN3cub18CUB_300001_SM_10006detail4scan16DeviceScanKernelINS2_10policy_hubIN4cuda3std3__45tupleIJffffffEEES9_S9_j7scan_opE10Policy1000EN6thrust24THRUST_300001_SM_1000_NS12zip_iteratorINS8_IJNSE_6detail15normal_iteratorINSE_10device_ptrIfEEEENSE_17constant_iteratorIfNSE_11use_defaultESM_EESN_SN_SN_SN_EEEEENSF_INS8_IJSK_SK_SK_SK_SK_SK_EEEEENS0_13ScanTileStateIS9_Lb0EEESA_NS0_8NullTypeEjS9_Lb0ESU_EEvT0_T1_T2_iT3_T4_T5_E12temp_storage+200], %f2031;
	mov.f32 	%f2109, %f2036;
	mov.f32 	%f2110, %f2035;
	mov.f32 	%f2111, %f2034;
	mov.f32 	%f2112, %f2033;
	mov.f32 	%f2113, %f2032;
	mov.f32 	%f2114, %f2031;
$L__BB3_92:
	bar.sync 	0;
	setp.eq.s32 	%p92, %r4, 0;
	@%p92 bra 	$L__BB3_94;
	.pragma "used_bytes_mask 4095";
	ld.shared.v4.f32 	{%f1658, %f1659, %f1660, %f1661}, [_ZZN3cub18CUB_300001_SM_10006detail4scan16DeviceScanKernelINS2_10policy_hubIN4cuda3std3__45tupleIJffffffEEES9_S9_j7scan_opE10Policy1000EN6thrust24THRUST_300001_SM_1000_NS12zip_iteratorINS8_IJNSE_6detail15normal_iteratorINSE_10device_ptrIfEEEENSE_17constant_iteratorIfNSE_11use_defaultESM_EESN_SN_SN_SN_EEEEENSF_INS8_IJSK_SK_SK_SK_SK_SK_EEEEENS0_13ScanTileStateIS9_Lb0EEESA_NS0_8NullTypeEjS9_Lb0ESU_EEvT0_T1_T2_iT3_T4_T5_E12temp_storage+192];
	ld.shared.v2.f32 	{%f1662, %f1663}, [_ZZN3cub18CUB_300001_SM_10006detail4scan16DeviceScanKernelINS2_10policy_hubIN4cuda3std3__45tupleIJffffffEEES9_S9_j7scan_opE10Policy1000EN6thrust24THRUST_300001_SM_1000_NS12zip_iteratorINS8_IJNSE_6detail15normal_iteratorINSE_10device_ptrIfEEEENSE_17constant_iteratorIfNSE_11use_defaultESM_EESN_SN_SN_SN_EEEEENSF_INS8_IJSK_SK_SK_SK_SK_SK_EEEEENS0_13ScanTileStateIS9_Lb0EEESA_NS0_8NullTypeEjS9_Lb0ESU_EEvT0_T1_T2_iT3_T4_T5_E12temp_storage+184];
	ld.shared.f32 	%f1664, [_ZZN3cub18CUB_300001_SM_10006detail4scan16DeviceScanKernelINS2_10policy_hubIN4cuda3std3__45tupleIJffffffEEES9_S9_j7scan_opE10Policy1000EN6thrust24THRUST_300001_SM_1000_NS12zip_iteratorINS8_IJNSE_6detail15normal_iteratorINSE_10device_ptrIfEEEENSE_17constant_iteratorIfNSE_11use_defaultESM_EESN_SN_SN_SN_EEEEENSF_INS8_IJSK_SK_SK_SK_SK_SK_EEEEENS0_13ScanTileStateIS9_Lb0EEESA_NS0_8NullTypeEjS9_Lb0ESU_EEvT0_T1_T2_iT3_T4_T5_E12temp_storage+180];
	mul.f32 	%f1665, %f2111, %f1664;
	fma.rn.f32 	%f1666, %f2113, %f1662, %f1665;
	add.f32 	%f2109, %f2109, %f1666;
	mul.f32 	%f1667, %f2112, %f1664;
	fma.rn.f32 	%f1668, %f2114, %f1662, %f1667;
	add.f32 	%f2110, %f2110, %f1668;
	mul.f32 	%f1669, %f2111, %f1663;
	fma.rn.f32 	%f458, %f2113, %f1658, %f1669;
	mul.f32 	%f1670, %f2112, %f1663;
	fma.rn.f32 	%f459, %f2114, %f1658, %f1670;
	mul.f32 	%f1671, %f2111, %f1659;
	fma.rn.f32 	%f2113, %f2113, %f1660, %f1671;
	mul.f32 	%f1672, %f2112, %f1659;
	fma.rn.f32 	%f2114, %f2114, %f1660, %f1672;
	mov.f32 	%f2111, %f458;
	mov.f32 	%f2112, %f459;
$L__BB3_94:
	mul.f32 	%f1673, %f2110, %f1981;
	fma.rn.f32 	%f1674, %f2109, %f1979, %f1673;
	add.f32 	%f1977, %f1977, %f1674;
	mul.f32 	%f1675, %f2110, %f1982;
	fma.rn.f32 	%f1676, %f2109, %f1980, %f1675;
	add.f32 	%f1978, %f1978, %f1676;
	mul.f32 	%f1677, %f2112, %f1981;
	fma.rn.f32 	%f470, %f2111, %f1979, %f1677;
	mul.f32 	%f1678, %f2112, %f1982;
	fma.rn.f32 	%f471, %f2111, %f1980, %f1678;
	mul.f32 	%f1679, %f2114, %f1981;
	fma.rn.f32 	%f1981, %f2113, %f1979, %f1679;
	mul.f32 	%f1680, %f2114, %f1982;
	fma.rn.f32 	%f1982, %f2113, %f1980, %f1680;
	mul.f32 	%f1681, %f1978, %f16;
	fma.rn.f32 	%f2126, %f1977, %f14, %f1681;
	mul.f32 	%f1682, %f1978, %f17;
	fma.rn.f32 	%f2125, %f1977, %f15, %f1682;
	mul.f32 	%f1683, %f471, %f16;
	fma.rn.f32 	%f2124, %f470, %f14, %f1683;
	mul.f32 	%f1684, %f471, %f17;
	fma.rn.f32 	%f2123, %f470, %f15, %f1684;
	mul.f32 	%f1685, %f1982, %f16;
	fma.rn.f32 	%f2122, %f1981, %f14, %f1685;
	mul.f32 	%f1686, %f1982, %f17;
	fma.rn.f32 	%f2121, %f1981, %f15, %f1686;
	mov.f32 	%f1980, %f471;
	mov.f32 	%f1979, %f470;
$L__BB3_95:
	add.f32 	%f1909, %f12, %f2126;
	add.f32 	%f1910, %f13, %f2125;
	bar.sync 	0;
	st.shared.v4.f32 	[%r7], {%f1977, %f1978, %f1979, %f1980};
	st.shared.v4.f32 	[%r7+16], {%f1981, %f1982, %f1909, %f1910};
	st.shared.v4.f32 	[%r7+32], {%f2124, %f2123, %f2122, %f2121};
	bar.warp.sync 	-1;
	ld.shared.v2.f32 	{%f1911, %f1912}, [%r6];
	ld.shared.v2.f32 	{%f1913, %f1914}, [%r6+8];
	ld.shared.v2.f32 	{%f1915, %f1916}, [%r6+16];
	ld.shared.v2.f32 	{%f1917, %f1918}, [%r6+768];
	ld.shared.v2.f32 	{%f1919, %f1920}, [%r6+776];
	ld.shared.v2.f32 	{%f1921, %f1922}, [%r6+784];
	add.s64 	%rd170, %rd5, %rd101;
	add.s64 	%rd171, %rd6, %rd101;
	add.s64 	%rd172, %rd7, %rd101;
	add.s64 	%rd173, %rd8, %rd101;
	add.s64 	%rd174, %rd9, %rd101;
	add.s64 	%rd175, %rd10, %rd101;
	st.global.f32 	[%rd170], %f1911;
	st.global.f32 	[%rd171], %f1912;
	st.global.f32 	[%rd172], %f1913;
	st.global.f32 	[%rd173], %f1914;
	st.global.f32 	[%rd174], %f1915;
	st.global.f32 	[%rd175], %f1916;
	st.global.f32 	[%rd170+128], %f1917;
	st.global.f32 	[%rd171+128], %f1918;
	st.global.f32 	[%rd172+128], %f1919;
	st.global.f32 	[%rd173+128], %f1920;
	st.global.f32 	[%rd174+128], %f1921;
	st.global.f32 	[%rd175+128], %f1922;
	bra.uni 	$L__BB3_199;
$L__BB3_96:
	setp.eq.s32 	%p2, %r3, 0;
	@%p2 bra 	$L__BB3_199;
	cvt.u64.u32 	%rd16, %r2;
	mul.wide.u32 	%rd36, %r2, 4;
	add.s64 	%rd37, %rd4, %rd36;
	mov.u32 	%r83, %tid.x;
	ld.global.f32 	%f2134, [%rd37];
	and.b32  	%r168, %r83, 31;
	shl.b32 	%r169, %r83, 1;
	and.b32  	%r170, %r169, 1984;
	or.b32  	%r84, %r170, %r168;
	setp.ge.u32 	%p3, %r84, %r3;
	shl.b32 	%r171, %r84, 2;
	cvt.u64.u32 	%rd38, %r171;
	add.s64 	%rd17, %rd37, %rd38;
	mov.f32 	%f2133, %f2134;
	@%p3 bra 	$L__BB3_99;
	ld.global.f32 	%f2133, [%rd17];
$L__BB3_99:
	add.s32 	%r85, %r84, 32;
	setp.ge.u32 	%p4, %r85, %r3;
	@%p4 bra 	$L__BB3_101;
	ld.global.f32 	%f2134, [%rd17+128];
$L__BB3_101:
	// begin inline asm
	mov.u32 %r172, %laneid;
	// end inline asm
	add.s32 	%r175, %r172, %r170;
	mov.u32 	%r176, _ZZN3cub18CUB_300001_SM_10006detail4scan16DeviceScanKernelINS2_10policy_hubIN4cuda3std3__45tupleIJffffffEEES9_S9_j7scan_opE10Policy1000EN6thrust24THRUST_300001_SM_1000_NS12zip_iteratorINS8_IJNSE_6detail15normal_iteratorINSE_10device_ptrIfEEEENSE_17constant_iteratorIfNSE_11use_defaultESM_EESN_SN_SN_SN_EEEEENSF_INS8_IJSK_SK_SK_SK_SK_SK_EEEEENS0_13ScanTileStateIS9_Lb0EEESA_NS0_8NullTypeEjS9_Lb0ESU_EEvT0_T1_T2_iT3_T4_T5_E12temp_storage;
	mad.lo.s32 	%r87, %r175, 24, %r176;
	st.shared.v2.f32 	[%r87], {%f2133, %f1};
	st.shared.v2.f32 	[%r87+8], {%f2, %f3};
	st.shared.v2.f32 	[%r87+16], {%f4, %f5};
	st.shared.v2.f32 	[%r87+768], {%f2134, %f1};
	st.shared.v2.f32 	[%r87+776], {%f2, %f3};
	st.shared.v2.f32 	[%r87+784], {%f4, %f5};
	bar.warp.sync 	-1;
	mad.lo.s32 	%r88, %r172, 24, %r87;
	ld.shared.v4.f32 	{%f2189, %f2190, %f2191, %f2192}, [%r88];
	ld.shared.v4.f32 	{%f2193, %f2194, %f503, %f504}, [%r88+16];
	ld.shared.v4.f32 	{%f505, %f506, %f507, %f508}, [%r88+32];
	bar.sync 	0;
	setp.ne.s32 	%p5, %r1, 0;
	@%p5 bra 	$L__BB3_126;
	mul.f32 	%f1311, %f2190, %f507;
	fma.rn.f32 	%f1312, %f2189, %f505, %f1311;
	add.f32 	%f509, %f503, %f1312;
	mul.f32 	%f1313, %f2190, %f508;
	fma.rn.f32 	%f1314, %f2189, %f506, %f1313;
	add.f32 	%f510, %f504, %f1314;
	mul.f32 	%f1315, %f2192, %f507;
	fma.rn.f32 	%f511, %f2191, %f505, %f1315;
	mul.f32 	%f1316, %f2192, %f508;
	fma.rn.f32 	%f512, %f2191, %f506, %f1316;
	mul.f32 	%f1317, %f2194, %f507;
	fma.rn.f32 	%f513, %f2193, %f505, %f1317;
	mul.f32 	%f1318, %f2194, %f508;
	fma.rn.f32 	%f514, %f2193, %f506, %f1318;
	shr.u32 	%r89, %r83, 5;
	mov.b32 	%r722, %f509;
	mov.b32 	%r748, 1;
	mov.b32 	%r749, 0;
	mov.b32 	%r750, -1;
	// begin inline asm
	shfl.sync.up.b32 %r721, %r722, %r748, %r749, %r750;
	// end inline asm
	mov.b32 	%f1319, %r721;
	mov.b32 	%r727, %f510;
	// begin inline asm
	shfl.sync.up.b32 %r726, %r727, %r748, %r749, %r750;
	// end inline asm
	mov.b32 	%f1320, %r726;
	mov.b32 	%r732, %f511;
	// begin inline asm
	shfl.sync.up.b32 %r731, %r732, %r748, %r749, %r750;
	// end inline asm
	mov.b32 	%f1321, %r731;
	mov.b32 	%r737, %f512;
	// begin inline asm
	shfl.sync.up.b32 %r736, %r737, %r748, %r749, %r750;
	// end inline asm
	mov.b32 	%f1322, %r736;
	mov.b32 	%r742, %f513;
	// begin inline asm
	shfl.sync.up.b32 %r741, %r742, %r748, %r749, %r750;
	// end inline asm
	mov.b32 	%f1323, %r741;
	mov.b32 	%r747, %f514;
	// begin inline asm
	shfl.sync.up.b32 %r746, %r747, %r748, %r749, %r750;
	// end inline asm
	mov.b32 	%f1324, %r746;
	mul.f32 	%f1325, %f513, %f1320;
	fma.rn.f32 	%f1326, %f511, %f1319, %f1325;
	add.f32 	%f2135, %f509, %f1326;
	mul.f32 	%f1327, %f514, %f1320;
	fma.rn.f32 	%f1328, %f512, %f1319, %f1327;
	add.f32 	%f2136, %f510, %f1328;
	mul.f32 	%f1329, %f513, %f1322;
	fma.rn.f32 	%f2137, %f511, %f1321, %f1329;
	mul.f32 	%f1330, %f514, %f1322;
	fma.rn.f32 	%f2138, %f512, %f1321, %f1330;
	mul.f32 	%f1331, %f513, %f1324;
	fma.rn.f32 	%f2139, %f511, %f1323, %f1331;
	mul.f32 	%f1332, %f514, %f1324;
	fma.rn.f32 	%f2140, %f512, %f1323, %f1332;
	setp.gt.s32 	%p47, %r172, 0;
	@%p47 bra 	$L__BB3_104;
	mov.f32 	%f2135, %f509;
	mov.f32 	%f2136, %f510;
	mov.f32 	%f2137, %f511;
	mov.f32 	%f2138, %f512;
	mov.f32 	%f2139, %f513;
	mov.f32 	%f2140, %f514;
$L__BB3_104:
	mov.b32 	%r752, %f2135;
	mov.b32 	%r778, 2;
	mov.b32 	%r779, 0;
	mov.b32 	%r780, -1;
	// begin inline asm
	shfl.sync.up.b32 %r751, %r752, %r778, %r779, %r780;
	// end inline asm
	mov.b32 	%f1333, %r751;
	mov.b32 	%r757, %f2136;
	// begin inline asm
	shfl.sync.up.b32 %r756, %r757, %r778, %r779, %r780;
	// end inline asm
	mov.b32 	%f1334, %r756;
	mov.b32 	%r762, %f2137;
	// begin inline asm
	shfl.sync.up.b32 %r761, %r762, %r778, %r779, %r780;
	// end inline asm
	mov.b32 	%f1335, %r761;
	mov.b32 	%r767, %f2138;
	// begin inline asm
	shfl.sync.up.b32 %r766, %r767, %r778, %r779, %r780;
	// end inline asm
	mov.b32 	%f1336, %r766;
	mov.b32 	%r772, %f2139;
	// begin inline asm
	shfl.sync.up.b32 %r771, %r772, %r778, %r779, %r780;
	// end inline asm
	mov.b32 	%f1337, %r771;
	mov.b32 	%r777, %f2140;
	// begin inline asm
	shfl.sync.up.b32 %r776, %r777, %r778, %r779, %r780;
	// end inline asm
	mov.b32 	%f1338, %r776;
	mul.f32 	%f1339, %f2139, %f1334;
	fma.rn.f32 	%f1340, %f2137, %f1333, %f1339;
	add.f32 	%f2141, %f2135, %f1340;
	mul.f32 	%f1341, %f2140, %f1334;
	fma.rn.f32 	%f1342, %f2138, %f1333, %f1341;
	add.f32 	%f2142, %f2136, %f1342;
	mul.f32 	%f1343, %f2139, %f1336;
	fma.rn.f32 	%f2143, %f2137, %f1335, %f1343;
	mul.f32 	%f1344, %f2140, %f1336;
	fma.rn.f32 	%f2144, %f2138, %f1335, %f1344;
	mul.f32 	%f1345, %f2139, %f1338;
	fma.rn.f32 	%f2145, %f2137, %f1337, %f1345;
	mul.f32 	%f1346, %f2140, %f1338;
	fma.rn.f32 	%f2146, %f2138, %f1337, %f1346;
	setp.gt.s32 	%p48, %r172, 1;
	@%p48 bra 	$L__BB3_106;
	mov.f32 	%f2141, %f2135;
	mov.f32 	%f2142, %f2136;
	mov.f32 	%f2143, %f2137;
	mov.f32 	%f2144, %f2138;
	mov.f32 	%f2145, %f2139;
	mov.f32 	%f2146, %f2140;
$L__BB3_106:
	mov.b32 	%r782, %f2141;
	mov.b32 	%r808, 4;
	mov.b32 	%r809, 0;
	mov.b32 	%r810, -1;
	// begin inline asm
	shfl.sync.up.b32 %r781, %r782, %r808, %r809, %r810;
	// end inline asm
	mov.b32 	%f1347, %r781;
	mov.b32 	%r787, %f2142;
	// begin inline asm
	shfl.sync.up.b32 %r786, %r787, %r808, %r809, %r810;
	// end inline asm
	mov.b32 	%f1348, %r786;
	mov.b32 	%r792, %f2143;
	// begin inline asm
	shfl.sync.up.b32 %r791, %r792, %r808, %r809, %r810;
	// end inline asm
	mov.b32 	%f1349, %r791;
	mov.b32 	%r797, %f2144;
	// begin inline asm
	shfl.sync.up.b32 %r796, %r797, %r808, %r809, %r810;
	// end inline asm
	mov.b32 	%f1350, %r796;
	mov.b32 	%r802, %f2145;
	// begin inline asm
	shfl.sync.up.b32 %r801, %r802, %r808, %r809, %r810;
	// end inline asm
	mov.b32 	%f1351, %r801;
	mov.b32 	%r807, %f2146;
	// begin inline asm
	shfl.sync.up.b32 %r806, %r807, %r808, %r809, %r810;
	// end inline asm
	mov.b32 	%f1352, %r806;
	mul.f32 	%f1353, %f2145, %f1348;
	fma.rn.f32 	%f1354, %f2143, %f1347, %f1353;
	add.f32 	%f2147, %f2141, %f1354;
	mul.f32 	%f1355, %f2146, %f1348;
	fma.rn.f32 	%f1356, %f2144, %f1347, %f1355;
	add.f32 	%f2148, %f2142, %f1356;
	mul.f32 	%f1357, %f2145, %f1350;
	fma.rn.f32 	%f2149, %f2143, %f1349, %f1357;
	mul.f32 	%f1358, %f2146, %f1350;
	fma.rn.f32 	%f2150, %f2144, %f1349, %f1358;
	mul.f32 	%f1359, %f2145, %f1352;
	fma.rn.f32 	%f2151, %f2143, %f1351, %f1359;
	mul.f32 	%f1360, %f2146, %f1352;
	fma.rn.f32 	%f2152, %f2144, %f1351, %f1360;
	setp.gt.s32 	%p49, %r172, 3;
	@%p49 bra 	$L__BB3_108;
	mov.f32 	%f2147, %f2141;
	mov.f32 	%f2148, %f2142;
	mov.f32 	%f2149, %f2143;
	mov.f32 	%f2150, %f2144;
	mov.f32 	%f2151, %f2145;
	mov.f32 	%f2152, %f2146;
$L__BB3_108:
	mov.b32 	%r812, %f2147;
	mov.b32 	%r838, 8;
	mov.b32 	%r839, 0;
	mov.b32 	%r840, -1;
	// begin inline asm
	shfl.sync.up.b32 %r811, %r812, %r838, %r839, %r840;
	// end inline asm
	mov.b32 	%f1361, %r811;
	mov.b32 	%r817, %f2148;
	// begin inline asm
	shfl.sync.up.b32 %r816, %r817, %r838, %r839, %r840;
	// end inline asm
	mov.b32 	%f1362, %r816;
	mov.b32 	%r822, %f2149;
	// begin inline asm
	shfl.sync.up.b32 %r821, %r822, %r838, %r839, %r840;
	// end inline asm
	mov.b32 	%f1363, %r821;
	mov.b32 	%r827, %f2150;
	// begin inline asm
	shfl.sync.up.b32 %r826, %r827, %r838, %r839, %r840;
	// end inline asm
	mov.b32 	%f1364, %r826;
	mov.b32 	%r832, %f2151;
	// begin inline asm
	shfl.sync.up.b32 %r831, %r832, %r838, %r839, %r840;
	// end inline asm
	mov.b32 	%f1365, %r831;
	mov.b32 	%r837, %f2152;
	// begin inline asm
	shfl.sync.up.b32 %r836, %r837, %r838, %r839, %r840;
	// end inline asm
	mov.b32 	%f1366, %r836;
	mul.f32 	%f1367, %f2151, %f1362;
	fma.rn.f32 	%f1368, %f2149, %f1361, %f1367;
	add.f32 	%f2153, %f2147, %f1368;
	mul.f32 	%f1369, %f2152, %f1362;
	fma.rn.f32 	%f1370, %f2150, %f1361, %f1369;
	add.f32 	%f2154, %f2148, %f1370;
	mul.f32 	%f1371, %f2151, %f1364;
	fma.rn.f32 	%f2155, %f2149, %f1363, %f1371;
	mul.f32 	%f1372, %f2152, %f1364;
	fma.rn.f32 	%f2156, %f2150, %f1363, %f1372;
	mul.f32 	%f1373, %f2151, %f1366;
	fma.rn.f32 	%f2157, %f2149, %f1365, %f1373;
	mul.f32 	%f1374, %f2152, %f1366;
	fma.rn.f32 	%f2158, %f2150, %f1365, %f1374;
	setp.gt.s32 	%p50, %r172, 7;
	@%p50 bra 	$L__BB3_110;
	mov.f32 	%f2153, %f2147;
	mov.f32 	%f2154, %f2148;
	mov.f32 	%f2155, %f2149;
	mov.f32 	%f2156, %f2150;
	mov.f32 	%f2157, %f2151;
	mov.f32 	%f2158, %f2152;
$L__BB3_110:
	mov.b32 	%r842, %f2153;
	mov.b32 	%r868, 16;
	mov.b32 	%r869, 0;
	mov.b32 	%r870, -1;
	// begin inline asm
	shfl.sync.up.b32 %r841, %r842, %r868, %r869, %r870;
	// end inline asm
	mov.b32 	%f1375, %r841;
	mov.b32 	%r847, %f2154;
	// begin inline asm
	shfl.sync.up.b32 %r846, %r847, %r868, %r869, %r870;
	// end inline asm
	mov.b32 	%f1376, %r846;
	mov.b32 	%r852, %f2155;
	// begin inline asm
	shfl.sync.up.b32 %r851, %r852, %r868, %r869, %r870;
	// end inline asm
	mov.b32 	%f1377, %r851;
	mov.b32 	%r857, %f2156;
	// begin inline asm
	shfl.sync.up.b32 %r856, %r857, %r868, %r869, %r870;
	// end inline asm
	mov.b32 	%f1378, %r856;
	mov.b32 	%r862, %f2157;
	// begin inline asm
	shfl.sync.up.b32 %r861, %r862, %r868, %r869, %r870;
	// end inline asm
	mov.b32 	%f1379, %r861;
	mov.b32 	%r867, %f2158;
	// begin inline asm
	shfl.sync.up.b32 %r866, %r867, %r868, %r869, %r870;
	// end inline asm
	mov.b32 	%f1380, %r866;
	mul.f32 	%f1381, %f2157, %f1376;
	fma.rn.f32 	%f1382, %f2155, %f1375, %f1381;
	add.f32 	%f2159, %f2153, %f1382;
	mul.f32 	%f1383, %f2158, %f1376;
	fma.rn.f32 	%f1384, %f2156, %f1375, %f1383;
	add.f32 	%f2160, %f2154, %f1384;
	mul.f32 	%f1385, %f2157, %f1378;
	fma.rn.f32 	%f2161, %f2155, %f1377, %f1385;
	mul.f32 	%f1386, %f2158, %f1378;
	fma.rn.f32 	%f2162, %f2156, %f1377, %f1386;
	mul.f32 	%f1387, %f2157, %f1380;
	fma.rn.f32 	%f2163, %f2155, %f1379, %f1387;
	mul.f32 	%f1388, %f2158, %f1380;
	fma.rn.f32 	%f2164, %f2156, %f1379, %f1388;
	setp.gt.s32 	%p51, %r172, 15;
	@%p51 bra 	$L__BB3_112;
	mov.f32 	%f2159, %f2153;
	mov.f32 	%f2160, %f2154;
	mov.f32 	%f2161, %f2155;
	mov.f32 	%f2162, %f2156;
	mov.f32 	%f2163, %f2157;
	mov.f32 	%f2164, %f2158;
$L__BB3_112:
	mov.b32 	%r872, %f2159;
	mov.b32 	%r898, 1;
	mov.b32 	%r899, 0;
	mov.b32 	%r900, -1;
	// begin inline asm
	shfl.sync.up.b32 %r871, %r872, %r898, %r899, %r900;
	// end inline asm
	mov.b32 	%f2183, %r871;
	mov.b32 	%r877, %f2160;
	// begin inline asm
	shfl.sync.up.b32 %r876, %r877, %r898, %r899, %r900;
	// end inline asm
	mov.b32 	%f2184, %r876;
	mov.b32 	%r882, %f2161;
	// begin inline asm
	shfl.sync.up.b32 %r881, %r882, %r898, %r899, %r900;
	// end inline asm
	mov.b32 	%f2185, %r881;
	mov.b32 	%r887, %f2162;
	// begin inline asm
	shfl.sync.up.b32 %r886, %r887, %r898, %r899, %r900;
	// end inline asm
	mov.b32 	%f2186, %r886;
	mov.b32 	%r892, %f2163;
	// begin inline asm
	shfl.sync.up.b32 %r891, %r892, %r898, %r899, %r900;
	// end inline asm
	mov.b32 	%f2187, %r891;
	mov.b32 	%r897, %f2164;
	// begin inline asm
	shfl.sync.up.b32 %r896, %r897, %r898, %r899, %r900;
	// end inline asm
	mov.b32 	%f2188, %r896;
	setp.ne.s32 	%p52, %r172, 31;
	@%p52 bra 	$L__BB3_114;
	mad.lo.s32 	%r902, %r89, 24, %r176;
	st.shared.v2.f32 	[%r902+80], {%f2159, %f2160};
	st.shared.v2.f32 	[%r902+88], {%f2161, %f2162};
	st.shared.v2.f32 	[%r902+96], {%f2163, %f2164};
$L__BB3_114:
	bar.sync 	0;
	ld.shared.v4.f32 	{%f581, %f582, %f583, %f584}, [_ZZN3cub18CUB_300001_SM_10006detail4scan16DeviceScanKernelINS2_10policy_hubIN4cuda3std3__45tupleIJffffffEEES9_S9_j7scan_opE10Policy1000EN6thrust24THRUST_300001_SM_1000_NS12zip_iteratorINS8_IJNSE_6detail15normal_iteratorINSE_10device_ptrIfEEEENSE_17constant_iteratorIfNSE_11use_defaultESM_EESN_SN_SN_SN_EEEEENSF_INS8_IJSK_SK_SK_SK_SK_SK_EEEEENS0_13ScanTileStateIS9_Lb0EEESA_NS0_8NullTypeEjS9_Lb0ESU_EEvT0_T1_T2_iT3_T4_T5_E12temp_storage+80];
	ld.shared.v2.f32 	{%f585, %f586}, [_ZZN3cub18CUB_300001_SM_10006detail4scan16DeviceScanKernelINS2_10policy_hubIN4cuda3std3__45tupleIJffffffEEES9_S9_j7scan_opE10Policy1000EN6thrust24THRUST_300001_SM_1000_NS12zip_iteratorINS8_IJNSE_6detail15normal_iteratorINSE_10device_ptrIfEEEENSE_17constant_iteratorIfNSE_11use_defaultESM_EESN_SN_SN_SN_EEEEENSF_INS8_IJSK_SK_SK_SK_SK_SK_EEEEENS0_13ScanTileStateIS9_Lb0EEESA_NS0_8NullTypeEjS9_Lb0ESU_EEvT0_T1_T2_iT3_T4_T5_E12temp_storage+96];
	setp.ne.s32 	%p53, %r89, 1;
	mov.f32 	%f2171, 0f00000000;
	mov.f32 	%f2172, %f2171;
	mov.f32 	%f2173, %f2171;
	mov.f32 	%f2174, %f2171;
	mov.f32 	%f2175, %f2171;
	mov.f32 	%f2176, %f2171;
	@%p53 bra 	$L__BB3_116;
	mov.f32 	%f2171, %f581;
	mov.f32 	%f2172, %f582;
	mov.f32 	%f2173, %f583;
	mov.f32 	%f2174, %f584;
	mov.f32 	%f2175, %f585;
	mov.f32 	%f2176, %f586;
$L__BB3_116:
	ld.shared.v2.f32 	{%f1390, %f1391}, [_ZZN3cub18CUB_300001_SM_10006detail4scan16DeviceScanKernelINS2_10policy_hubIN4cuda3std3__45tupleIJffffffEEES9_S9_j7scan_opE10Policy1000EN6thrust24THRUST_300001_SM_1000_NS12zip_iteratorINS8_IJNSE_6detail15normal_iteratorINSE_10device_ptrIfEEEENSE_17constant_iteratorIfNSE_11use_defaultESM_EESN_SN_SN_SN_EEEEENSF_INS8_IJSK_SK_SK_SK_SK_SK_EEEEENS0_13ScanTileStateIS9_Lb0EEESA_NS0_8NullTypeEjS9_Lb0ESU_EEvT0_T1_T2_iT3_T4_T5_E12temp_storage+104];
	ld.shared.v4.f32 	{%f1392, %f1393, %f1394, %f1395}, [_ZZN3cub18CUB_300001_SM_10006detail4scan16DeviceScanKernelINS2_10policy_hubIN4cuda3std3__45tupleIJffffffEEES9_S9_j7scan_opE10Policy1000EN6thrust24THRUST_300001_SM_1000_NS12zip_iteratorINS8_IJNSE_6detail15normal_iteratorINSE_10device_ptrIfEEEENSE_17constant_iteratorIfNSE_11use_defaultESM_EESN_SN_SN_SN_EEEEENSF_INS8_IJSK_SK_SK_SK_SK_SK_EEEEENS0_13ScanTileStateIS9_Lb0EEESA_NS0_8NullTypeEjS9_Lb0ESU_EEvT0_T1_T2_iT3_T4_T5_E12temp_storage+112];
	mul.f32 	%f1396, %f582, %f1394;
	fma.rn.f32 	%f1397, %f581, %f1392, %f1396;
	add.f32 	%f593, %f1390, %f1397;
	mul.f32 	%f1398, %f582, %f1395;
	fma.rn.f32 	%f1399, %f581, %f1393, %f1398;
	add.f32 	%f594, %f1391, %f1399;
	mul.f32 	%f1400, %f584, %f1394;
	fma.rn.f32 	%f595, %f583, %f1392, %f1400;
	mul.f32 	%f1401, %f584, %f1395;
	fma.rn.f32 	%f596, %f583, %f1393, %f1401;
	mul.f32 	%f1402, %f586, %f1394;
	fma.rn.f32 	%f597, %f585, %f1392, %f1402;
	mul.f32 	%f1403, %f586, %f1395;
	fma.rn.f32 	%f598, %f585, %f1393, %f1403;
	setp.ne.s32 	%p54, %r89, 2;
	@%p54 bra 	$L__BB3_118;
	mov.f32 	%f2171, %f593;
	mov.f32 	%f2172, %f594;
	mov.f32 	%f2173, %f595;
	mov.f32 	%f2174, %f596;
	mov.f32 	%f2175, %f597;
	mov.f32 	%f2176, %f598;
$L__BB3_118:
	ld.shared.v4.f32 	{%f1404, %f1405, %f1406, %f1407}, [_ZZN3cub18CUB_300001_SM_10006detail4scan16DeviceScanKernelINS2_10policy_hubIN4cuda3std3__45tupleIJffffffEEES9_S9_j7scan_opE10Policy1000EN6thrust24THRUST_300001_SM_1000_NS12zip_iteratorINS8_IJNSE_6detail15normal_iteratorINSE_10device_ptrIfEEEENSE_17constant_iteratorIfNSE_11use_defaultESM_EESN_SN_SN_SN_EEEEENSF_INS8_IJSK_SK_SK_SK_SK_SK_EEEEENS0_13ScanTileStateIS9_Lb0EEESA_NS0_8NullTypeEjS9_Lb0ESU_EEvT0_T1_T2_iT3_T4_T5_E12temp_storage+128];
	ld.shared.v2.f32 	{%f1408, %f1409}, [_ZZN3cub18CUB_300001_SM_10006detail4scan16DeviceScanKernelINS2_10policy_hubIN4cuda3std3__45tupleIJffffffEEES9_S9_j7scan_opE10Policy1000EN6thrust24THRUST_300001_SM_1000_NS12zip_iteratorINS8_IJNSE_6detail15normal_iteratorINSE_10device_ptrIfEEEENSE_17constant_iteratorIfNSE_11use_defaultESM_EESN_SN_SN_SN_EEEEENSF_INS8_IJSK_SK_SK_SK_SK_SK_EEEEENS0_13ScanTileStateIS9_Lb0EEESA_NS0_8NullTypeEjS9_Lb0ESU_EEvT0_T1_T2_iT3_T4_T5_E12temp_storage+144];
	mul.f32 	%f1410, %f594, %f1408;
	fma.rn.f32 	%f1411, %f593, %f1406, %f1410;
	add.f32 	%f605, %f1404, %f1411;
	mul.f32 	%f1412, %f594, %f1409;
	fma.rn.f32 	%f1413, %f593, %f1407, %f1412;
	add.f32 	%f606, %f1405, %f1413;
	mul.f32 	%f1414, %f596, %f1408;
	fma.rn.f32 	%f607, %f595, %f1406, %f1414;
	mul.f32 	%f1415, %f596, %f1409;
	fma.rn.f32 	%f608, %f595, %f1407, %f1415;
	mul.f32 	%f1416, %f598, %f1408;
	fma.rn.f32 	%f609, %f597, %f1406, %f1416;
	mul.f32 	%f1417, %f598, %f1409;
	fma.rn.f32 	%f610, %f597, %f1407, %f1417;
	setp.ne.s32 	%p55, %r89, 3;
	@%p55 bra 	$L__BB3_120;
	mov.f32 	%f2171, %f605;
	mov.f32 	%f2172, %f606;
	mov.f32 	%f2173, %f607;
	mov.f32 	%f2174, %f608;
	mov.f32 	%f2175, %f609;
	mov.f32 	%f2176, %f610;
$L__BB3_120:
	setp.lt.u32 	%p56, %r83, 32;
	@%p56 bra 	$L__BB3_123;
	mul.f32 	%f1418, %f2172, %f2187;
	fma.rn.f32 	%f1419, %f2171, %f2185, %f1418;
	add.f32 	%f2183, %f1419, %f2183;
	mul.f32 	%f1420, %f2172, %f2188;
	fma.rn.f32 	%f1421, %f2171, %f2186, %f1420;
	add.f32 	%f2184, %f1421, %f2184;
	mul.f32 	%f1422, %f2174, %f2187;
	fma.rn.f32 	%f619, %f2173, %f2185, %f1422;
	mul.f32 	%f1423, %f2174, %f2188;
	fma.rn.f32 	%f620, %f2173, %f2186, %f1423;
	mul.f32 	%f1424, %f2176, %f2187;
	fma.rn.f32 	%f2187, %f2175, %f2185, %f1424;
	mul.f32 	%f1425, %f2176, %f2188;
	fma.rn.f32 	%f2188, %f2175, %f2186, %f1425;
	setp.ne.s32 	%p57, %r172, 0;
	mov.f32 	%f2185, %f619;
	mov.f32 	%f2186, %f620;
	@%p57 bra 	$L__BB3_123;
	mov.f32 	%f2183, %f2171;
	mov.f32 	%f2184, %f2172;
	mov.f32 	%f2185, %f2173;
	mov.f32 	%f2186, %f2174;
	mov.f32 	%f2187, %f2175;
	mov.f32 	%f2188, %f2176;
$L__BB3_123:
	setp.eq.s32 	%p58, %r83, 0;
	@%p58 bra 	$L__BB3_125;
	mul.f32 	%f1426, %f2184, %f2193;
	fma.rn.f32 	%f1427, %f2183, %f2191, %f1426;
	add.f32 	%f2189, %f2189, %f1427;
	mul.f32 	%f1428, %f2184, %f2194;
	fma.rn.f32 	%f1429, %f2183, %f2192, %f1428;
	add.f32 	%f2190, %f2190, %f1429;
	mul.f32 	%f1430, %f2186, %f2193;
	fma.rn.f32 	%f631, %f2185, %f2191, %f1430;
	mul.f32 	%f1431, %f2186, %f2194;
	fma.rn.f32 	%f632, %f2185, %f2192, %f1431;
	mul.f32 	%f1432, %f2188, %f2193;
	fma.rn.f32 	%f2193, %f2187, %f2191, %f1432;
	mul.f32 	%f1433, %f2188, %f2194;
	fma.rn.f32 	%f2194, %f2187, %f2192, %f1433;
	mov.f32 	%f2191, %f631;
	mov.f32 	%f2192, %f632;
$L__BB3_125:
	mul.f32 	%f1434, %f2190, %f507;
	fma.rn.f32 	%f2339, %f2189, %f505, %f1434;
	mul.f32 	%f1435, %f2190, %f508;
	fma.rn.f32 	%f2340, %f2189, %f506, %f1435;
	mul.f32 	%f1436, %f2192, %f507;
	fma.rn.f32 	%f2341, %f2191, %f505, %f1436;
	mul.f32 	%f1437, %f2192, %f508;
	fma.rn.f32 	%f2342, %f2191, %f506, %f1437;
	mul.f32 	%f1438, %f2194, %f507;
	fma.rn.f32 	%f2343, %f2193, %f505, %f1438;
	mul.f32 	%f1439, %f2194, %f508;
	fma.rn.f32 	%f2344, %f2193, %f506, %f1439;
	bra.uni 	$L__BB3_193;
$L__BB3_126:
	mul.f32 	%f989, %f2190, %f507;
	fma.rn.f32 	%f990, %f2189, %f505, %f989;
	add.f32 	%f647, %f503, %f990;
	mul.f32 	%f991, %f2190, %f508;
	fma.rn.f32 	%f992, %f2189, %f506, %f991;
	add.f32 	%f648, %f504, %f992;
	mul.f32 	%f993, %f2192, %f507;
	fma.rn.f32 	%f649, %f2191, %f505, %f993;
	mul.f32 	%f994, %f2192, %f508;
	fma.rn.f32 	%f650, %f2191, %f506, %f994;
	mul.f32 	%f995, %f2194, %f507;
	fma.rn.f32 	%f651, %f2193, %f505, %f995;
	mul.f32 	%f996, %f2194, %f508;
	fma.rn.f32 	%f652, %f2193, %f506, %f996;
	shr.u32 	%r90, %r83, 5;
	mov.b32 	%r178, %f647;
	mov.b32 	%r204, 1;
	mov.b32 	%r205, 0;
	mov.b32 	%r206, -1;
	// begin inline asm
	shfl.sync.up.b32 %r177, %r178, %r204, %r205, %r206;
	// end inline asm
	mov.b32 	%f997, %r177;
	mov.b32 	%r183, %f648;
	// begin inline asm
	shfl.sync.up.b32 %r182, %r183, %r204, %r205, %r206;
	// end inline asm
	mov.b32 	%f998, %r182;
	mov.b32 	%r188, %f649;
	// begin inline asm
	shfl.sync.up.b32 %r187, %r188, %r204, %r205, %r206;
	// end inline asm
	mov.b32 	%f999, %r187;
	mov.b32 	%r193, %f650;
	// begin inline asm
	shfl.sync.up.b32 %r192, %r193, %r204, %r205, %r206;
	// end inline asm
	mov.b32 	%f1000, %r192;
	mov.b32 	%r198, %f651;
	// begin inline asm
	shfl.sync.up.b32 %r197, %r198, %r204, %r205, %r206;
	// end inline asm
	mov.b32 	%f1001, %r197;
	mov.b32 	%r203, %f652;
	// begin inline asm
	shfl.sync.up.b32 %r202, %r203, %r204, %r205, %r206;
	// end inline asm
	mov.b32 	%f1002, %r202;
	mul.f32 	%f1003, %f651, %f998;
	fma.rn.f32 	%f1004, %f649, %f997, %f1003;
	add.f32 	%f2195, %f647, %f1004;
	mul.f32 	%f1005, %f652, %f998;
	fma.rn.f32 	%f1006, %f650, %f997, %f1005;
	add.f32 	%f2196, %f648, %f1006;
	mul.f32 	%f1007, %f651, %f1000;
	fma.rn.f32 	%f2197, %f649, %f999, %f1007;
	mul.f32 	%f1008, %f652, %f1000;
	fma.rn.f32 	%f2198, %f650, %f999, %f1008;
	mul.f32 	%f1009, %f651, %f1002;
	fma.rn.f32 	%f2199, %f649, %f1001, %f1009;
	mul.f32 	%f1010, %f652, %f1002;
	fma.rn.f32 	%f2200, %f650, %f1001, %f1010;
	setp.gt.s32 	%p6, %r172, 0;
	@%p6 bra 	$L__BB3_128;
	mov.f32 	%f2195, %f647;
	mov.f32 	%f2196, %f648;
	mov.f32 	%f2197, %f649;
	mov.f32 	%f2198, %f650;
	mov.f32 	%f2199, %f651;
	mov.f32 	%f2200, %f652;
$L__BB3_128:
	mov.b32 	%r208, %f2195;
	mov.b32 	%r234, 2;
	mov.b32 	%r235, 0;
	mov.b32 	%r236, -1;
	// begin inline asm
	shfl.sync.up.b32 %r207, %r208, %r234, %r235, %r236;
	// end inline asm
	mov.b32 	%f1011, %r207;
	mov.b32 	%r213, %f2196;
	// begin inline asm
	shfl.sync.up.b32 %r212, %r213, %r234, %r235, %r236;
	// end inline asm
	mov.b32 	%f1012, %r212;
	mov.b32 	%r218, %f2197;
	// begin inline asm
	shfl.sync.up.b32 %r217, %r218, %r234, %r235, %r236;
	// end inline asm
	mov.b32 	%f1013, %r217;
	mov.b32 	%r223, %f2198;
	// begin inline asm
	shfl.sync.up.b32 %r222, %r223, %r234, %r235, %r236;
	// end inline asm
	mov.b32 	%f1014, %r222;
	mov.b32 	%r228, %f2199;
	// begin inline asm
	shfl.sync.up.b32 %r227, %r228, %r234, %r235, %r236;
	// end inline asm
	mov.b32 	%f1015, %r227;
	mov.b32 	%r233, %f2200;
	// begin inline asm
	shfl.sync.up.b32 %r232, %r233, %r234, %r235, %r236;
	// end inline asm
	mov.b32 	%f1016, %r232;
	mul.f32 	%f1017, %f2199, %f1012;
	fma.rn.f32 	%f1018, %f2197, %f1011, %f1017;
	add.f32 	%f2201, %f2195, %f1018;
	mul.f32 	%f1019, %f2200, %f1012;
	fma.rn.f32 	%f1020, %f2198, %f1011, %f1019;
	add.f32 	%f2202, %f2196, %f1020;
	mul.f32 	%f1021, %f2199, %f1014;
	fma.rn.f32 	%f2203, %f2197, %f1013, %f1021;
	mul.f32 	%f1022, %f2200, %f1014;
	fma.rn.f32 	%f2204, %f2198, %f1013, %f1022;
	mul.f32 	%f1023, %f2199, %f1016;
	fma.rn.f32 	%f2205, %f2197, %f1015, %f1023;
	mul.f32 	%f1024, %f2200, %f1016;
	fma.rn.f32 	%f2206, %f2198, %f1015, %f1024;
	setp.gt.s32 	%p7, %r172, 1;
	@%p7 bra 	$L__BB3_130;
	mov.f32 	%f2201, %f2195;
	mov.f32 	%f2202, %f2196;
	mov.f32 	%f2203, %f2197;
	mov.f32 	%f2204, %f2198;
	mov.f32 	%f2205, %f2199;
	mov.f32 	%f2206, %f2200;
$L__BB3_130:
	mov.b32 	%r238, %f2201;
	mov.b32 	%r264, 4;
	mov.b32 	%r265, 0;
	mov.b32 	%r266, -1;
	// begin inline asm
	shfl.sync.up.b32 %r237, %r238, %r264, %r265, %r266;
	// end inline asm
	mov.b32 	%f1025, %r237;
	mov.b32 	%r243, %f2202;
	// begin inline asm
	shfl.sync.up.b32 %r242, %r243, %r264, %r265, %r266;
	// end inline asm
	mov.b32 	%f1026, %r242;
	mov.b32 	%r248, %f2203;
	// begin inline asm
	shfl.sync.up.b32 %r247, %r248, %r264, %r265, %r266;
	// end inline asm
	mov.b32 	%f1027, %r247;
	mov.b32 	%r253, %f2204;
	// begin inline asm
	shfl.sync.up.b32 %r252, %r253, %r264, %r265, %r266;
	// end inline asm
	mov.b32 	%f1028, %r252;
	mov.b32 	%r258, %f2205;
	// begin inline asm
	shfl.sync.up.b32 %r257, %r258, %r264, %r265, %r266;
	// end inline asm
	mov.b32 	%f1029, %r257;
	mov.b32 	%r263, %f2206;
	// begin inline asm
	shfl.sync.up.b32 %r262, %r263, %r264, %r265, %r266;
	// end inline asm
	mov.b32 	%f1030, %r262;
	mul.f32 	%f1031, %f2205, %f1026;
	fma.rn.f32 	%f1032, %f2203, %f1025, %f1031;
	add.f32 	%f2207, %f2201, %f1032;
	mul.f32 	%f1033, %f2206, %f1026;
	fma.rn.f32 	%f1034, %f2204, %f1025, %f1033;
	add.f32 	%f2208, %f2202, %f1034;
	mul.f32 	%f1035, %f2205, %f1028;
	fma.rn.f32 	%f2209, %f2203, %f1027, %f1035;
	mul.f32 	%f1036, %f2206, %f1028;
	fma.rn.f32 	%f2210, %f2204, %f1027, %f1036;
	mul.f32 	%f1037, %f2205, %f1030;
	fma.rn.f32 	%f2211, %f2203, %f1029, %f1037;
	mul.f32 	%f1038, %f2206, %f1030;
	fma.rn.f32 	%f2212, %f2204, %f1029, %f1038;
	setp.gt.s32 	%p8, %r172, 3;
	@%p8 bra 	$L__BB3_132;
	mov.f32 	%f2207, %f2201;
	mov.f32 	%f2208, %f2202;
	mov.f32 	%f2209, %f2203;
	mov.f32 	%f2210, %f2204;
	mov.f32 	%f2211, %f2205;
	mov.f32 	%f2212, %f2206;
$L__BB3_132:
	mov.b32 	%r268, %f2207;
	mov.b32 	%r294, 8;
	mov.b32 	%r295, 0;
	mov.b32 	%r296, -1;
	// begin inline asm
	shfl.sync.up.b32 %r267, %r268, %r294, %r295, %r296;
	// end inline asm
	mov.b32 	%f1039, %r267;
	mov.b32 	%r273, %f2208;
	// begin inline asm
	shfl.sync.up.b32 %r272, %r273, %r294, %r295, %r296;
	// end inline asm
	mov.b32 	%f1040, %r272;
	mov.b32 	%r278, %f2209;
	// begin inline asm
	shfl.sync.up.b32 %r277, %r278, %r294, %r295, %r296;
	// end inline asm
	mov.b32 	%f1041, %r277;
	mov.b32 	%r283, %f2210;
	// begin inline asm
	shfl.sync.up.b32 %r282, %r283, %r294, %r295, %r296;
	// end inline asm
	mov.b32 	%f1042, %r282;
	mov.b32 	%r288, %f2211;
	// begin inline asm
	shfl.sync.up.b32 %r287, %r288, %r294, %r295, %r296;
	// end inline asm
	mov.b32 	%f1043, %r287;
	mov.b32 	%r293, %f2212;
	// begin inline asm
	shfl.sync.up.b32 %r292, %r293, %r294, %r295, %r296;
	// end inline asm
	mov.b32 	%f1044, %r292;
	mul.f32 	%f1045, %f2211, %f1040;
	fma.rn.f32 	%f1046, %f2209, %f1039, %f1045;
	add.f32 	%f2213, %f2207, %f1046;
	mul.f32 	%f1047, %f2212, %f1040;
	fma.rn.f32 	%f1048, %f2210, %f1039, %f1047;
	add.f32 	%f2214, %f2208, %f1048;
	mul.f32 	%f1049, %f2211, %f1042;
	fma.rn.f32 	%f2215, %f2209, %f1041, %f1049;
	mul.f32 	%f1050, %f2212, %f1042;
	fma.rn.f32 	%f2216, %f2210, %f1041, %f1050;
	mul.f32 	%f1051, %f2211, %f1044;
	fma.rn.f32 	%f2217, %f2209, %f1043, %f1051;
	mul.f32 	%f1052, %f2212, %f1044;
	fma.rn.f32 	%f2218, %f2210, %f1043, %f1052;
	setp.gt.s32 	%p9, %r172, 7;
	@%p9 bra 	$L__BB3_134;
	mov.f32 	%f2213, %f2207;
	mov.f32 	%f2214, %f2208;
	mov.f32 	%f2215, %f2209;
	mov.f32 	%f2216, %f2210;
	mov.f32 	%f2217, %f2211;
	mov.f32 	%f2218, %f2212;
$L__BB3_134:
	mov.b32 	%r298, %f2213;
	mov.b32 	%r324, 16;
	mov.b32 	%r325, 0;
	mov.b32 	%r326, -1;
	// begin inline asm
	shfl.sync.up.b32 %r297, %r298, %r324, %r325, %r326;
	// end inline asm
	mov.b32 	%f1053, %r297;
	mov.b32 	%r303, %f2214;
	// begin inline asm
	shfl.sync.up.b32 %r302, %r303, %r324, %r325, %r326;
	// end inline asm
	mov.b32 	%f1054, %r302;
	mov.b32 	%r308, %f2215;
	// begin inline asm
	shfl.sync.up.b32 %r307, %r308, %r324, %r325, %r326;
	// end inline asm
	mov.b32 	%f1055, %r307;
	mov.b32 	%r313, %f2216;
	// begin inline asm
	shfl.sync.up.b32 %r312, %r313, %r324, %r325, %r326;
	// end inline asm
	mov.b32 	%f1056, %r312;
	mov.b32 	%r318, %f2217;
	// begin inline asm
	shfl.sync.up.b32 %r317, %r318, %r324, %r325, %r326;
	// end inline asm
	mov.b32 	%f1057, %r317;
	mov.b32 	%r323, %f2218;
	// begin inline asm
	shfl.sync.up.b32 %r322, %r323, %r324, %r325, %r326;
	// end inline asm
	mov.b32 	%f1058, %r322;
	mul.f32 	%f1059, %f2217, %f1054;
	fma.rn.f32 	%f1060, %f2215, %f1053, %f1059;
	add.f32 	%f2219, %f2213, %f1060;
	mul.f32 	%f1061, %f2218, %f1054;
	fma.rn.f32 	%f1062, %f2216, %f1053, %f1061;
	add.f32 	%f2220, %f2214, %f1062;
	mul.f32 	%f1063, %f2217, %f1056;
	fma.rn.f32 	%f2221, %f2215, %f1055, %f1063;
	mul.f32 	%f1064, %f2218, %f1056;
	fma.rn.f32 	%f2222, %f2216, %f1055, %f1064;
	mul.f32 	%f1065, %f2217, %f1058;
	fma.rn.f32 	%f2223, %f2215, %f1057, %f1065;
	mul.f32 	%f1066, %f2218, %f1058;
	fma.rn.f32 	%f2224, %f2216, %f1057, %f1066;
	setp.gt.s32 	%p10, %r172, 15;
	@%p10 bra 	$L__BB3_136;
	mov.f32 	%f2219, %f2213;
	mov.f32 	%f2220, %f2214;
	mov.f32 	%f2221, %f2215;
	mov.f32 	%f2222, %f2216;
	mov.f32 	%f2223, %f2217;
	mov.f32 	%f2224, %f2218;
$L__BB3_136:
	mov.b32 	%r328, %f2219;
	mov.b32 	%r354, 1;
	mov.b32 	%r355, 0;
	mov.b32 	%r356, -1;
	// begin inline asm
	shfl.sync.up.b32 %r327, %r328, %r354, %r355, %r356;
	// end inline asm
	mov.b32 	%f2321, %r327;
	mov.b32 	%r333, %f2220;
	// begin inline asm
	shfl.sync.up.b32 %r332, %r333, %r354, %r355, %r356;
	// end inline asm
	mov.b32 	%f2322, %r332;
	mov.b32 	%r338, %f2221;
	// begin inline asm
	shfl.sync.up.b32 %r337, %r338, %r354, %r355, %r356;
	// end inline asm
	mov.b32 	%f2323, %r337;
	mov.b32 	%r343, %f2222;
	// begin inline asm
	shfl.sync.up.b32 %r342, %r343, %r354, %r355, %r356;
	// end inline asm
	mov.b32 	%f2324, %r342;
	mov.b32 	%r348, %f2223;
	// begin inline asm
	shfl.sync.up.b32 %r347, %r348, %r354, %r355, %r356;
	// end inline asm
	mov.b32 	%f2325, %r347;
	mov.b32 	%r353, %f2224;
	// begin inline asm
	shfl.sync.up.b32 %r352, %r353, %r354, %r355, %r356;
	// end inline asm
	mov.b32 	%f2326, %r352;
	setp.ne.s32 	%p11, %r172, 31;
	@%p11 bra 	$L__BB3_138;
	mad.lo.s32 	%r358, %r90, 24, %r176;
	st.shared.v2.f32 	[%r358+80], {%f2219, %f2220};
	st.shared.v2.f32 	[%r358+88], {%f2221, %f2222};
	st.shared.v2.f32 	[%r358+96], {%f2223, %f2224};
$L__BB3_138:
	bar.sync 	0;
	ld.shared.v4.f32 	{%f719, %f720, %f721, %f722}, [_ZZN3cub18CUB_300001_SM_10006detail4scan16DeviceScanKernelINS2_10policy_hubIN4cuda3std3__45tupleIJffffffEEES9_S9_j7scan_opE10Policy1000EN6thrust24THRUST_300001_SM_1000_NS12zip_iteratorINS8_IJNSE_6detail15normal_iteratorINSE_10device_ptrIfEEEENSE_17constant_iteratorIfNSE_11use_defaultESM_EESN_SN_SN_SN_EEEEENSF_INS8_IJSK_SK_SK_SK_SK_SK_EEEEENS0_13ScanTileStateIS9_Lb0EEESA_NS0_8NullTypeEjS9_Lb0ESU_EEvT0_T1_T2_iT3_T4_T5_E12temp_storage+80];
	ld.shared.v2.f32 	{%f723, %f724}, [_ZZN3cub18CUB_300001_SM_10006detail4scan16DeviceScanKernelINS2_10policy_hubIN4cuda3std3__45tupleIJffffffEEES9_S9_j7scan_opE10Policy1000EN6thrust24THRUST_300001_SM_1000_NS12zip_iteratorINS8_IJNSE_6detail15normal_iteratorINSE_10device_ptrIfEEEENSE_17constant_iteratorIfNSE_11use_defaultESM_EESN_SN_SN_SN_EEEEENSF_INS8_IJSK_SK_SK_SK_SK_SK_EEEEENS0_13ScanTileStateIS9_Lb0EEESA_NS0_8NullTypeEjS9_Lb0ESU_EEvT0_T1_T2_iT3_T4_T5_E12temp_storage+96];
	setp.ne.s32 	%p12, %r90, 1;
	mov.f32 	%f2231, 0f00000000;
	mov.f32 	%f2232, %f2231;
	mov.f32 	%f2233, %f2231;
	mov.f32 	%f2234, %f2231;
	mov.f32 	%f2235, %f2231;
	mov.f32 	%f2236, %f2231;
	@%p12 bra 	$L__BB3_140;
	mov.f32 	%f2231, %f719;
	mov.f32 	%f2232, %f720;
	mov.f32 	%f2233, %f721;
	mov.f32 	%f2234, %f722;
	mov.f32 	%f2235, %f723;
	mov.f32 	%f2236, %f724;
$L__BB3_140:
	ld.shared.v2.f32 	{%f1068, %f1069}, [_ZZN3cub18CUB_300001_SM_10006detail4scan16DeviceScanKernelINS2_10policy_hubIN4cuda3std3__45tupleIJffffffEEES9_S9_j7scan_opE10Policy1000EN6thrust24THRUST_300001_SM_1000_NS12zip_iteratorINS8_IJNSE_6detail15normal_iteratorINSE_10device_ptrIfEEEENSE_17constant_iteratorIfNSE_11use_defaultESM_EESN_SN_SN_SN_EEEEENSF_INS8_IJSK_SK_SK_SK_SK_SK_EEEEENS0_13ScanTileStateIS9_Lb0EEESA_NS0_8NullTypeEjS9_Lb0ESU_EEvT0_T1_T2_iT3_T4_T5_E12temp_storage+104];
	ld.shared.v4.f32 	{%f1070, %f1071, %f1072, %f1073}, [_ZZN3cub18CUB_300001_SM_10006detail4scan16DeviceScanKernelINS2_10policy_hubIN4cuda3std3__45tupleIJffffffEEES9_S9_j7scan_opE10Policy1000EN6thrust24THRUST_300001_SM_1000_NS12zip_iteratorINS8_IJNSE_6detail15normal_iteratorINSE_10device_ptrIfEEEENSE_17constant_iteratorIfNSE_11use_defaultESM_EESN_SN_SN_SN_EEEEENSF_INS8_IJSK_SK_SK_SK_SK_SK_EEEEENS0_13ScanTileStateIS9_Lb0EEESA_NS0_8NullTypeEjS9_Lb0ESU_EEvT0_T1_T2_iT3_T4_T5_E12temp_storage+112];
	mul.f32 	%f1074, %f720, %f1072;
	fma.rn.f32 	%f1075, %f719, %f1070, %f1074;
	add.f32 	%f731, %f1068, %f1075;
	mul.f32 	%f1076, %f720, %f1073;
	fma.rn.f32 	%f1077, %f719, %f1071, %f1076;
	add.f32 	%f732, %f1069, %f1077;
	mul.f32 	%f1078, %f722, %f1072;
	fma.rn.f32 	%f733, %f721, %f1070, %f1078;
	mul.f32 	%f1079, %f722, %f1073;
	fma.rn.f32 	%f734, %f721, %f1071, %f1079;
	mul.f32 	%f1080, %f724, %f1072;
	fma.rn.f32 	%f735, %f723, %f1070, %f1080;
	mul.f32 	%f1081, %f724, %f1073;
	fma.rn.f32 	%f736, %f723, %f1071, %f1081;
	setp.ne.s32 	%p13, %r90, 2;
	@%p13 bra 	$L__BB3_142;
	mov.f32 	%f2231, %f731;
	mov.f32 	%f2232, %f732;
	mov.f32 	%f2233, %f733;
	mov.f32 	%f2234, %f734;
	mov.f32 	%f2235, %f735;
	mov.f32 	%f2236, %f736;
$L__BB3_142:
	ld.shared.v4.f32 	{%f1082, %f1083, %f1084, %f1085}, [_ZZN3cub18CUB_300001_SM_10006detail4scan16DeviceScanKernelINS2_10policy_hubIN4cuda3std3__45tupleIJffffffEEES9_S9_j7scan_opE10Policy1000EN6thrust24THRUST_300001_SM_1000_NS12zip_iteratorINS8_IJNSE_6detail15normal_iteratorINSE_10device_ptrIfEEEENSE_17constant_iteratorIfNSE_11use_defaultESM_EESN_SN_SN_SN_EEEEENSF_INS8_IJSK_SK_SK_SK_SK_SK_EEEEENS0_13ScanTileStateIS9_Lb0EEESA_NS0_8NullTypeEjS9_Lb0ESU_EEvT0_T1_T2_iT3_T4_T5_E12temp_storage+128];
	ld.shared.v2.f32 	{%f1086, %f1087}, [_ZZN3cub18CUB_300001_SM_10006detail4scan16DeviceScanKernelINS2_10policy_hubIN4cuda3std3__45tupleIJffffffEEES9_S9_j7scan_opE10Policy1000EN6thrust24THRUST_300001_SM_1000_NS12zip_iteratorINS8_IJNSE_6detail15normal_iteratorINSE_10device_ptrIfEEEENSE_17constant_iteratorIfNSE_11use_defaultESM_EESN_SN_SN_SN_EEEEENSF_INS8_IJSK_SK_SK_SK_SK_SK_EEEEENS0_13ScanTileStateIS9_Lb0EEESA_NS0_8NullTypeEjS9_Lb0ESU_EEvT0_T1_T2_iT3_T4_T5_E12temp_storage+144];
	mul.f32 	%f1088, %f732, %f1086;
	fma.rn.f32 	%f1089, %f731, %f1084, %f1088;
	add.f32 	%f743, %f1082, %f1089;
	mul.f32 	%f1090, %f732, %f1087;
	fma.rn.f32 	%f1091, %f731, %f1085, %f1090;
	add.f32 	%f744, %f1083, %f1091;
	mul.f32 	%f1092, %f734, %f1086;
	fma.rn.f32 	%f745, %f733, %f1084, %f1092;
	mul.f32 	%f1093, %f734, %f1087;
	fma.rn.f32 	%f746, %f733, %f1085, %f1093;
	mul.f32 	%f1094, %f736, %f1086;
	fma.rn.f32 	%f747, %f735, %f1084, %f1094;
	mul.f32 	%f1095, %f736, %f1087;
	fma.rn.f32 	%f748, %f735, %f1085, %f1095;
	setp.ne.s32 	%p14, %r90, 3;
	@%p14 bra 	$L__BB3_144;
	mov.f32 	%f2231, %f743;
	mov.f32 	%f2232, %f744;
	mov.f32 	%f2233, %f745;
	mov.f32 	%f2234, %f746;
	mov.f32 	%f2235, %f747;
	mov.f32 	%f2236, %f748;
$L__BB3_144:
	ld.shared.v2.f32 	{%f1096, %f1097}, [_ZZN3cub18CUB_300001_SM_10006detail4scan16DeviceScanKernelINS2_10policy_hubIN4cuda3std3__45tupleIJffffffEEES9_S9_j7scan_opE10Policy1000EN6thrust24THRUST_300001_SM_1000_NS12zip_iteratorINS8_IJNSE_6detail15normal_iteratorINSE_10device_ptrIfEEEENSE_17constant_iteratorIfNSE_11use_defaultESM_EESN_SN_SN_SN_EEEEENSF_INS8_IJSK_SK_SK_SK_SK_SK_EEEEENS0_13ScanTileStateIS9_Lb0EEESA_NS0_8NullTypeEjS9_Lb0ESU_EEvT0_T1_T2_iT3_T4_T5_E12temp_storage+152];
	ld.shared.v4.f32 	{%f1098, %f1099, %f1100, %f1101}, [_ZZN3cub18CUB_300001_SM_10006detail4scan16DeviceScanKernelINS2_10policy_hubIN4cuda3std3__45tupleIJffffffEEES9_S9_j7scan_opE10Policy1000EN6thrust24THRUST_300001_SM_1000_NS12zip_iteratorINS8_IJNSE_6detail15normal_iteratorINSE_10device_ptrIfEEEENSE_17constant_iteratorIfNSE_11use_defaultESM_EESN_SN_SN_SN_EEEEENSF_INS8_IJSK_SK_SK_SK_SK_SK_EEEEENS0_13ScanTileStateIS9_Lb0EEESA_NS0_8NullTypeEjS9_Lb0ESU_EEvT0_T1_T2_iT3_T4_T5_E12temp_storage+160];
	mul.f32 	%f1102, %f744, %f1100;
	fma.rn.f32 	%f1103, %f743, %f1098, %f1102;
	add.f32 	%f755, %f1096, %f1103;
	mul.f32 	%f1104, %f744, %f1101;
	fma.rn.f32 	%f1105, %f743, %f1099, %f1104;
	add.f32 	%f756, %f1097, %f1105;
	mul.f32 	%f1106, %f746, %f1100;
	fma.rn.f32 	%f757, %f745, %f1098, %f1106;
	mul.f32 	%f1107, %f746, %f1101;
	fma.rn.f32 	%f758, %f745, %f1099, %f1107;
	mul.f32 	%f1108, %f748, %f1100;
	fma.rn.f32 	%f759, %f747, %f1098, %f1108;
	mul.f32 	%f1109, %f748, %f1101;
	fma.rn.f32 	%f760, %f747, %f1099, %f1109;
	setp.lt.u32 	%p15, %r83, 32;
	@%p15 bra 	$L__BB3_147;
	mul.f32 	%f1110, %f2232, %f2325;
	fma.rn.f32 	%f1111, %f2231, %f2323, %f1110;
	add.f32 	%f2321, %f1111, %f2321;
	mul.f32 	%f1112, %f2232, %f2326;
	fma.rn.f32 	%f1113, %f2231, %f2324, %f1112;
	add.f32 	%f2322, %f1113, %f2322;
	mul.f32 	%f1114, %f2234, %f2325;
	fma.rn.f32 	%f763, %f2233, %f2323, %f1114;
	mul.f32 	%f1115, %f2234, %f2326;
	fma.rn.f32 	%f764, %f2233, %f2324, %f1115;
	mul.f32 	%f1116, %f2236, %f2325;
	fma.rn.f32 	%f2325, %f2235, %f2323, %f1116;
	mul.f32 	%f1117, %f2236, %f2326;
	fma.rn.f32 	%f2326, %f2235, %f2324, %f1117;
	setp.ne.s32 	%p16, %r172, 0;
	mov.f32 	%f2323, %f763;
	mov.f32 	%f2324, %f764;
	@%p16 bra 	$L__BB3_190;
	mov.f32 	%f2321, %f2231;
	mov.f32 	%f2322, %f2232;
	mov.f32 	%f2323, %f2233;
	mov.f32 	%f2324, %f2234;
	mov.f32 	%f2325, %f2235;
	mov.f32 	%f2326, %f2236;
	bra.uni 	$L__BB3_190;
$L__BB3_147:
	setp.ne.s32 	%p17, %r83, 0;
	@%p17 bra 	$L__BB3_149;
	st.shared.f32 	[_ZZN3cub18CUB_300001_SM_10006detail4scan16DeviceScanKernelINS2_10policy_hubIN4cuda3std3__45tupleIJffffffEEES9_S9_j7scan_opE10Policy1000EN6thrust24THRUST_300001_SM_1000_NS12zip_iteratorINS8_IJNSE_6detail15normal_iteratorINSE_10device_ptrIfEEEENSE_17constant_iteratorIfNSE_11use_defaultESM_EESN_SN_SN_SN_EEEEENSF_INS8_IJSK_SK_SK_SK_SK_SK_EEEEENS0_13ScanTileStateIS9_Lb0EEESA_NS0_8NullTypeEjS9_Lb0ESU_EEvT0_T1_T2_iT3_T4_T5_E12temp_storage+52], %f755;
	st.shared.v2.f32 	[_ZZN3cub18CUB_300001_SM_10006detail4scan16DeviceScanKernelINS2_10policy_hubIN4cuda3std3__45tupleIJffffffEEES9_S9_j7scan_opE10Policy1000EN6thrust24THRUST_300001_SM_1000_NS12zip_iteratorINS8_IJNSE_6detail15normal_iteratorINSE_10device_ptrIfEEEENSE_17constant_iteratorIfNSE_11use_defaultESM_EESN_SN_SN_SN_EEEEENSF_INS8_IJSK_SK_SK_SK_SK_SK_EEEEENS0_13ScanTileStateIS9_Lb0EEESA_NS0_8NullTypeEjS9_Lb0ESU_EEvT0_T1_T2_iT3_T4_T5_E12temp_storage+56], {%f756, %f757};
	st.shared.v2.f32 	[_ZZN3cub18CUB_300001_SM_10006detail4scan16DeviceScanKernelINS2_10policy_hubIN4cuda3std3__45tupleIJffffffEEES9_S9_j7scan_opE10Policy1000EN6thrust24THRUST_300001_SM_1000_NS12zip_iteratorINS8_IJNSE_6detail15normal_iteratorINSE_10device_ptrIfEEEENSE_17constant_iteratorIfNSE_11use_defaultESM_EESN_SN_SN_SN_EEEEENSF_INS8_IJSK_SK_SK_SK_SK_SK_EEEEENS0_13ScanTileStateIS9_Lb0EEESA_NS0_8NullTypeEjS9_Lb0ESU_EEvT0_T1_T2_iT3_T4_T5_E12temp_storage+64], {%f758, %f759};
	st.shared.f32 	[_ZZN3cub18CUB_300001_SM_10006detail4scan16DeviceScanKernelINS2_10policy_hubIN4cuda3std3__45tupleIJffffffEEES9_S9_j7scan_opE10Policy1000EN6thrust24THRUST_300001_SM_1000_NS12zip_iteratorINS8_IJNSE_6detail15normal_iteratorINSE_10device_ptrIfEEEENSE_17constant_iteratorIfNSE_11use_defaultESM_EESN_SN_SN_SN_EEEEENSF_INS8_IJSK_SK_SK_SK_SK_SK_EEEEENS0_13ScanTileStateIS9_Lb0EEESA_NS0_8NullTypeEjS9_Lb0ESU_EEvT0_T1_T2_iT3_T4_T5_E12temp_storage+72], %f760;
	mul.wide.s32 	%rd46, %r1, 24;
	add.s64 	%rd47, %rd27, %rd46;
	add.s64 	%rd39, %rd47, 768;
	mov.b32 	%r359, %f755;
	mov.b32 	%r360, %f756;
	mov.b32 	%r361, %f757;
	mov.b32 	%r362, %f758;
	mov.b32 	%r363, %f759;
	mov.b32 	%r364, %f760;
	// begin inline asm
	st.cg.u32 [%rd39], %r359;
	// end inline asm
	add.s64 	%rd40, %rd47, 772;
	// begin inline asm
	st.cg.u32 [%rd40], %r360;
	// end inline asm
	add.s64 	%rd41, %rd47, 776;
	// begin inline asm
	st.cg.u32 [%rd41], %r361;
	// end inline asm
	add.s64 	%rd42, %rd47, 780;
	// begin inline asm
	st.cg.u32 [%rd42], %r362;
	// end inline asm
	add.s64 	%rd43, %rd47, 784;
	// begin inline asm
	st.cg.u32 [%rd43], %r363;
	// end inline asm
	add.s64 	%rd44, %rd47, 788;
	// begin inline asm
	st.cg.u32 [%rd44], %r364;
	// end inline asm
	mul.wide.s32 	%rd48, %r1, 4;
	add.s64 	%rd49, %rd26, %rd48;
	add.s64 	%rd45, %rd49, 128;
	mov.b32 	%r365, 100;
	// begin inline asm
	st.release.gpu.u32 [%rd45], %r365;
	// end inline asm
$L__BB3_149:
	not.b32 	%r366, %r83;
	add.s32 	%r1646, %r1, %r366;
	mov.u32 	%r367, %nctaid.x;
	setp.gt.u32 	%p18, %r367, 499;
	@%p18 bra 	$L__BB3_151;
	membar.cta;
	bra.uni 	$L__BB3_152;
$L__BB3_151:
	mov.b32 	%r368, 450;
	// begin inline asm
	nanosleep.u32 %r368;
	// end inline asm
$L__BB3_152:
	mul.wide.s32 	%rd50, %r1646, 4;
	add.s64 	%rd51, %rd26, %rd50;
	add.s64 	%rd18, %rd51, 128;
$L__BB3_153:
	// begin inline asm
	ld.relaxed.gpu.u32 %r1645, [%rd18];
	// end inline asm
	membar.gl;
	setp.eq.s32 	%p19, %r1645, 99;
	mov.b32 	%r370, -1;
	vote.sync.any.pred 	%p20, %p19, %r370;
	@%p20 bra 	$L__BB3_153;
	mov.f32 	%f2243, 0f00000000;
	setp.eq.s32 	%p21, %r1645, 101;
	@%p21 bra 	$L__BB3_157;
	setp.ne.s32 	%p22, %r1645, 100;
	mov.f32 	%f2244, %f2243;
	mov.f32 	%f2245, %f2243;
	mov.f32 	%f2246, %f2243;
	mov.f32 	%f2247, %f2243;
	mov.f32 	%f2248, %f2243;
	@%p22 bra 	$L__BB3_158;
	mul.wide.s32 	%rd67, %r1646, 24;
	add.s64 	%rd68, %rd27, %rd67;
	add.s64 	%rd61, %rd68, 768;
	// begin inline asm
	ld.cg.u32 %r378, [%rd61];
	// end inline asm
	add.s64 	%rd62, %rd68, 772;
	// begin inline asm
	ld.cg.u32 %r379, [%rd62];
	// end inline asm
	add.s64 	%rd63, %rd68, 776;
	// begin inline asm
	ld.cg.u32 %r380, [%rd63];
	// end inline asm
	add.s64 	%rd64, %rd68, 780;
	// begin inline asm
	ld.cg.u32 %r381, [%rd64];
	// end inline asm
	add.s64 	%rd65, %rd68, 784;
	// begin inline asm
	ld.cg.u32 %r382, [%rd65];
	// end inline asm
	add.s64 	%rd66, %rd68, 788;
	// begin inline asm
	ld.cg.u32 %r383, [%rd66];
	// end inline asm
	mov.b32 	%f2243, %r378;
	mov.b32 	%f2244, %r379;
	mov.b32 	%f2245, %r380;
	mov.b32 	%f2246, %r381;
	mov.b32 	%f2247, %r382;
	mov.b32 	%f2248, %r383;
	bra.uni 	$L__BB3_158;
$L__BB3_157:
	mul.wide.s32 	%rd59, %r1646, 24;
	add.s64 	%rd60, %rd28, %rd59;
	add.s64 	%rd53, %rd60, 768;
	// begin inline asm
	ld.cg.u32 %r372, [%rd53];
	// end inline asm
	add.s64 	%rd54, %rd60, 772;
	// begin inline asm
	ld.cg.u32 %r373, [%rd54];
	// end inline asm
	add.s64 	%rd55, %rd60, 776;
	// begin inline asm
	ld.cg.u32 %r374, [%rd55];
	// end inline asm
	add.s64 	%rd56, %rd60, 780;
	// begin inline asm
	ld.cg.u32 %r375, [%rd56];
	// end inline asm
	add.s64 	%rd57, %rd60, 784;
	// begin inline asm
	ld.cg.u32 %r376, [%rd57];
	// end inline asm
	add.s64 	%rd58, %rd60, 788;
	// begin inline asm
	ld.cg.u32 %r377, [%rd58];
	// end inline asm
	mov.b32 	%f2243, %r372;
	mov.b32 	%f2244, %r373;
	mov.b32 	%f2245, %r374;
	mov.b32 	%f2246, %r375;
	mov.b32 	%f2247, %r376;
	mov.b32 	%f2248, %r377;
$L__BB3_158:
	setp.eq.s32 	%p23, %r1645, 101;
	mov.b32 	%r414, -1;
	vote.sync.ballot.b32 	%r415, %p23, %r414;
	// begin inline asm
	mov.u32 %r384, %lanemask_ge;
	// end inline asm
	and.b32  	%r416, %r415, %r384;
	or.b32  	%r417, %r416, -2147483648;
	add.s32 	%r418, %r417, -1;
	not.b32 	%r419, %r417;
	and.b32  	%r420, %r419, %r418;
	popc.b32 	%r94, %r420;
	mov.b32 	%r386, %f2243;
	mov.b32 	%r412, 1;
	// begin inline asm
	shfl.sync.down.b32 %r385, %r386, %r412, %r94, %r414;
	// end inline asm
	mov.b32 	%r391, %f2244;
	// begin inline asm
	shfl.sync.down.b32 %r390, %r391, %r412, %r94, %r414;
	// end inline asm
	mov.b32 	%r396, %f2245;
	// begin inline asm
	shfl.sync.down.b32 %r395, %r396, %r412, %r94, %r414;
	// end inline asm
	mov.b32 	%r401, %f2246;
	// begin inline asm
	shfl.sync.down.b32 %r400, %r401, %r412, %r94, %r414;
	// end inline asm
	mov.b32 	%r406, %f2247;
	// begin inline asm
	shfl.sync.down.b32 %r405, %r406, %r412, %r94, %r414;
	// end inline asm
	mov.b32 	%r411, %f2248;
	// begin inline asm
	shfl.sync.down.b32 %r410, %r411, %r412, %r94, %r414;
	// end inline asm
	setp.ge.s32 	%p25, %r172, %r94;
	@%p25 bra 	$L__BB3_160;
	mov.b32 	%f1119, %r405;
	mov.b32 	%f1120, %r400;
	mov.b32 	%f1121, %r395;
	mov.b32 	%f1122, %r390;
	mov.b32 	%f1123, %r385;
	mov.b32 	%f1124, %r410;
	mul.f32 	%f1125, %f2247, %f1122;
	fma.rn.f32 	%f1126, %f2245, %f1123, %f1125;
	add.f32 	%f2243, %f2243, %f1126;
	mul.f32 	%f1127, %f2248, %f1122;
	fma.rn.f32 	%f1128, %f2246, %f1123, %f1127;
	add.f32 	%f2244, %f2244, %f1128;
	mul.f32 	%f1129, %f2247, %f1120;
	fma.rn.f32 	%f787, %f2245, %f1121, %f1129;
	mul.f32 	%f1130, %f2248, %f1120;
	fma.rn.f32 	%f788, %f2246, %f1121, %f1130;
	mul.f32 	%f1131, %f2247, %f1124;
	fma.rn.f32 	%f2247, %f2245, %f1119, %f1131;
	mul.f32 	%f1132, %f2248, %f1124;
	fma.rn.f32 	%f2248, %f2246, %f1119, %f1132;
	mov.f32 	%f2245, %f787;
	mov.f32 	%f2246, %f788;
$L__BB3_160:
	mov.b32 	%r422, %f2243;
	mov.b32 	%r448, 2;
	mov.b32 	%r450, -1;
	// begin inline asm
	shfl.sync.down.b32 %r421, %r422, %r448, %r94, %r450;
	// end inline asm
	mov.b32 	%r427, %f2244;
	// begin inline asm
	shfl.sync.down.b32 %r426, %r427, %r448, %r94, %r450;
	// end inline asm
	mov.b32 	%r432, %f2245;
	// begin inline asm
	shfl.sync.down.b32 %r431, %r432, %r448, %r94, %r450;
	// end inline asm
	mov.b32 	%r437, %f2246;
	// begin inline asm
	shfl.sync.down.b32 %r436, %r437, %r448, %r94, %r450;
	// end inline asm
	mov.b32 	%r442, %f2247;
	// begin inline asm
	shfl.sync.down.b32 %r441, %r442, %r448, %r94, %r450;
	// end inline asm
	mov.b32 	%r447, %f2248;
	// begin inline asm
	shfl.sync.down.b32 %r446, %r447, %r448, %r94, %r450;
	// end inline asm
	add.s32 	%r107, %r172, 2;
	setp.gt.s32 	%p26, %r107, %r94;
	@%p26 bra 	$L__BB3_162;
	mov.b32 	%f1133, %r441;
	mov.b32 	%f1134, %r436;
	mov.b32 	%f1135, %r431;
	mov.b32 	%f1136, %r426;
	mov.b32 	%f1137, %r421;
	mov.b32 	%f1138, %r446;
	mul.f32 	%f1139, %f2247, %f1136;
	fma.rn.f32 	%f1140, %f2245, %f1137, %f1139;
	add.f32 	%f2243, %f2243, %f1140;
	mul.f32 	%f1141, %f2248, %f1136;
	fma.rn.f32 	%f1142, %f2246, %f1137, %f1141;
	add.f32 	%f2244, %f2244, %f1142;
	mul.f32 	%f1143, %f2247, %f1134;
	fma.rn.f32 	%f799, %f2245, %f1135, %f1143;
	mul.f32 	%f1144, %f2248, %f1134;
	fma.rn.f32 	%f800, %f2246, %f1135, %f1144;
	mul.f32 	%f1145, %f2247, %f1138;
	fma.rn.f32 	%f2247, %f2245, %f1133, %f1145;
	mul.f32 	%f1146, %f2248, %f1138;
	fma.rn.f32 	%f2248, %f2246, %f1133, %f1146;
	mov.f32 	%f2245, %f799;
	mov.f32 	%f2246, %f800;
$L__BB3_162:
	mov.b32 	%r452, %f2243;
	mov.b32 	%r478, 4;
	mov.b32 	%r480, -1;
	// begin inline asm
	shfl.sync.down.b32 %r451, %r452, %r478, %r94, %r480;
	// end inline asm
	mov.b32 	%r457, %f2244;
	// begin inline asm
	shfl.sync.down.b32 %r456, %r457, %r478, %r94, %r480;
	// end inline asm
	mov.b32 	%r462, %f2245;
	// begin inline asm
	shfl.sync.down.b32 %r461, %r462, %r478, %r94, %r480;
	// end inline asm
	mov.b32 	%r467, %f2246;
	// begin inline asm
	shfl.sync.down.b32 %r466, %r467, %r478, %r94, %r480;
	// end inline asm
	mov.b32 	%r472, %f2247;
	// begin inline asm
	shfl.sync.down.b32 %r471, %r472, %r478, %r94, %r480;
	// end inline asm
	mov.b32 	%r477, %f2248;
	// begin inline asm
	shfl.sync.down.b32 %r476, %r477, %r478, %r94, %r480;
	// end inline asm
	add.s32 	%r114, %r172, 4;
	setp.gt.s32 	%p27, %r114, %r94;
	@%p27 bra 	$L__BB3_164;
	mov.b32 	%f1147, %r471;
	mov.b32 	%f1148, %r466;
	mov.b32 	%f1149, %r461;
	mov.b32 	%f1150, %r456;
	mov.b32 	%f1151, %r451;
	mov.b32 	%f1152, %r476;
	mul.f32 	%f1153, %f2247, %f1150;
	fma.rn.f32 	%f1154, %f2245, %f1151, %f1153;
	add.f32 	%f2243, %f2243, %f1154;
	mul.f32 	%f1155, %f2248, %f1150;
	fma.rn.f32 	%f1156, %f2246, %f1151, %f1155;
	add.f32 	%f2244, %f2244, %f1156;
	mul.f32 	%f1157, %f2247, %f1148;
	fma.rn.f32 	%f811, %f2245, %f1149, %f1157;
	mul.f32 	%f1158, %f2248, %f1148;
	fma.rn.f32 	%f812, %f2246, %f1149, %f1158;
	mul.f32 	%f1159, %f2247, %f1152;
	fma.rn.f32 	%f2247, %f2245, %f1147, %f1159;
	mul.f32 	%f1160, %f2248, %f1152;
	fma.rn.f32 	%f2248, %f2246, %f1147, %f1160;
	mov.f32 	%f2245, %f811;
	mov.f32 	%f2246, %f812;
$L__BB3_164:
	mov.b32 	%r482, %f2243;
	mov.b32 	%r508, 8;
	mov.b32 	%r510, -1;
	// begin inline asm
	shfl.sync.down.b32 %r481, %r482, %r508, %r94, %r510;
	// end inline asm
	mov.b32 	%r487, %f2244;
	// begin inline asm
	shfl.sync.down.b32 %r486, %r487, %r508, %r94, %r510;
	// end inline asm
	mov.b32 	%r492, %f2245;
	// begin inline asm
	shfl.sync.down.b32 %r491, %r492, %r508, %r94, %r510;
	// end inline asm
	mov.b32 	%r497, %f2246;
	// begin inline asm
	shfl.sync.down.b32 %r496, %r497, %r508, %r94, %r510;
	// end inline asm
	mov.b32 	%r502, %f2247;
	// begin inline asm
	shfl.sync.down.b32 %r501, %r502, %r508, %r94, %r510;
	// end inline asm
	mov.b32 	%r507, %f2248;
	// begin inline asm
	shfl.sync.down.b32 %r506, %r507, %r508, %r94, %r510;
	// end inline asm
	add.s32 	%r121, %r172, 8;
	setp.gt.s32 	%p28, %r121, %r94;
	@%p28 bra 	$L__BB3_166;
	mov.b32 	%f1161, %r501;
	mov.b32 	%f1162, %r496;
	mov.b32 	%f1163, %r491;
	mov.b32 	%f1164, %r486;
	mov.b32 	%f1165, %r481;
	mov.b32 	%f1166, %r506;
	mul.f32 	%f1167, %f2247, %f1164;
	fma.rn.f32 	%f1168, %f2245, %f1165, %f1167;
	add.f32 	%f2243, %f2243, %f1168;
	mul.f32 	%f1169, %f2248, %f1164;
	fma.rn.f32 	%f1170, %f2246, %f1165, %f1169;
	add.f32 	%f2244, %f2244, %f1170;
	mul.f32 	%f1171, %f2247, %f1162;
	fma.rn.f32 	%f823, %f2245, %f1163, %f1171;
	mul.f32 	%f1172, %f2248, %f1162;
	fma.rn.f32 	%f824, %f2246, %f1163, %f1172;
	mul.f32 	%f1173, %f2247, %f1166;
	fma.rn.f32 	%f2247, %f2245, %f1161, %f1173;
	mul.f32 	%f1174, %f2248, %f1166;
	fma.rn.f32 	%f2248, %f2246, %f1161, %f1174;
	mov.f32 	%f2245, %f823;
	mov.f32 	%f2246, %f824;
$L__BB3_166:
	mov.b32 	%r512, %f2243;
	mov.b32 	%r538, 16;
	mov.b32 	%r540, -1;
	// begin inline asm
	shfl.sync.down.b32 %r511, %r512, %r538, %r94, %r540;
	// end inline asm
	mov.b32 	%r517, %f2244;
	// begin inline asm
	shfl.sync.down.b32 %r516, %r517, %r538, %r94, %r540;
	// end inline asm
	mov.b32 	%r522, %f2245;
	// begin inline asm
	shfl.sync.down.b32 %r521, %r522, %r538, %r94, %r540;
	// end inline asm
	mov.b32 	%r527, %f2246;
	// begin inline asm
	shfl.sync.down.b32 %r526, %r527, %r538, %r94, %r540;
	// end inline asm
	mov.b32 	%r532, %f2247;
	// begin inline asm
	shfl.sync.down.b32 %r531, %r532, %r538, %r94, %r540;
	// end inline asm
	mov.b32 	%r537, %f2248;
	// begin inline asm
	shfl.sync.down.b32 %r536, %r537, %r538, %r94, %r540;
	// end inline asm
	add.s32 	%r128, %r172, 16;
	setp.gt.s32 	%p29, %r128, %r94;
	@%p29 bra 	$L__BB3_168;
	mov.b32 	%f1175, %r531;
	mov.b32 	%f1176, %r526;
	mov.b32 	%f1177, %r521;
	mov.b32 	%f1178, %r516;
	mov.b32 	%f1179, %r511;
	mov.b32 	%f1180, %r536;
	mul.f32 	%f1181, %f2247, %f1178;
	fma.rn.f32 	%f1182, %f2245, %f1179, %f1181;
	add.f32 	%f2243, %f2243, %f1182;
	mul.f32 	%f1183, %f2248, %f1178;
	fma.rn.f32 	%f1184, %f2246, %f1179, %f1183;
	add.f32 	%f2244, %f2244, %f1184;
	mul.f32 	%f1185, %f2247, %f1176;
	fma.rn.f32 	%f835, %f2245, %f1177, %f1185;
	mul.f32 	%f1186, %f2248, %f1176;
	fma.rn.f32 	%f836, %f2246, %f1177, %f1186;
	mul.f32 	%f1187, %f2247, %f1180;
	fma.rn.f32 	%f2247, %f2245, %f1175, %f1187;
	mul.f32 	%f1188, %f2248, %f1180;
	fma.rn.f32 	%f2248, %f2246, %f1175, %f1188;
	mov.f32 	%f2245, %f835;
	mov.f32 	%f2246, %f836;
$L__BB3_168:
	setp.ne.s32 	%p30, %r1645, 101;
	mov.b32 	%r541, -1;
	vote.sync.all.pred 	%p31, %p30, %r541;
	not.pred 	%p32, %p31;
	@%p32 bra 	$L__BB3_186;
	mul.wide.s32 	%rd80, %r1646, 4;
	add.s64 	%rd19, %rd26, %rd80;
$L__BB3_170:
	// begin inline asm
	ld.relaxed.gpu.u32 %r1645, [%rd19];
	// end inline asm
	membar.gl;
	setp.eq.s32 	%p36, %r1645, 99;
	mov.b32 	%r551, -1;
	vote.sync.any.pred 	%p37, %p36, %r551;
	@%p37 bra 	$L__BB3_170;
	mov.f32 	%f2285, 0f00000000;
	setp.eq.s32 	%p38, %r1645, 101;
	@%p38 bra 	$L__BB3_174;
	setp.ne.s32 	%p39, %r1645, 100;
	mov.f32 	%f2286, %f2285;
	mov.f32 	%f2287, %f2285;
	mov.f32 	%f2288, %f2285;
	mov.f32 	%f2289, %f2285;
	mov.f32 	%f2290, %f2285;
	@%p39 bra 	$L__BB3_175;
	mul.wide.s32 	%rd95, %r1646, 24;
	add.s64 	%rd89, %rd27, %rd95;
	// begin inline asm
	ld.cg.u32 %r559, [%rd89];
	// end inline asm
	add.s64 	%rd90, %rd89, 4;
	// begin inline asm
	ld.cg.u32 %r560, [%rd90];
	// end inline asm
	add.s64 	%rd91, %rd89, 8;
	// begin inline asm
	ld.cg.u32 %r561, [%rd91];
	// end inline asm
	add.s64 	%rd92, %rd89, 12;
	// begin inline asm
	ld.cg.u32 %r562, [%rd92];
	// end inline asm
	add.s64 	%rd93, %rd89, 16;
	// begin inline asm
	ld.cg.u32 %r563, [%rd93];
	// end inline asm
	add.s64 	%rd94, %rd89, 20;
	// begin inline asm
	ld.cg.u32 %r564, [%rd94];
	// end inline asm
	mov.b32 	%f2285, %r559;
	mov.b32 	%f2286, %r560;
	mov.b32 	%f2287, %r561;
	mov.b32 	%f2288, %r562;
	mov.b32 	%f2289, %r563;
	mov.b32 	%f2290, %r564;
	bra.uni 	$L__BB3_175;
$L__BB3_174:
	mul.wide.s32 	%rd88, %r1646, 24;
	add.s64 	%rd82, %rd28, %rd88;
	// begin inline asm
	ld.cg.u32 %r553, [%rd82];
	// end inline asm
	add.s64 	%rd83, %rd82, 4;
	// begin inline asm
	ld.cg.u32 %r554, [%rd83];
	// end inline asm
	add.s64 	%rd84, %rd82, 8;
	// begin inline asm
	ld.cg.u32 %r555, [%rd84];
	// end inline asm
	add.s64 	%rd85, %rd82, 12;
	// begin inline asm
	ld.cg.u32 %r556, [%rd85];
	// end inline asm
	add.s64 	%rd86, %rd82, 16;
	// begin inline asm
	ld.cg.u32 %r557, [%rd86];
	// end inline asm
	add.s64 	%rd87, %rd82, 20;
	// begin inline asm
	ld.cg.u32 %r558, [%rd87];
	// end inline asm
	mov.b32 	%f2285, %r553;
	mov.b32 	%f2286, %r554;
	mov.b32 	%f2287, %r555;
	mov.b32 	%f2288, %r556;
	mov.b32 	%f2289, %r557;
	mov.b32 	%f2290, %r558;
$L__BB3_175:
	mov.b32 	%r594, -1;
	vote.sync.ballot.b32 	%r595, %p38, %r594;
	and.b32  	%r596, %r595, %r384;
	or.b32  	%r597, %r596, -2147483648;
	add.s32 	%r598, %r597, -1;
	not.b32 	%r599, %r597;
	and.b32  	%r600, %r599, %r598;
	popc.b32 	%r132, %r600;
	mov.b32 	%r566, %f2285;
	mov.b32 	%r592, 1;
	// begin inline asm
	shfl.sync.down.b32 %r565, %r566, %r592, %r132, %r594;
	// end inline asm
	mov.b32 	%r571, %f2286;
	// begin inline asm
	shfl.sync.down.b32 %r570, %r571, %r592, %r132, %r594;
	// end inline asm
	mov.b32 	%r576, %f2287;
	// begin inline asm
	shfl.sync.down.b32 %r575, %r576, %r592, %r132, %r594;
	// end inline asm
	mov.b32 	%r581, %f2288;
	// begin inline asm
	shfl.sync.down.b32 %r580, %r581, %r592, %r132, %r594;
	// end inline asm
	mov.b32 	%r586, %f2289;
	// begin inline asm
	shfl.sync.down.b32 %r585, %r586, %r592, %r132, %r594;
	// end inline asm
	mov.b32 	%r591, %f2290;
	// begin inline asm
	shfl.sync.down.b32 %r590, %r591, %r592, %r132, %r594;
	// end inline asm
	setp.ge.s32 	%p42, %r172, %r132;
	@%p42 bra 	$L__BB3_177;
	mov.b32 	%f1233, %r585;
	mov.b32 	%f1234, %r580;
	mov.b32 	%f1235, %r575;
	mov.b32 	%f1236, %r570;
	mov.b32 	%f1237, %r565;
	mov.b32 	%f1238, %r590;
	mul.f32 	%f1239, %f2289, %f1236;
	fma.rn.f32 	%f1240, %f2287, %f1237, %f1239;
	add.f32 	%f2285, %f2285, %f1240;
	mul.f32 	%f1241, %f2290, %f1236;
	fma.rn.f32 	%f1242, %f2288, %f1237, %f1241;
	add.f32 	%f2286, %f2286, %f1242;
	mul.f32 	%f1243, %f2289, %f1234;
	fma.rn.f32 	%f871, %f2287, %f1235, %f1243;
	mul.f32 	%f1244, %f2290, %f1234;
	fma.rn.f32 	%f872, %f2288, %f1235, %f1244;
	mul.f32 	%f1245, %f2289, %f1238;
	fma.rn.f32 	%f2289, %f2287, %f1233, %f1245;
	mul.f32 	%f1246, %f2290, %f1238;
	fma.rn.f32 	%f2290, %f2288, %f1233, %f1246;
	mov.f32 	%f2287, %f871;
	mov.f32 	%f2288, %f872;
$L__BB3_177:
	mov.b32 	%r602, %f2285;
	mov.b32 	%r628, 2;
	mov.b32 	%r630, -1;
	// begin inline asm
	shfl.sync.down.b32 %r601, %r602, %r628, %r132, %r630;
	// end inline asm
	mov.b32 	%r607, %f2286;
	// begin inline asm
	shfl.sync.down.b32 %r606, %r607, %r628, %r132, %r630;
	// end inline asm
	mov.b32 	%r612, %f2287;
	// begin inline asm
	shfl.sync.down.b32 %r611, %r612, %r628, %r132, %r630;
	// end inline asm
	mov.b32 	%r617, %f2288;
	// begin inline asm
	shfl.sync.down.b32 %r616, %r617, %r628, %r132, %r630;
	// end inline asm
	mov.b32 	%r622, %f2289;
	// begin inline asm
	shfl.sync.down.b32 %r621, %r622, %r628, %r132, %r630;
	// end inline asm
	mov.b32 	%r627, %f2290;
	// begin inline asm
	shfl.sync.down.b32 %r626, %r627, %r628, %r132, %r630;
	// end inline asm
	setp.gt.s32 	%p43, %r107, %r132;
	@%p43 bra 	$L__BB3_179;
	mov.b32 	%f1247, %r621;
	mov.b32 	%f1248, %r616;
	mov.b32 	%f1249, %r611;
	mov.b32 	%f1250, %r606;
	mov.b32 	%f1251, %r601;
	mov.b32 	%f1252, %r626;
	mul.f32 	%f1253, %f2289, %f1250;
	fma.rn.f32 	%f1254, %f2287, %f1251, %f1253;
	add.f32 	%f2285, %f2285, %f1254;
	mul.f32 	%f1255, %f2290, %f1250;
	fma.rn.f32 	%f1256, %f2288, %f1251, %f1255;
	add.f32 	%f2286, %f2286, %f1256;
	mul.f32 	%f1257, %f2289, %f1248;
	fma.rn.f32 	%f883, %f2287, %f1249, %f1257;
	mul.f32 	%f1258, %f2290, %f1248;
	fma.rn.f32 	%f884, %f2288, %f1249, %f1258;
	mul.f32 	%f1259, %f2289, %f1252;
	fma.rn.f32 	%f2289, %f2287, %f1247, %f1259;
	mul.f32 	%f1260, %f2290, %f1252;
	fma.rn.f32 	%f2290, %f2288, %f1247, %f1260;
	mov.f32 	%f2287, %f883;
	mov.f32 	%f2288, %f884;
$L__BB3_179:
	mov.b32 	%r632, %f2285;
	mov.b32 	%r658, 4;
	mov.b32 	%r660, -1;
	// begin inline asm
	shfl.sync.down.b32 %r631, %r632, %r658, %r132, %r660;
	// end inline asm
	mov.b32 	%r637, %f2286;
	// begin inline asm
	shfl.sync.down.b32 %r636, %r637, %r658, %r132, %r660;
	// end inline asm
	mov.b32 	%r642, %f2287;
	// begin inline asm
	shfl.sync.down.b32 %r641, %r642, %r658, %r132, %r660;
	// end inline asm
	mov.b32 	%r647, %f2288;
	// begin inline asm
	shfl.sync.down.b32 %r646, %r647, %r658, %r132, %r660;
	// end inline asm
	mov.b32 	%r652, %f2289;
	// begin inline asm
	shfl.sync.down.b32 %r651, %r652, %r658, %r132, %r660;
	// end inline asm
	mov.b32 	%r657, %f2290;
	// begin inline asm
	shfl.sync.down.b32 %r656, %r657, %r658, %r132, %r660;
	// end inline asm
	setp.gt.s32 	%p44, %r114, %r132;
	@%p44 bra 	$L__BB3_181;
	mov.b32 	%f1261, %r651;
	mov.b32 	%f1262, %r646;
	mov.b32 	%f1263, %r641;
	mov.b32 	%f1264, %r636;
	mov.b32 	%f1265, %r631;
	mov.b32 	%f1266, %r656;
	mul.f32 	%f1267, %f2289, %f1264;
	fma.rn.f32 	%f1268, %f2287, %f1265, %f1267;
	add.f32 	%f2285, %f2285, %f1268;
	mul.f32 	%f1269, %f2290, %f1264;
	fma.rn.f32 	%f1270, %f2288, %f1265, %f1269;
	add.f32 	%f2286, %f2286, %f1270;
	mul.f32 	%f1271, %f2289, %f1262;
	fma.rn.f32 	%f895, %f2287, %f1263, %f1271;
	mul.f32 	%f1272, %f2290, %f1262;
	fma.rn.f32 	%f896, %f2288, %f1263, %f1272;
	mul.f32 	%f1273, %f2289, %f1266;
	fma.rn.f32 	%f2289, %f2287, %f1261, %f1273;
	mul.f32 	%f1274, %f2290, %f1266;
	fma.rn.f32 	%f2290, %f2288, %f1261, %f1274;
	mov.f32 	%f2287, %f895;
	mov.f32 	%f2288, %f896;
$L__BB3_181:
	mov.b32 	%r662, %f2285;
	mov.b32 	%r688, 8;
	mov.b32 	%r690, -1;
	// begin inline asm
	shfl.sync.down.b32 %r661, %r662, %r688, %r132, %r690;
	// end inline asm
	mov.b32 	%r667, %f2286;
	// begin inline asm
	shfl.sync.down.b32 %r666, %r667, %r688, %r132, %r690;
	// end inline asm
	mov.b32 	%r672, %f2287;
	// begin inline asm
	shfl.sync.down.b32 %r671, %r672, %r688, %r132, %r690;
	// end inline asm
	mov.b32 	%r677, %f2288;
	// begin inline asm
	shfl.sync.down.b32 %r676, %r677, %r688, %r132, %r690;
	// end inline asm
	mov.b32 	%r682, %f2289;
	// begin inline asm
	shfl.sync.down.b32 %r681, %r682, %r688, %r132, %r690;
	// end inline asm
	mov.b32 	%r687, %f2290;
	// begin inline asm
	shfl.sync.down.b32 %r686, %r687, %r688, %r132, %r690;
	// end inline asm
	setp.gt.s32 	%p45, %r121, %r132;
	@%p45 bra 	$L__BB3_183;
	mov.b32 	%f1275, %r681;
	mov.b32 	%f1276, %r676;
	mov.b32 	%f1277, %r671;
	mov.b32 	%f1278, %r666;
	mov.b32 	%f1279, %r661;
	mov.b32 	%f1280, %r686;
	mul.f32 	%f1281, %f2289, %f1278;
	fma.rn.f32 	%f1282, %f2287, %f1279, %f1281;
	add.f32 	%f2285, %f2285, %f1282;
	mul.f32 	%f1283, %f2290, %f1278;
	fma.rn.f32 	%f1284, %f2288, %f1279, %f1283;
	add.f32 	%f2286, %f2286, %f1284;
	mul.f32 	%f1285, %f2289, %f1276;
	fma.rn.f32 	%f907, %f2287, %f1277, %f1285;
	mul.f32 	%f1286, %f2290, %f1276;
	fma.rn.f32 	%f908, %f2288, %f1277, %f1286;
	mul.f32 	%f1287, %f2289, %f1280;
	fma.rn.f32 	%f2289, %f2287, %f1275, %f1287;
	mul.f32 	%f1288, %f2290, %f1280;
	fma.rn.f32 	%f2290, %f2288, %f1275, %f1288;
	mov.f32 	%f2287, %f907;
	mov.f32 	%f2288, %f908;
$L__BB3_183:
	mov.b32 	%r692, %f2285;
	mov.b32 	%r718, 16;
	mov.b32 	%r720, -1;
	// begin inline asm
	shfl.sync.down.b32 %r691, %r692, %r718, %r132, %r720;
	// end inline asm
	mov.b32 	%r697, %f2286;
	// begin inline asm
	shfl.sync.down.b32 %r696, %r697, %r718, %r132, %r720;
	// end inline asm
	mov.b32 	%r702, %f2287;
	// begin inline asm
	shfl.sync.down.b32 %r701, %r702, %r718, %r132, %r720;
	// end inline asm
	mov.b32 	%r707, %f2288;
	// begin inline asm
	shfl.sync.down.b32 %r706, %r707, %r718, %r132, %r720;
	// end inline asm
	mov.b32 	%r712, %f2289;
	// begin inline asm
	shfl.sync.down.b32 %r711, %r712, %r718, %r132, %r720;
	// end inline asm
	mov.b32 	%r717, %f2290;
	// begin inline asm
	shfl.sync.down.b32 %r716, %r717, %r718, %r132, %r720;
	// end inline asm
	setp.gt.s32 	%p46, %r128, %r132;
	@%p46 bra 	$L__BB3_185;
	mov.b32 	%f1289, %r711;
	mov.b32 	%f1290, %r706;
	mov.b32 	%f1291, %r701;
	mov.b32 	%f1292, %r696;
	mov.b32 	%f1293, %r691;
	mov.b32 	%f1294, %r716;
	mul.f32 	%f1295, %f2289, %f1292;
	fma.rn.f32 	%f1296, %f2287, %f1293, %f1295;
	add.f32 	%f2285, %f2285, %f1296;
	mul.f32 	%f1297, %f2290, %f1292;
	fma.rn.f32 	%f1298, %f2288, %f1293, %f1297;
	add.f32 	%f2286, %f2286, %f1298;
	mul.f32 	%f1299, %f2289, %f1290;
	fma.rn.f32 	%f919, %f2287, %f1291, %f1299;
	mul.f32 	%f1300, %f2290, %f1290;
	fma.rn.f32 	%f920, %f2288, %f1291, %f1300;
	mul.f32 	%f1301, %f2289, %f1294;
	fma.rn.f32 	%f2289, %f2287, %f1289, %f1301;
	mul.f32 	%f1302, %f2290, %f1294;
	fma.rn.f32 	%f2290, %f2288, %f1289, %f1302;
	mov.f32 	%f2287, %f919;
	mov.f32 	%f2288, %f920;
$L__BB3_185:
	mul.f32 	%f1303, %f2247, %f2286;
	fma.rn.f32 	%f1304, %f2245, %f2285, %f1303;
	add.f32 	%f2243, %f2243, %f1304;
	mul.f32 	%f1305, %f2248, %f2286;
	fma.rn.f32 	%f1306, %f2246, %f2285, %f1305;
	add.f32 	%f2244, %f2244, %f1306;
	mul.f32 	%f1307, %f2247, %f2288;
	fma.rn.f32 	%f931, %f2245, %f2287, %f1307;
	mul.f32 	%f1308, %f2248, %f2288;
	fma.rn.f32 	%f932, %f2246, %f2287, %f1308;
	mul.f32 	%f1309, %f2247, %f2290;
	fma.rn.f32 	%f2247, %f2245, %f2289, %f1309;
	mul.f32 	%f1310, %f2248, %f2290;
	fma.rn.f32 	%f2248, %f2246, %f2289, %f1310;
	add.s32 	%r1646, %r1646, -32;
	mov.f32 	%f2245, %f931;
	mov.f32 	%f2246, %f932;
	bra.uni 	$L__BB3_168;
$L__BB3_186:
	setp.ne.s32 	%p33, %r83, 0;
	@%p33 bra 	$L__BB3_188;
	mul.f32 	%f1189, %f759, %f2244;
	fma.rn.f32 	%f1190, %f757, %f2243, %f1189;
	add.f32 	%f1191, %f755, %f1190;
	mul.f32 	%f1192, %f760, %f2244;
	fma.rn.f32 	%f1193, %f758, %f2243, %f1192;
	add.f32 	%f1194, %f756, %f1193;
	mul.f32 	%f1195, %f759, %f2246;
	fma.rn.f32 	%f1196, %f757, %f2245, %f1195;
	mul.f32 	%f1197, %f760, %f2246;
	fma.rn.f32 	%f1198, %f758, %f2245, %f1197;
	mul.f32 	%f1199, %f759, %f2248;
	fma.rn.f32 	%f1200, %f757, %f2247, %f1199;
	mul.f32 	%f1201, %f760, %f2248;
	fma.rn.f32 	%f1202, %f758, %f2247, %f1201;
	mul.wide.s32 	%rd76, %r1, 24;
	add.s64 	%rd77, %rd28, %rd76;
	add.s64 	%rd69, %rd77, 768;
	mov.b32 	%r543, %f1191;
	mov.b32 	%r544, %f1194;
	mov.b32 	%r545, %f1196;
	mov.b32 	%r546, %f1198;
	mov.b32 	%r547, %f1200;
	mov.b32 	%r548, %f1202;
	// begin inline asm
	st.cg.u32 [%rd69], %r543;
	// end inline asm
	add.s64 	%rd70, %rd77, 772;
	// begin inline asm
	st.cg.u32 [%rd70], %r544;
	// end inline asm
	add.s64 	%rd71, %rd77, 776;
	// begin inline asm
	st.cg.u32 [%rd71], %r545;
	// end inline asm
	add.s64 	%rd72, %rd77, 780;
	// begin inline asm
	st.cg.u32 [%rd72], %r546;
	// end inline asm
	add.s64 	%rd73, %rd77, 784;
	// begin inline asm
	st.cg.u32 [%rd73], %r547;
	// end inline asm
	add.s64 	%rd74, %rd77, 788;
	// begin inline asm
	st.cg.u32 [%rd74], %r548;
	// end inline asm
	mul.wide.s32 	%rd78, %r1, 4;
	add.s64 	%rd79, %rd26, %rd78;
	add.s64 	%rd75, %rd79, 128;
	mov.b32 	%r549, 101;
	// begin inline asm
	st.release.gpu.u32 [%rd75], %r549;
	// end inline asm
	st.shared.f32 	[_ZZN3cub18CUB_300001_SM_10006detail4scan16DeviceScanKernelINS2_10policy_hubIN4cuda3std3__45tupleIJffffffEEES9_S9_j7scan_opE10Policy1000EN6thrust24THRUST_300001_SM_1000_NS12zip_iteratorINS8_IJNSE_6detail15normal_iteratorINSE_10device_ptrIfEEEENSE_17constant_iteratorIfNSE_11use_defaultESM_EESN_SN_SN_SN_EEEEENSF_INS8_IJSK_SK_SK_SK_SK_SK_EEEEENS0_13ScanTileStateIS9_Lb0EEESA_NS0_8NullTypeEjS9_Lb0ESU_EEvT0_T1_T2_iT3_T4_T5_E12temp_storage+4], %f2243;
	st.shared.v2.f32 	[_ZZN3cub18CUB_300001_SM_10006detail4scan16DeviceScanKernelINS2_10policy_hubIN4cuda3std3__45tupleIJffffffEEES9_S9_j7scan_opE10Policy1000EN6thrust24THRUST_300001_SM_1000_NS12zip_iteratorINS8_IJNSE_6detail15normal_iteratorINSE_10device_ptrIfEEEENSE_17constant_iteratorIfNSE_11use_defaultESM_EESN_SN_SN_SN_EEEEENSF_INS8_IJSK_SK_SK_SK_SK_SK_EEEEENS0_13ScanTileStateIS9_Lb0EEESA_NS0_8NullTypeEjS9_Lb0ESU_EEvT0_T1_T2_iT3_T4_T5_E12temp_storage+8], {%f2244, %f2245};
	st.shared.v4.f32 	[_ZZN3cub18CUB_300001_SM_10006detail4scan16DeviceScanKernelINS2_10policy_hubIN4cuda3std3__45tupleIJffffffEEES9_S9_j7scan_opE10Policy1000EN6thrust24THRUST_300001_SM_1000_NS12zip_iteratorINS8_IJNSE_6detail15normal_iteratorINSE_10device_ptrIfEEEENSE_17constant_iteratorIfNSE_11use_defaultESM_EESN_SN_SN_SN_EEEEENSF_INS8_IJSK_SK_SK_SK_SK_SK_EEEEENS0_13ScanTileStateIS9_Lb0EEESA_NS0_8NullTypeEjS9_Lb0ESU_EEvT0_T1_T2_iT3_T4_T5_E12temp_storage+16], {%f2246, %f2247, %f2248, %f1191};
	st.shared.v4.f32 	[_ZZN3cub18CUB_300001_SM_10006detail4scan16DeviceScanKernelINS2_10policy_hubIN4cuda3std3__45tupleIJffffffEEES9_S9_j7scan_opE10Policy1000EN6thrust24THRUST_300001_SM_1000_NS12zip_iteratorINS8_IJNSE_6detail15normal_iteratorINSE_10device_ptrIfEEEENSE_17constant_iteratorIfNSE_11use_defaultESM_EESN_SN_SN_SN_EEEEENSF_INS8_IJSK_SK_SK_SK_SK_SK_EEEEENS0_13ScanTileStateIS9_Lb0EEESA_NS0_8NullTypeEjS9_Lb0ESU_EEvT0_T1_T2_iT3_T4_T5_E12temp_storage+32], {%f1194, %f1196, %f1198, %f1200};
	st.shared.f32 	[_ZZN3cub18CUB_300001_SM_10006detail4scan16DeviceScanKernelINS2_10policy_hubIN4cuda3std3__45tupleIJffffffEEES9_S9_j7scan_opE10Policy1000EN6thrust24THRUST_300001_SM_1000_NS12zip_iteratorINS8_IJNSE_6detail15normal_iteratorINSE_10device_ptrIfEEEENSE_17constant_iteratorIfNSE_11use_defaultESM_EESN_SN_SN_SN_EEEEENSF_INS8_IJSK_SK_SK_SK_SK_SK_EEEEENS0_13ScanTileStateIS9_Lb0EEESA_NS0_8NullTypeEjS9_Lb0ESU_EEvT0_T1_T2_iT3_T4_T5_E12temp_storage+48], %f1202;
$L__BB3_188:
	setp.ne.s32 	%p34, %r172, 0;
	@%p34 bra 	$L__BB3_190;
	st.shared.f32 	[_ZZN3cub18CUB_300001_SM_10006detail4scan16DeviceScanKernelINS2_10policy_hubIN4cuda3std3__45tupleIJffffffEEES9_S9_j7scan_opE10Policy1000EN6thrust24THRUST_300001_SM_1000_NS12zip_iteratorINS8_IJNSE_6detail15normal_iteratorINSE_10device_ptrIfEEEENSE_17constant_iteratorIfNSE_11use_defaultESM_EESN_SN_SN_SN_EEEEENSF_INS8_IJSK_SK_SK_SK_SK_SK_EEEEENS0_13ScanTileStateIS9_Lb0EEESA_NS0_8NullTypeEjS9_Lb0ESU_EEvT0_T1_T2_iT3_T4_T5_E12temp_storage+180], %f2243;
	st.shared.v2.f32 	[_ZZN3cub18CUB_300001_SM_10006detail4scan16DeviceScanKernelINS2_10policy_hubIN4cuda3std3__45tupleIJffffffEEES9_S9_j7scan_opE10Policy1000EN6thrust24THRUST_300001_SM_1000_NS12zip_iteratorINS8_IJNSE_6detail15normal_iteratorINSE_10device_ptrIfEEEENSE_17constant_iteratorIfNSE_11use_defaultESM_EESN_SN_SN_SN_EEEEENSF_INS8_IJSK_SK_SK_SK_SK_SK_EEEEENS0_13ScanTileStateIS9_Lb0EEESA_NS0_8NullTypeEjS9_Lb0ESU_EEvT0_T1_T2_iT3_T4_T5_E12temp_storage+184], {%f2244, %f2245};
	st.shared.v2.f32 	[_ZZN3cub18CUB_300001_SM_10006detail4scan16DeviceScanKernelINS2_10policy_hubIN4cuda3std3__45tupleIJffffffEEES9_S9_j7scan_opE10Policy1000EN6thrust24THRUST_300001_SM_1000_NS12zip_iteratorINS8_IJNSE_6detail15normal_iteratorINSE_10device_ptrIfEEEENSE_17constant_iteratorIfNSE_11use_defaultESM_EESN_SN_SN_SN_EEEEENSF_INS8_IJSK_SK_SK_SK_SK_SK_EEEEENS0_13ScanTileStateIS9_Lb0EEESA_NS0_8NullTypeEjS9_Lb0ESU_EEvT0_T1_T2_iT3_T4_T5_E12temp_storage+192], {%f2246, %f2247};
	st.shared.f32 	[_ZZN3cub18CUB_300001_SM_10006detail4scan16DeviceScanKernelINS2_10policy_hubIN4cuda3std3__45tupleIJffffffEEES9_S9_j7scan_opE10Policy1000EN6thrust24THRUST_300001_SM_1000_NS12zip_iteratorINS8_IJNSE_6detail15normal_iteratorINSE_10device_ptrIfEEEENSE_17constant_iteratorIfNSE_11use_defaultESM_EESN_SN_SN_SN_EEEEENSF_INS8_IJSK_SK_SK_SK_SK_SK_EEEEENS0_13ScanTileStateIS9_Lb0EEESA_NS0_8NullTypeEjS9_Lb0ESU_EEvT0_T1_T2_iT3_T4_T5_E12temp_storage+200], %f2248;
	mov.f32 	%f2321, %f2243;
	mov.f32 	%f2322, %f2244;
	mov.f32 	%f2323, %f2245;
	mov.f32 	%f2324, %f2246;
	mov.f32 	%f2325, %f2247;
	mov.f32 	%f2326, %f2248;
$L__BB3_190:
	bar.sync 	0;
	setp.eq.s32 	%p35, %r83, 0;
	@%p35 bra 	$L__BB3_192;
	.pragma "used_bytes_mask 4095";
	ld.shared.v4.f32 	{%f1203, %f1204, %f1205, %f1206}, [_ZZN3cub18CUB_300001_SM_10006detail4scan16DeviceScanKernelINS2_10policy_hubIN4cuda3std3__45tupleIJffffffEEES9_S9_j7scan_opE10Policy1000EN6thrust24THRUST_300001_SM_1000_NS12zip_iteratorINS8_IJNSE_6detail15normal_iteratorINSE_10device_ptrIfEEEENSE_17constant_iteratorIfNSE_11use_defaultESM_EESN_SN_SN_SN_EEEEENSF_INS8_IJSK_SK_SK_SK_SK_SK_EEEEENS0_13ScanTileStateIS9_Lb0EEESA_NS0_8NullTypeEjS9_Lb0ESU_EEvT0_T1_T2_iT3_T4_T5_E12temp_storage+192];
	ld.shared.v2.f32 	{%f1207, %f1208}, [_ZZN3cub18CUB_300001_SM_10006detail4scan16DeviceScanKernelINS2_10policy_hubIN4cuda3std3__45tupleIJffffffEEES9_S9_j7scan_opE10Policy1000EN6thrust24THRUST_300001_SM_1000_NS12zip_iteratorINS8_IJNSE_6detail15normal_iteratorINSE_10device_ptrIfEEEENSE_17constant_iteratorIfNSE_11use_defaultESM_EESN_SN_SN_SN_EEEEENSF_INS8_IJSK_SK_SK_SK_SK_SK_EEEEENS0_13ScanTileStateIS9_Lb0EEESA_NS0_8NullTypeEjS9_Lb0ESU_EEvT0_T1_T2_iT3_T4_T5_E12temp_storage+184];
	ld.shared.f32 	%f1209, [_ZZN3cub18CUB_300001_SM_10006detail4scan16DeviceScanKernelINS2_10policy_hubIN4cuda3std3__45tupleIJffffffEEES9_S9_j7scan_opE10Policy1000EN6thrust24THRUST_300001_SM_1000_NS12zip_iteratorINS8_IJNSE_6detail15normal_iteratorINSE_10device_ptrIfEEEENSE_17constant_iteratorIfNSE_11use_defaultESM_EESN_SN_SN_SN_EEEEENSF_INS8_IJSK_SK_SK_SK_SK_SK_EEEEENS0_13ScanTileStateIS9_Lb0EEESA_NS0_8NullTypeEjS9_Lb0ESU_EEvT0_T1_T2_iT3_T4_T5_E12temp_storage+180];
	mul.f32 	%f1210, %f2323, %f1209;
	fma.rn.f32 	%f1211, %f2325, %f1207, %f1210;
	add.f32 	%f2321, %f2321, %f1211;
	mul.f32 	%f1212, %f2324, %f1209;
	fma.rn.f32 	%f1213, %f2326, %f1207, %f1212;
	add.f32 	%f2322, %f2322, %f1213;
	mul.f32 	%f1214, %f2323, %f1208;
	fma.rn.f32 	%f943, %f2325, %f1203, %f1214;
	mul.f32 	%f1215, %f2324, %f1208;
	fma.rn.f32 	%f944, %f2326, %f1203, %f1215;
	mul.f32 	%f1216, %f2323, %f1204;
	fma.rn.f32 	%f2325, %f2325, %f1205, %f1216;
	mul.f32 	%f1217, %f2324, %f1204;
	fma.rn.f32 	%f2326, %f2326, %f1205, %f1217;
	mov.f32 	%f2323, %f943;
	mov.f32 	%f2324, %f944;
$L__BB3_192:
	mul.f32 	%f1218, %f2322, %f2193;
	fma.rn.f32 	%f1219, %f2321, %f2191, %f1218;
	add.f32 	%f2189, %f2189, %f1219;
	mul.f32 	%f1220, %f2322, %f2194;
	fma.rn.f32 	%f1221, %f2321, %f2192, %f1220;
	add.f32 	%f2190, %f2190, %f1221;
	mul.f32 	%f1222, %f2324, %f2193;
	fma.rn.f32 	%f955, %f2323, %f2191, %f1222;
	mul.f32 	%f1223, %f2324, %f2194;
	fma.rn.f32 	%f956, %f2323, %f2192, %f1223;
	mul.f32 	%f1224, %f2326, %f2193;
	fma.rn.f32 	%f2193, %f2325, %f2191, %f1224;
	mul.f32 	%f1225, %f2326, %f2194;
	fma.rn.f32 	%f2194, %f2325, %f2192, %f1225;
	mul.f32 	%f1226, %f2190, %f507;
	fma.rn.f32 	%f2339, %f2189, %f505, %f1226;
	mul.f32 	%f1227, %f2190, %f508;
	fma.rn.f32 	%f2340, %f2189, %f506, %f1227;
	mul.f32 	%f1228, %f956, %f507;
	fma.rn.f32 	%f2341, %f955, %f505, %f1228;
	mul.f32 	%f1229, %f956, %f508;
	fma.rn.f32 	%f2342, %f955, %f506, %f1229;
	mul.f32 	%f1230, %f2194, %f507;
	fma.rn.f32 	%f2343, %f2193, %f505, %f1230;
	mul.f32 	%f1231, %f2194, %f508;
	fma.rn.f32 	%f2344, %f2193, %f506, %f1231;
	mov.f32 	%f2191, %f955;
	mov.f32 	%f2192, %f956;
$L__BB3_193:
	add.f32 	%f1440, %f504, %f2340;
	add.f32 	%f1441, %f503, %f2339;
	bar.sync 	0;
	st.shared.v4.f32 	[%r88], {%f2189, %f2190, %f2191, %f2192};
	st.shared.v4.f32 	[%r88+16], {%f2193, %f2194, %f1441, %f1440};
	st.shared.v4.f32 	[%r88+32], {%f2341, %f2342, %f2343, %f2344};
	bar.warp.sync 	-1;
	ld.shared.v2.f32 	{%f978, %f977}, [%r87];
	ld.shared.v2.f32 	{%f980, %f979}, [%r87+8];
	ld.shared.v2.f32 	{%f982, %f981}, [%r87+16];
	ld.shared.v2.f32 	{%f984, %f983}, [%r87+768];
	ld.shared.v2.f32 	{%f986, %f985}, [%r87+776];
	ld.shared.v2.f32 	{%f988, %f987}, [%r87+784];
	setp.ne.s32 	%p59, %r83, 0;
	@%p59 bra 	$L__BB3_195;
	st.volatile.shared.u32 	[_ZZN3cub18CUB_300001_SM_10006detail4scan16DeviceScanKernelINS2_10policy_hubIN4cuda3std3__45tupleIJffffffEEES9_S9_j7scan_opE10Policy1000EN6thrust24THRUST_300001_SM_1000_NS12zip_iteratorINS8_IJNSE_6detail15normal_iteratorINSE_10device_ptrIfEEEENSE_17constant_iteratorIfNSE_11use_defaultESM_EESN_SN_SN_SN_EEEEENSF_INS8_IJSK_SK_SK_SK_SK_SK_EEEEENS0_13ScanTileStateIS9_Lb0EEESA_NS0_8NullTypeEjS9_Lb0ESU_EEvT0_T1_T2_iT3_T4_T5_E12temp_storage+6144], %r3;
$L__BB3_195:
	bar.sync 	0;
	ld.volatile.shared.u32 	%r164, [_ZZN3cub18CUB_300001_SM_10006detail4scan16DeviceScanKernelINS2_10policy_hubIN4cuda3std3__45tupleIJffffffEEES9_S9_j7scan_opE10Policy1000EN6thrust24THRUST_300001_SM_1000_NS12zip_iteratorINS8_IJNSE_6detail15normal_iteratorINSE_10device_ptrIfEEEENSE_17constant_iteratorIfNSE_11use_defaultESM_EESN_SN_SN_SN_EEEEENSF_INS8_IJSK_SK_SK_SK_SK_SK_EEEEENS0_13ScanTileStateIS9_Lb0EEESA_NS0_8NullTypeEjS9_Lb0ESU_EEvT0_T1_T2_iT3_T4_T5_E12temp_storage+6144];
	cvt.u64.u32 	%rd96, %r84;
	add.s64 	%rd97, %rd96, %rd16;
	setp.ge.s32 	%p60, %r84, %r164;
	shl.b64 	%rd98, %rd97, 2;
	add.s64 	%rd20, %rd5, %rd98;
	add.s64 	%rd21, %rd6, %rd98;
	add.s64 	%rd22, %rd7, %rd98;
	add.s64 	%rd23, %rd8, %rd98;
	add.s64 	%rd24, %rd9, %rd98;
	add.s64 	%rd25, %rd10, %rd98;
	@%p60 bra 	$L__BB3_197;
	st.global.f32 	[%rd20], %f978;
	st.global.f32 	[%rd21], %f977;
	st.global.f32 	[%rd22], %f980;
	st.global.f32 	[%rd23], %f979;
	st.global.f32 	[%rd24], %f982;
	st.global.f32 	[%rd25], %f981;
$L__BB3_197:
	setp.ge.s32 	%p61, %r85, %r164;
	@%p61 bra 	$L__BB3_199;
	st.global.f32 	[%rd20+128], %f984;
	st.global.f32 	[%rd21+128], %f983;
	st.global.f32 	[%rd22+128], %f986;
	st.global.f32 	[%rd23+128], %f985;
	st.global.f32 	[%rd24+128], %f988;
	st.global.f32 	[%rd25+128], %f987;
$L__BB3_199:
	ret;

}
	// .globl	_ZN3cub18CUB_300001_SM_10006detail4scan16DeviceScanKernelINS2_10policy_hubIN4cuda3std3__45tupleIJffffffEEES9_S9_m7scan_opE10Policy1000EN6thrust24THRUST_300001_SM_1000_NS12zip_iteratorINS8_IJNSE_6detail15normal_iteratorINSE_10device_ptrIfEEEENSE_17constant_iteratorIfNSE_11use_defaultESM_EESN_SN_SN_SN_EEEEENSF_INS8_IJSK_SK_SK_SK_SK_SK_EEEEENS0_13ScanTileStateIS9_Lb0EEESA_NS0_8NullTypeEmS9_Lb0ESU_EEvT0_T1_T2_iT3_T4_T5_
.visible .entry _ZN3cub18CUB_300001_SM_10006detail4scan16DeviceScanKernelINS2_10policy_hubIN4cuda3std3__45tupleIJffffffEEES9_S9_m7scan_opE10Policy1000EN6thrust24THRUST_300001_SM_1000_NS12zip_iteratorINS8_IJNSE_6detail15normal_iteratorINSE_10device_ptrIfEEEENSE_17constant_iteratorIfNSE_11use_defaultESM_EESN_SN_SN_SN_EEEEENSF_INS8_IJSK_SK_SK_SK_SK_SK_EEEEENS0_13ScanTileStateIS9_Lb0EEESA_NS0_8NullTypeEmS9_Lb0ESU_EEvT0_T1_T2_iT3_T4_T5_(
	.param .align 8 .b8 _ZN3cub18CUB_300001_SM_10006detail4scan16DeviceScanKernelINS2_10policy_hubIN4cuda3std3__45tupleIJffffffEEES9_S9_m7scan_opE10Policy1000EN6thrust24THRUST_300001_SM_1000_NS12zip_iteratorINS8_IJNSE_6detail15normal_iteratorINSE_10device_ptrIfEEEENSE_17constant_iteratorIfNSE_11use_defaultESM_EESN_SN_SN_SN_EEEEENSF_INS8_IJSK_SK_SK_SK_SK_SK_EEEEENS0_13ScanTileStateIS9_Lb0EEESA_NS0_8NullTypeEmS9_Lb0ESU_EEvT0_T1_T2_iT3_T4_T5__param_0[88],
	.param .align 8 .b8 _ZN3cub18CUB_300001_SM_10006detail4scan16DeviceScanKernelINS2_10policy_hubIN4cuda3std3__45tupleIJffffffEEES9_S9_m7scan_opE10Policy1000EN6thrust24THRUST_300001_SM_1000_NS12zip_iteratorINS8_IJNSE_6detail15normal_iteratorINSE_10device_ptrIfEEEENSE_17constant_iteratorIfNSE_11use_defaultESM_EESN_SN_SN_SN_EEEEENSF_INS8_IJSK_SK_SK_SK_SK_SK_EEEEENS0_13ScanTileStateIS9_Lb0EEESA_NS0_8NullTypeEmS9_Lb0ESU_EEvT0_T1_T2_iT3_T4_T5__param_1[48],
	.param .align 8 .b8 _ZN3cub18CUB_300001_SM_10006detail4scan16DeviceScanKernelINS2_10policy_hubIN4cuda3std3__45tupleIJffffffEEES9_S9_m7scan_opE10Policy1000EN6thrust24THRUST_300001_SM_1000_NS12zip_iteratorINS8_IJNSE_6detail15normal_iteratorINSE_10device_ptrIfEEEENSE_17constant_iteratorIfNSE_11use_defaultESM_EESN_SN_SN_SN_EEEEENSF_INS8_IJSK_SK_SK_SK_SK_SK_EEEEENS0_13ScanTileStateIS9_Lb0EEESA_NS0_8NullTypeEmS9_Lb0ESU_EEvT0_T1_T2_iT3_T4_T5__param_2[24],
	.param .u32 _ZN3cub18CUB_300001_SM_10006detail4scan16DeviceScanKernelINS2_10policy_hubIN4cuda3std3__45tupleIJffffffEEES9_S9_m7scan_opE10Policy1000EN6thrust24THRUST_300001_SM_1000_NS12zip_iteratorINS8_IJNSE_6detail15normal_iteratorINSE_10device_ptrIfEEEENSE_17constant_iteratorIfNSE_11use_defaultESM_EESN_SN_SN_SN_EEEEENSF_INS8_IJSK_SK_SK_SK_SK_SK_EEEEENS0_13ScanTileStateIS9_Lb0EEESA_NS0_8NullTypeEmS9_Lb0ESU_EEvT0_T1_T2_iT3_T4_T5__param_3,
	.param .align 1 .b8 _ZN3cub18CUB_300001_SM_10006detail4scan16DeviceScanKernelINS2_10policy_hubIN4cuda3std3__45tupleIJffffffEEES9_S9_m7scan_opE10Policy1000EN6thrust24THRUST_300001_SM_1000_NS12zip_iteratorINS8_IJNSE_6detail15normal_iteratorINSE_10device_ptrIfEEEENSE_17constant_iteratorIfNSE_11use_defaultESM_EESN_SN_SN_SN_EEEEENSF_INS8_IJSK_SK_SK_SK_SK_SK_EEEEENS0_13ScanTileStateIS9_Lb0EEESA_NS0_8NullTypeEmS9_Lb0ESU_EEvT0_T1_T2_iT3_T4_T5__param_4[1],
	.param .align 1 .b8 _ZN3cub18CUB_300001_SM_10006detail4scan16DeviceScanKernelINS2_10policy_hubIN4cuda3std3__45tupleIJffffffEEES9_S9_m7scan_opE10Policy1000EN6thrust24THRUST_300001_SM_1000_NS12zip_iteratorINS8_IJNSE_6detail15normal_iteratorINSE_10device_ptrIfEEEENSE_17constant_iteratorIfNSE_11use_defaultESM_EESN_SN_SN_SN_EEEEENSF_INS8_IJSK_SK_SK_SK_SK_SK_EEEEENS0_13ScanTileStateIS9_Lb0EEESA_NS0_8NullTypeEmS9_Lb0ESU_EEvT0_T1_T2_iT3_T4_T5__param_5[1],
	.param .u64 _ZN3cub18CUB_300001_SM_10006detail4scan16DeviceScanKernelINS2_10policy_hubIN4cuda3std3__45tupleIJffffffEEES9_S9_m7scan_opE10Policy1000EN6thrust24THRUST_300001_SM_1000_NS12zip_iteratorINS8_IJNSE_6detail15normal_iteratorINSE_10device_ptrIfEEEENSE_17constant_iteratorIfNSE_11use_defaultESM_EESN_SN_SN_SN_EEEEENSF_INS8_IJSK_SK_SK_SK_SK_SK_EEEEENS0_13ScanTileStateIS9_Lb0EEESA_NS0_8NullTypeEmS9_Lb0ESU_EEvT0_T1_T2_iT3_T4_T5__param_6
)
.maxntid 128
{
	.reg .pred 	%p<117>;
	.reg .b32 	%r<1645>;
	.reg .b32 	%f<2345>;
	.reg .b64 	%rd<173>;
	// demoted variable
	.shared .align 16 .b8 _ZZN3cub18CUB_300001_SM_10006detail4scan16DeviceScanKernelINS2_10policy_hubIN4cuda3std3__45tupleIJffffffEEES9_S9_m7scan_opE10Policy1000EN6thrust24THRUST_300001_SM_1000_NS12zip_iteratorINS8_IJNSE_6detail15normal_iteratorINSE_10device_ptrIfEEEENSE_17constant_iteratorIfNSE_11use_defaultESM_EESN_SN_SN_SN_EEEEENSF_INS8_IJSK_SK_SK_SK_SK_SK_EEEEENS0_13ScanTileStateIS9_Lb0EEESA_NS0_8NullTypeEmS9_Lb0ESU_EEvT0_T1_T2_iT3_T4_T5_E12temp_storage[6160];
	ld.param.u64 	%rd31, [_ZN3cub18CUB_300001_SM_10006detail4scan16DeviceScanKernelINS2_10policy_hubIN4cuda3std3__45tupleIJffffffEEES9_S9_m7scan_opE10Policy1000EN6thrust24THRUST_300001_SM_1000_NS12zip_iteratorINS8_IJNSE_6detail15normal_iteratorINSE_10device_ptrIfEEEENSE_17constant_iteratorIfNSE_11use_defaultESM_EESN_SN_SN_SN_EEEEENSF_INS8_IJSK_SK_SK_SK_SK_SK_EEEEENS0_13ScanTileStateIS9_Lb0EEESA_NS0_8NullTypeEmS9_Lb0ESU_EEvT0_T1_T2_iT3_T4_T5__param_2+16];
	ld.param.u64 	%rd30, [_ZN3cub18CUB_300001_SM_10006detail4scan16DeviceScanKernelINS2_10policy_hubIN4cuda3std3__45tupleIJffffffEEES9_S9_m7scan_opE10Policy1000EN6thrust24THRUST_300001_SM_1000_NS12zip_iteratorINS8_IJNSE_6detail15normal_iteratorINSE_10device_ptrIfEEEENSE_17constant_iteratorIfNSE_11use_defaultESM_EESN_SN_SN_SN_EEEEENSF_INS8_IJSK_SK_SK_SK_SK_SK_EEEEENS0_13ScanTileStateIS9_Lb0EEESA_NS0_8NullTypeEmS9_Lb0ESU_EEvT0_T1_T2_iT3_T4_T5__param_2+8];
	ld.param.u64 	%rd29, [_ZN3cub18CUB_300001_SM_10006detail4scan16DeviceScanKernelINS2_10policy_hubIN4cuda3std3__45tupleIJffffffEEES9_S9_m7scan_opE10Policy1000EN6thrust24THRUST_300001_SM_1000_NS12zip_iteratorINS8_IJNSE_6detail15normal_iteratorINSE_10device_ptrIfEEEENSE_17constant_iteratorIfNSE_11use_defaultESM_EESN_SN_SN_SN_EEEEENSF_INS8_IJSK_SK_SK_SK_SK_SK_EEEEENS0_13ScanTileStateIS9_Lb0EEESA_NS0_8NullTypeEmS9_Lb0ESU_EEvT0_T1_T2_iT3_T4_T5__param_2];
	ld.param.f32 	%f1, [_ZN3cub18CUB_300001_SM_10006detail4scan16DeviceScanKernelINS2_10policy_hubIN4cuda3std3__45tupleIJffffffEEES9_S9_m7scan_opE10Policy1000EN6thrust24THRUST_300001_SM_1000_NS12zip_iteratorINS8_IJNSE_6detail15normal_iteratorINSE_10device_ptrIfEEEENSE_17constant_iteratorIfNSE_11use_defaultESM_EESN_SN_SN_SN_EEEEENSF_INS8_IJSK_SK_SK_SK_SK_SK_EEEEENS0_13ScanTileStateIS9_Lb0EEESA_NS0_8NullTypeEmS9_Lb0ESU_EEvT0_T1_T2_iT3_T4_T5__param_0+16];
	ld.param.f32 	%f2, [_ZN3cub18CUB_300001_SM_10006detail4scan16DeviceScanKernelINS2_10policy_hubIN4cuda3std3__45tupleIJffffffEEES9_S9_m7scan_opE10Policy1000EN6thrust24THRUST_300001_SM_1000_NS12zip_iteratorINS8_IJNSE_6detail15normal_iteratorINSE_10device_ptrIfEEEENSE_17constant_iteratorIfNSE_11use_defaultESM_EESN_SN_SN_SN_EEEEENSF_INS8_IJSK_SK_SK_SK_SK_SK_EEEEENS0_13ScanTileStateIS9_Lb0EEESA_NS0_8NullTypeEmS9_Lb0ESU_EEvT0_T1_T2_iT3_T4_T5__param_0+32];
	ld.param.f32 	%f3, [_ZN3cub18CUB_300001_SM_10006detail4scan16DeviceScanKernelINS2_10policy_hubIN4cuda3std3__45tupleIJffffffEEES9_S9_m7scan_opE10Policy1000EN6thrust24THRUST_300001_SM_1000_NS12zip_iteratorINS8_IJNSE_6detail15normal_iteratorINSE_10device_ptrIfEEEENSE_17constant_iteratorIfNSE_11use_defaultESM_EESN_SN_SN_SN_EEEEENSF_INS8_IJSK_SK_SK_SK_SK_SK_EEEEENS0_13ScanTileStateIS9_Lb0EEESA_NS0_8NullTypeEmS9_Lb0ESU_EEvT0_T1_T2_iT3_T4_T5__param_0+48];
	ld.param.f32 	%f4, [_ZN3cub18CUB_300001_SM_10006detail4scan16DeviceScanKernelINS2_10policy_hubIN4cuda3std3__45tupleIJffffffEEES9_S9_m7scan_opE10Policy1000EN6thrust24THRUST_300001_SM_1000_NS12zip_iteratorINS8_IJNSE_6detail15normal_iteratorINSE_10device_ptrIfEEEENSE_17constant_iteratorIfNSE_11use_defaultESM_EESN_SN_SN_SN_EEEEENSF_INS8_IJSK_SK_SK_SK_SK_SK_EEEEENS0_13ScanTileStateIS9_Lb0EEESA_NS0_8NullTypeEmS9_Lb0ESU_EEvT0_T1_T2_iT3_T4_T5__param_0+64];
	ld.param.f32 	%f5, [_ZN3cub18CUB_300001_SM_10006detail4scan16DeviceScanKernelINS2_10policy_hubIN4cuda3std3__45tupleIJffffffEEES9_S9_m7scan_opE10Policy1000EN6thrust24THRUST_300001_SM_1000_NS12zip_iteratorINS8_IJNSE_6detail15normal_iteratorINSE_10device_ptrIfEEEENSE_17constant_iteratorIfNSE_11use_defaultESM_EESN_SN_SN_SN_EEEEENSF_INS8_IJSK_SK_SK_SK_SK_SK_EEEEENS0_13ScanTileStateIS9_Lb0EEESA_NS0_8NullTypeEmS9_Lb0ESU_EEvT0_T1_T2_iT3_T4_T5__param_0+80];
	ld.param.u64 	%rd32, [_ZN3cub18CUB_300001_SM_10006detail4scan16DeviceScanKernelINS2_10policy_hubIN4cuda3std3__45tupleIJffffffEEES9_S9_m7scan_opE10Policy1000EN6thrust24THRUST_300001_SM_1000_NS12zip_iteratorINS8_IJNSE_6detail15normal_iteratorINSE_10device_ptrIfEEEENSE_17constant_iteratorIfNSE_11use_defaultESM_EESN_SN_SN_SN_EEEEENSF_INS8_IJSK_SK_SK_SK_SK_SK_EEEEENS0_13ScanTileStateIS9_Lb0EEESA_NS0_8NullTypeEmS9_Lb0ESU_EEvT0_T1_T2_iT3_T4_T5__param_1+40];
	ld.param.u64 	%rd33, [_ZN3cub18CUB_300001_SM_10006detail4scan16DeviceScanKernelINS2_10policy_hubIN4cuda3std3__45tupleIJffffffEEES9_S9_m7scan_opE10Policy1000EN6thrust24THRUST_300001_SM_1000_NS12zip_iteratorINS8_IJNSE_6detail15normal_iteratorINSE_10device_ptrIfEEEENSE_17constant_iteratorIfNSE_11use_defaultESM_EESN_SN_SN_SN_EEEEENSF_INS8_IJSK_SK_SK_SK_SK_SK_EEEEENS0_13ScanTileStateIS9_Lb0EEESA_NS0_8NullTypeEmS9_Lb0ESU_EEvT0_T1_T2_iT3_T4_T5__param_1+32];
	ld.param.u64 	%rd34, [_ZN3cub18CUB_300001_SM_10006detail4scan16DeviceScanKernelINS2_10policy_hubIN4cuda3std3__45tupleIJffffffEEES9_S9_m7scan_opE10Policy1000EN6thrust24THRUST_300001_SM_1000_NS12zip_iteratorINS8_IJNSE_6detail15normal_iteratorINSE_10device_ptrIfEEEENSE_17constant_iteratorIfNSE_11use_defaultESM_EESN_SN_SN_SN_EEEEENSF_INS8_IJSK_SK_SK_SK_SK_SK_EEEEENS0_13ScanTileStateIS9_Lb0EEESA_NS0_8NullTypeEmS9_Lb0ESU_EEvT0_T1_T2_iT3_T4_T5__param_1+24];
	ld.param.u64 	%rd35, [_ZN3cub18CUB_300001_SM_10006detail4scan16DeviceScanKernelINS2_10policy_hubIN4cuda3std3__45tupleIJffffffEEES9_S9_m7scan_opE10Policy1000EN6thrust24THRUST_300001_SM_1000_NS12zip_iteratorINS8_IJNSE_6detail15normal_iteratorINSE_10device_ptrIfEEEENSE_17constant_iteratorIfNSE_11use_defaultESM_EESN_SN_SN_SN_EEEEENSF_INS8_IJSK_SK_SK_SK_SK_SK_EEEEENS0_13ScanTileStateIS9_Lb0EEESA_NS0_8NullTypeEmS9_Lb0ESU_EEvT0_T1_T2_iT3_T4_T5__param_1+16];
	ld.param.u64 	%rd36, [_ZN3cub18CUB_300001_SM_10006detail4scan16DeviceScanKernelINS2_10policy_hubIN4cuda3std3__45tupleIJffffffEEES9_S9_m7scan_opE10Policy1000EN6thrust24THRUST_300001_SM_1000_NS12zip_iteratorINS8_IJNSE_6detail15normal_iteratorINSE_10device_ptrIfEEEENSE_17constant_iteratorIfNSE_11use_defaultESM_EESN_SN_SN_SN_EEEEENSF_INS8_IJSK_SK_SK_SK_SK_SK_EEEEENS0_13ScanTileStateIS9_Lb0EEESA_NS0_8NullTypeEmS9_Lb0ESU_EEvT0_T1_T2_iT3_T4_T5__param_1+8];
	ld.param.u64 	%rd37, [_ZN3cub18CUB_300001_SM_10006detail4scan16DeviceScanKernelINS2_10policy_hubIN4cuda3std3__45tupleIJffffffEEES9_S9_m7scan_opE10Policy1000EN6thrust24THRUST_300001_SM_1000_NS12zip_iteratorINS8_IJNSE_6detail15normal_iteratorINSE_10device_ptrIfEEEENSE_17constant_iteratorIfNSE_11use_defaultESM_EESN_SN_SN_SN_EEEEENSF_INS8_IJSK_SK_SK_SK_SK_SK_EEEEENS0_13ScanTileStateIS9_Lb0EEESA_NS0_8NullTypeEmS9_Lb0ESU_EEvT0_T1_T2_iT3_T4_T5__param_1];
	ld.param.u64 	%rd38, [_ZN3cub18CUB_300001_SM_10006detail4scan16DeviceScanKernelINS2_10policy_hubIN4cuda3std3__45tupleIJffffffEEES9_S9_m7scan_opE10Policy1000EN6thrust24THRUST_300001_SM_1000_NS12zip_iteratorINS8_IJNSE_6detail15normal_iteratorINSE_10device_ptrIfEEEENSE_17constant_iteratorIfNSE_11use_defaultESM_EESN_SN_SN_SN_EEEEENSF_INS8_IJSK_SK_SK_SK_SK_SK_EEEEENS0_13ScanTileStateIS9_Lb0EEESA_NS0_8NullTypeEmS9_Lb0ESU_EEvT0_T1_T2_iT3_T4_T5__param_0];
	ld.param.u32 	%r164, [_ZN3cub18CUB_300001_SM_10006detail4scan16DeviceScanKernelINS2_10policy_hubIN4cuda3std3__45tupleIJffffffEEES9_S9_m7scan_opE10Policy1000EN6thrust24THRUST_300001_SM_1000_NS12zip_iteratorINS8_IJNSE_6detail15normal_iteratorINSE_10device_ptrIfEEEENSE_17constant_iteratorIfNSE_11use_defaultESM_EESN_SN_SN_SN_EEEEENSF_INS8_IJSK_SK_SK_SK_SK_SK_EEEEENS0_13ScanTileStateIS9_Lb0EEESA_NS0_8NullTypeEmS9_Lb0ESU_EEvT0_T1_T2_iT3_T4_T5__param_3];
	ld.param.u64 	%rd39, [_ZN3cub18CUB_300001_SM_10006detail4scan16DeviceScanKernelINS2_10policy_hubIN4cuda3std3__45tupleIJffffffEEES9_S9_m7scan_opE10Policy1000EN6thrust24THRUST_300001_SM_1000_NS12zip_iteratorINS8_IJNSE_6detail15normal_iteratorINSE_10device_ptrIfEEEENSE_17constant_iteratorIfNSE_11use_defaultESM_EESN_SN_SN_SN_EEEEENSF_INS8_IJSK_SK_SK_SK_SK_SK_EEEEENS0_13ScanTileStateIS9_Lb0EEESA_NS0_8NullTypeEmS9_Lb0ESU_EEvT0_T1_T2_iT3_T4_T5__param_6];
	cvta.to.global.u64 	%rd4, %rd38;
	cvta.to.global.u64 	%rd5, %rd37;
	cvta.to.global.u64 	%rd6, %rd36;
	cvta.to.global.u64 	%rd7, %rd35;
	cvta.to.global.u64 	%rd8, %rd34;
	cvta.to.global.u64 	%rd9, %rd33;
	cvta.to.global.u64 	%rd10, %rd32;
	mov.u32 	%r165, %ctaid.x;
	add.s32 	%r1, %r164, %r165;
	mul.wide.s32 	%rd11, %r1, 256;
	sub.s64 	%rd12, %rd39, %rd11;
	setp.lt.u64 	%p1, %rd12, 257;
	@%p1 bra 	$L__BB4_96;
	mov.u32 	%r2, %tid.x;
	and.b32  	%r902, %r2, 31;
	shl.b32 	%r903, %r2, 1;
	and.b32  	%r904, %r903, 1984;
	or.b32  	%r905, %r904, %r902;
	cvt.u64.u32 	%rd100, %r905;
	add.s64 	%rd13, %rd11, %rd100;
	shl.b64 	%rd101, %rd13, 2;
	add.s64 	%rd102, %rd4, %rd101;
	ld.global.f32 	%f1442, [%rd102];
	ld.global.f32 	%f1443, [%rd102+128];
	// begin inline asm
	mov.u32 %r901, %laneid;
	// end inline asm
	add.s32 	%r906, %r901, %r904;
	mov.u32 	%r907, _ZZN3cub18CUB_300001_SM_10006detail4scan16DeviceScanKernelINS2_10policy_hubIN4cuda3std3__45tupleIJffffffEEES9_S9_m7scan_opE10Policy1000EN6thrust24THRUST_300001_SM_1000_NS12zip_iteratorINS8_IJNSE_6detail15normal_iteratorINSE_10device_ptrIfEEEENSE_17constant_iteratorIfNSE_11use_defaultESM_EESN_SN_SN_SN_EEEEENSF_INS8_IJSK_SK_SK_SK_SK_SK_EEEEENS0_13ScanTileStateIS9_Lb0EEESA_NS0_8NullTypeEmS9_Lb0ESU_EEvT0_T1_T2_iT3_T4_T5_E12temp_storage;
	mad.lo.s32 	%r4, %r906, 24, %r907;
	st.shared.v2.f32 	[%r4], {%f1442, %f1};
	st.shared.v2.f32 	[%r4+8], {%f2, %f3};
	st.shared.v2.f32 	[%r4+16], {%f4, %f5};
	st.shared.v2.f32 	[%r4+768], {%f1443, %f1};
	st.shared.v2.f32 	[%r4+776], {%f2, %f3};
	st.shared.v2.f32 	[%r4+784], {%f4, %f5};
	bar.warp.sync 	-1;
	mad.lo.s32 	%r5, %r901, 24, %r4;
	ld.shared.v4.f32 	{%f1977, %f1978, %f1979, %f1980}, [%r5];
	ld.shared.v4.f32 	{%f1981, %f1982, %f12, %f13}, [%r5+16];
	ld.shared.v4.f32 	{%f14, %f15, %f16, %f17}, [%r5+32];
	bar.sync 	0;
	setp.ne.s32 	%p62, %r1, 0;
	@%p62 bra 	$L__BB4_27;
	mul.f32 	%f1766, %f1978, %f16;
	fma.rn.f32 	%f1767, %f1977, %f14, %f1766;
	add.f32 	%f18, %f12, %f1767;
	mul.f32 	%f1768, %f1978, %f17;
	fma.rn.f32 	%f1769, %f1977, %f15, %f1768;
	add.f32 	%f19, %f13, %f1769;
	mul.f32 	%f1770, %f1980, %f16;
	fma.rn.f32 	%f20, %f1979, %f14, %f1770;
	mul.f32 	%f1771, %f1980, %f17;
	fma.rn.f32 	%f21, %f1979, %f15, %f1771;
	mul.f32 	%f1772, %f1982, %f16;
	fma.rn.f32 	%f22, %f1981, %f14, %f1772;
	mul.f32 	%f1773, %f1982, %f17;
	fma.rn.f32 	%f23, %f1981, %f15, %f1773;
	shr.u32 	%r6, %r2, 5;
	mov.b32 	%r1453, %f18;
	mov.b32 	%r1479, 1;
	mov.b32 	%r1480, 0;
	mov.b32 	%r1481, -1;
	// begin inline asm
	shfl.sync.up.b32 %r1452, %r1453, %r1479, %r1480, %r1481;
	// end inline asm
	mov.b32 	%f1774, %r1452;
	mov.b32 	%r1458, %f19;
	// begin inline asm
	shfl.sync.up.b32 %r1457, %r1458, %r1479, %r1480, %r1481;
	// end inline asm
	mov.b32 	%f1775, %r1457;
	mov.b32 	%r1463, %f20;
	// begin inline asm
	shfl.sync.up.b32 %r1462, %r1463, %r1479, %r1480, %r1481;
	// end inline asm
	mov.b32 	%f1776, %r1462;
	mov.b32 	%r1468, %f21;
	// begin inline asm
	shfl.sync.up.b32 %r1467, %r1468, %r1479, %r1480, %r1481;
	// end inline asm
	mov.b32 	%f1777, %r1467;
	mov.b32 	%r1473, %f22;
	// begin inline asm
	shfl.sync.up.b32 %r1472, %r1473, %r1479, %r1480, %r1481;
	// end inline asm
	mov.b32 	%f1778, %r1472;
	mov.b32 	%r1478, %f23;
	// begin inline asm
	shfl.sync.up.b32 %r1477, %r1478, %r1479, %r1480, %r1481;
	// end inline asm
	mov.b32 	%f1779, %r1477;
	mul.f32 	%f1780, %f22, %f1775;
	fma.rn.f32 	%f1781, %f20, %f1774, %f1780;
	add.f32 	%f1928, %f18, %f1781;
	mul.f32 	%f1782, %f23, %f1775;
	fma.rn.f32 	%f1783, %f21, %f1774, %f1782;
	add.f32 	%f1927, %f19, %f1783;
	mul.f32 	%f1784, %f22, %f1777;
	fma.rn.f32 	%f1926, %f20, %f1776, %f1784;
	mul.f32 	%f1785, %f23, %f1777;
	fma.rn.f32 	%f1925, %f21, %f1776, %f1785;
	mul.f32 	%f1786, %f22, %f1779;
	fma.rn.f32 	%f1924, %f20, %f1778, %f1786;
	mul.f32 	%f1787, %f23, %f1779;
	fma.rn.f32 	%f1923, %f21, %f1778, %f1787;
	setp.gt.s32 	%p104, %r901, 0;
	@%p104 bra 	$L__BB4_4;
	mov.f32 	%f1923, %f23;
	mov.f32 	%f1924, %f22;
	mov.f32 	%f1925, %f21;
	mov.f32 	%f1926, %f20;
	mov.f32 	%f1927, %f19;
	mov.f32 	%f1928, %f18;
$L__BB4_4:
	mov.b32 	%r1483, %f1928;
	mov.b32 	%r1509, 2;
	mov.b32 	%r1510, 0;
	mov.b32 	%r1511, -1;
	// begin inline asm
	shfl.sync.up.b32 %r1482, %r1483, %r1509, %r1510, %r1511;
	// end inline asm
	mov.b32 	%f1788, %r1482;
	mov.b32 	%r1488, %f1927;
	// begin inline asm
	shfl.sync.up.b32 %r1487, %r1488, %r1509, %r1510, %r1511;
	// end inline asm
	mov.b32 	%f1789, %r1487;
	mov.b32 	%r1493, %f1926;
	// begin inline asm
	shfl.sync.up.b32 %r1492, %r1493, %r1509, %r1510, %r1511;
	// end inline asm
	mov.b32 	%f1790, %r1492;
	mov.b32 	%r1498, %f1925;
	// begin inline asm
	shfl.sync.up.b32 %r1497, %r1498, %r1509, %r1510, %r1511;
	// end inline asm
	mov.b32 	%f1791, %r1497;
	mov.b32 	%r1503, %f1924;
	// begin inline asm
	shfl.sync.up.b32 %r1502, %r1503, %r1509, %r1510, %r1511;
	// end inline asm
	mov.b32 	%f1792, %r1502;
	mov.b32 	%r1508, %f1923;
	// begin inline asm
	shfl.sync.up.b32 %r1507, %r1508, %r1509, %r1510, %r1511;
	// end inline asm
	mov.b32 	%f1793, %r1507;
	mul.f32 	%f1794, %f1924, %f1789;
	fma.rn.f32 	%f1795, %f1926, %f1788, %f1794;
	add.f32 	%f1934, %f1928, %f1795;
	mul.f32 	%f1796, %f1923, %f1789;
	fma.rn.f32 	%f1797, %f1925, %f1788, %f1796;
	add.f32 	%f1933, %f1927, %f1797;
	mul.f32 	%f1798, %f1924, %f1791;
	fma.rn.f32 	%f1932, %f1926, %f1790, %f1798;
	mul.f32 	%f1799, %f1923, %f1791;
	fma.rn.f32 	%f1931, %f1925, %f1790, %f1799;
	mul.f32 	%f1800, %f1924, %f1793;
	fma.rn.f32 	%f1930, %f1926, %f1792, %f1800;
	mul.f32 	%f1801, %f1923, %f1793;
	fma.rn.f32 	%f1929, %f1925, %f1792, %f1801;
	setp.gt.s32 	%p105, %r901, 1;
	@%p105 bra 	$L__BB4_6;
	mov.f32 	%f1929, %f1923;
	mov.f32 	%f1930, %f1924;
	mov.f32 	%f1931, %f1925;
	mov.f32 	%f1932, %f1926;
	mov.f32 	%f1933, %f1927;
	mov.f32 	%f1934, %f1928;
$L__BB4_6:
	mov.b32 	%r1513, %f1934;
	mov.b32 	%r1539, 4;
	mov.b32 	%r1540, 0;
	mov.b32 	%r1541, -1;
	// begin inline asm
	shfl.sync.up.b32 %r1512, %r1513, %r1539, %r1540, %r1541;
	// end inline asm
	mov.b32 	%f1802, %r1512;
	mov.b32 	%r1518, %f1933;
	// begin inline asm
	shfl.sync.up.b32 %r1517, %r1518, %r1539, %r1540, %r1541;
	// end inline asm
	mov.b32 	%f1803, %r1517;
	mov.b32 	%r1523, %f1932;
	// begin inline asm
	shfl.sync.up.b32 %r1522, %r1523, %r1539, %r1540, %r1541;
	// end inline asm
	mov.b32 	%f1804, %r1522;
	mov.b32 	%r1528, %f1931;
	// begin inline asm
	shfl.sync.up.b32 %r1527, %r1528, %r1539, %r1540, %r1541;
	// end inline asm
	mov.b32 	%f1805, %r1527;
	mov.b32 	%r1533, %f1930;
	// begin inline asm
	shfl.sync.up.b32 %r1532, %r1533, %r1539, %r1540, %r1541;
	// end inline asm
	mov.b32 	%f1806, %r1532;
	mov.b32 	%r1538, %f1929;
	// begin inline asm
	shfl.sync.up.b32 %r1537, %r1538, %r1539, %r1540, %r1541;
	// end inline asm
	mov.b32 	%f1807, %r1537;
	mul.f32 	%f1808, %f1930, %f1803;
	fma.rn.f32 	%f1809, %f1932, %f1802, %f1808;
	add.f32 	%f1940, %f1934, %f1809;
	mul.f32 	%f1810, %f1929, %f1803;
	fma.rn.f32 	%f1811, %f1931, %f1802, %f1810;
	add.f32 	%f1939, %f1933, %f1811;
	mul.f32 	%f1812, %f1930, %f1805;
	fma.rn.f32 	%f1938, %f1932, %f1804, %f1812;
	mul.f32 	%f1813, %f1929, %f1805;
	fma.rn.f32 	%f1937, %f1931, %f1804, %f1813;
	mul.f32 	%f1814, %f1930, %f1807;
	fma.rn.f32 	%f1936, %f1932, %f1806, %f1814;
	mul.f32 	%f1815, %f1929, %f1807;
	fma.rn.f32 	%f1935, %f1931, %f1806, %f1815;
	setp.gt.s32 	%p106, %r901, 3;
	@%p106 bra 	$L__BB4_8;
	mov.f32 	%f1935, %f1929;
	mov.f32 	%f1936, %f1930;
	mov.f32 	%f1937, %f1931;
	mov.f32 	%f1938, %f1932;
	mov.f32 	%f1939, %f1933;
	mov.f32 	%f1940, %f1934;
$L__BB4_8:
	mov.b32 	%r1543, %f1940;
	mov.b32 	%r1569, 8;
	mov.b32 	%r1570, 0;
	mov.b32 	%r1571, -1;
	// begin inline asm
	shfl.sync.up.b32 %r1542, %r1543, %r1569, %r1570, %r1571;
	// end inline asm
	mov.b32 	%f1816, %r1542;
	mov.b32 	%r1548, %f1939;
	// begin inline asm
	shfl.sync.up.b32 %r1547, %r1548, %r1569, %r1570, %r1571;
	// end inline asm
	mov.b32 	%f1817, %r1547;
	mov.b32 	%r1553, %f1938;
	// begin inline asm
	shfl.sync.up.b32 %r1552, %r1553, %r1569, %r1570, %r1571;
	// end inline asm
	mov.b32 	%f1818, %r1552;
	mov.b32 	%r1558, %f1937;
	// begin inline asm
	shfl.sync.up.b32 %r1557, %r1558, %r1569, %r1570, %r1571;
	// end inline asm
	mov.b32 	%f1819, %r1557;
	mov.b32 	%r1563, %f1936;
	// begin inline asm
	shfl.sync.up.b32 %r1562, %r1563, %r1569, %r1570, %r1571;
	// end inline asm
	mov.b32 	%f1820, %r1562;
	mov.b32 	%r1568, %f1935;
	// begin inline asm
	shfl.sync.up.b32 %r1567, %r1568, %r1569, %r1570, %r1571;
	// end inline asm
	mov.b32 	%f1821, %r1567;
	mul.f32 	%f1822, %f1936, %f1817;
	fma.rn.f32 	%f1823, %f1938, %f1816, %f1822;
	add.f32 	%f1946, %f1940, %f1823;
	mul.f32 	%f1824, %f1935, %f1817;
	fma.rn.f32 	%f1825, %f1937, %f1816, %f1824;
	add.f32 	%f1945, %f1939, %f1825;
	mul.f32 	%f1826, %f1936, %f1819;
	fma.rn.f32 	%f1944, %f1938, %f1818, %f1826;
	mul.f32 	%f1827, %f1935, %f1819;
	fma.rn.f32 	%f1943, %f1937, %f1818, %f1827;
	mul.f32 	%f1828, %f1936, %f1821;
	fma.rn.f32 	%f1942, %f1938, %f1820, %f1828;
	mul.f32 	%f1829, %f1935, %f1821;
	fma.rn.f32 	%f1941, %f1937, %f1820, %f1829;
	setp.gt.s32 	%p107, %r901, 7;
	@%p107 bra 	$L__BB4_10;
	mov.f32 	%f1941, %f1935;
	mov.f32 	%f1942, %f1936;
	mov.f32 	%f1943, %f1937;
	mov.f32 	%f1944, %f1938;
	mov.f32 	%f1945, %f1939;
	mov.f32 	%f1946, %f1940;
$L__BB4_10:
	mov.b32 	%r1573, %f1946;
	mov.b32 	%r1599, 16;
	mov.b32 	%r1600, 0;
	mov.b32 	%r1601, -1;
	// begin inline asm
	shfl.sync.up.b32 %r1572, %r1573, %r1599, %r1600, %r1601;
	// end inline asm
	mov.b32 	%f1830, %r1572;
	mov.b32 	%r1578, %f1945;
	// begin inline asm
	shfl.sync.up.b32 %r1577, %r1578, %r1599, %r1600, %r1601;
	// end inline asm
	mov.b32 	%f1831, %r1577;
	mov.b32 	%r1583, %f1944;
	// begin inline asm
	shfl.sync.up.b32 %r1582, %r1583, %r1599, %r1600, %r1601;
	// end inline asm
	mov.b32 	%f1832, %r1582;
	mov.b32 	%r1588, %f1943;
	// begin inline asm
	shfl.sync.up.b32 %r1587, %r1588, %r1599, %r1600, %r1601;
	// end inline asm
	mov.b32 	%f1833, %r1587;
	mov.b32 	%r1593, %f1942;
	// begin inline asm
	shfl.sync.up.b32 %r1592, %r1593, %r1599, %r1600, %r1601;
	// end inline asm
	mov.b32 	%f1834, %r1592;
	mov.b32 	%r1598, %f1941;
	// begin inline asm
	shfl.sync.up.b32 %r1597, %r1598, %r1599, %r1600, %r1601;
	// end inline asm
	mov.b32 	%f1835, %r1597;
	mul.f32 	%f1836, %f1942, %f1831;
	fma.rn.f32 	%f1837, %f1944, %f1830, %f1836;
	add.f32 	%f1952, %f1946, %f1837;
	mul.f32 	%f1838, %f1941, %f1831;
	fma.rn.f32 	%f1839, %f1943, %f1830, %f1838;
	add.f32 	%f1951, %f1945, %f1839;
	mul.f32 	%f1840, %f1942, %f1833;
	fma.rn.f32 	%f1950, %f1944, %f1832, %f1840;
	mul.f32 	%f1841, %f1941, %f1833;
	fma.rn.f32 	%f1949, %f1943, %f1832, %f1841;
	mul.f32 	%f1842, %f1942, %f1835;
	fma.rn.f32 	%f1948, %f1944, %f1834, %f1842;
	mul.f32 	%f1843, %f1941, %f1835;
	fma.rn.f32 	%f1947, %f1943, %f1834, %f1843;
	setp.gt.s32 	%p108, %r901, 15;
	@%p108 bra 	$L__BB4_12;
	mov.f32 	%f1947, %f1941;
	mov.f32 	%f1948, %f1942;
	mov.f32 	%f1949, %f1943;
	mov.f32 	%f1950, %f1944;
	mov.f32 	%f1951, %f1945;
	mov.f32 	%f1952, %f1946;
$L__BB4_12:
	mov.b32 	%r1603, %f1952;
	mov.b32 	%r1629, 1;
	mov.b32 	%r1630, 0;
	mov.b32 	%r1631, -1;
	// begin inline asm
	shfl.sync.up.b32 %r1602, %r1603, %r1629, %r1630, %r1631;
	// end inline asm
	mov.b32 	%f1971, %r1602;
	mov.b32 	%r1608, %f1951;
	// begin inline asm
	shfl.sync.up.b32 %r1607, %r1608, %r1629, %r1630, %r1631;
	// end inline asm
	mov.b32 	%f1972, %r1607;
	mov.b32 	%r1613, %f1950;
	// begin inline asm
	shfl.sync.up.b32 %r1612, %r1613, %r1629, %r1630, %r1631;
	// end inline asm
	mov.b32 	%f1973, %r1612;
	mov.b32 	%r1618, %f1949;
	// begin inline asm
	shfl.sync.up.b32 %r1617, %r1618, %r1629, %r1630, %r1631;
	// end inline asm
	mov.b32 	%f1974, %r1617;
	mov.b32 	%r1623, %f1948;
	// begin inline asm
	shfl.sync.up.b32 %r1622, %r1623, %r1629, %r1630, %r1631;
	// end inline asm
	mov.b32 	%f1975, %r1622;
	mov.b32 	%r1628, %f1947;
	// begin inline asm
	shfl.sync.up.b32 %r1627, %r1628, %r1629, %r1630, %r1631;
	// end inline asm
	mov.b32 	%f1976, %r1627;
	setp.ne.s32 	%p109, %r901, 31;
	@%p109 bra 	$L__BB4_14;
	mad.lo.s32 	%r1633, %r6, 24, %r907;
	st.shared.v2.f32 	[%r1633+80], {%f1952, %f1951};
	st.shared.v2.f32 	[%r1633+88], {%f1950, %f1949};
	st.shared.v2.f32 	[%r1633+96], {%f1948, %f1947};
$L__BB4_14:
	bar.sync 	0;
	ld.shared.v4.f32 	{%f90, %f91, %f92, %f93}, [_ZZN3cub18CUB_300001_SM_10006detail4scan16DeviceScanKernelINS2_10policy_hubIN4cuda3std3__45tupleIJffffffEEES9_S9_m7scan_opE10Policy1000EN6thrust24THRUST_300001_SM_1000_NS12zip_iteratorINS8_IJNSE_6detail15normal_iteratorINSE_10device_ptrIfEEEENSE_17constant_iteratorIfNSE_11use_defaultESM_EESN_SN_SN_SN_EEEEENSF_INS8_IJSK_SK_SK_SK_SK_SK_EEEEENS0_13ScanTileStateIS9_Lb0EEESA_NS0_8NullTypeEmS9_Lb0ESU_EEvT0_T1_T2_iT3_T4_T5_E12temp_storage+80];
	ld.shared.v2.f32 	{%f94, %f95}, [_ZZN3cub18CUB_300001_SM_10006detail4scan16DeviceScanKernelINS2_10policy_hubIN4cuda3std3__45tupleIJffffffEEES9_S9_m7scan_opE10Policy1000EN6thrust24THRUST_300001_SM_1000_NS12zip_iteratorINS8_IJNSE_6detail15normal_iteratorINSE_10device_ptrIfEEEENSE_17constant_iteratorIfNSE_11use_defaultESM_EESN_SN_SN_SN_EEEEENSF_INS8_IJSK_SK_SK_SK_SK_SK_EEEEENS0_13ScanTileStateIS9_Lb0EEESA_NS0_8NullTypeEmS9_Lb0ESU_EEvT0_T1_T2_iT3_T4_T5_E12temp_storage+96];
	setp.ne.s32 	%p110, %r6, 1;
	mov.f32 	%f1959, 0f00000000;
	mov.f32 	%f1960, %f1959;
	mov.f32 	%f1961, %f1959;
	mov.f32 	%f1962, %f1959;
	mov.f32 	%f1963, %f1959;
	mov.f32 	%f1964, %f1959;
	@%p110 bra 	$L__BB4_16;
	mov.f32 	%f1959, %f95;
	mov.f32 	%f1960, %f94;
	mov.f32 	%f1961, %f93;
	mov.f32 	%f1962, %f92;
	mov.f32 	%f1963, %f91;
	mov.f32 	%f1964, %f90;
$L__BB4_16:
	ld.shared.v2.f32 	{%f1845, %f1846}, [_ZZN3cub18CUB_300001_SM_10006detail4scan16DeviceScanKernelINS2_10policy_hubIN4cuda3std3__45tupleIJffffffEEES9_S9_m7scan_opE10Policy1000EN6thrust24THRUST_300001_SM_1000_NS12zip_iteratorINS8_IJNSE_6detail15normal_iteratorINSE_10device_ptrIfEEEENSE_17constant_iteratorIfNSE_11use_defaultESM_EESN_SN_SN_SN_EEEEENSF_INS8_IJSK_SK_SK_SK_SK_SK_EEEEENS0_13ScanTileStateIS9_Lb0EEESA_NS0_8NullTypeEmS9_Lb0ESU_EEvT0_T1_T2_iT3_T4_T5_E12temp_storage+104];
	ld.shared.v4.f32 	{%f1847, %f1848, %f1849, %f1850}, [_ZZN3cub18CUB_300001_SM_10006detail4scan16DeviceScanKernelINS2_10policy_hubIN4cuda3std3__45tupleIJffffffEEES9_S9_m7scan_opE10Policy1000EN6thrust24THRUST_300001_SM_1000_NS12zip_iteratorINS8_IJNSE_6detail15normal_iteratorINSE_10device_ptrIfEEEENSE_17constant_iteratorIfNSE_11use_defaultESM_EESN_SN_SN_SN_EEEEENSF_INS8_IJSK_SK_SK_SK_SK_SK_EEEEENS0_13ScanTileStateIS9_Lb0EEESA_NS0_8NullTypeEmS9_Lb0ESU_EEvT0_T1_T2_iT3_T4_T5_E12temp_storage+112];
	mul.f32 	%f1851, %f91, %f1849;
	fma.rn.f32 	%f1852, %f90, %f1847, %f1851;
	add.f32 	%f102, %f1845, %f1852;
	mul.f32 	%f1853, %f91, %f1850;
	fma.rn.f32 	%f1854, %f90, %f1848, %f1853;
	add.f32 	%f103, %f1846, %f1854;
	mul.f32 	%f1855, %f93, %f1849;
	fma.rn.f32 	%f104, %f92, %f1847, %f1855;
	mul.f32 	%f1856, %f93, %f1850;
	fma.rn.f32 	%f105, %f92, %f1848, %f1856;
	mul.f32 	%f1857, %f95, %f1849;
	fma.rn.f32 	%f106, %f94, %f1847, %f1857;
	mul.f32 	%f1858, %f95, %f1850;
	fma.rn.f32 	%f107, %f94, %f1848, %f1858;
	setp.ne.s32 	%p111, %r6, 2;
	@%p111 bra 	$L__BB4_18;
	mov.f32 	%f1959, %f107;
	mov.f32 	%f1960, %f106;
	mov.f32 	%f1961, %f105;
	mov.f32 	%f1962, %f104;
	mov.f32 	%f1963, %f103;
	mov.f32 	%f1964, %f102;
$L__BB4_18:
	ld.shared.v4.f32 	{%f1859, %f1860, %f1861, %f1862}, [_ZZN3cub18CUB_300001_SM_10006detail4scan16DeviceScanKernelINS2_10policy_hubIN4cuda3std3__45tupleIJffffffEEES9_S9_m7scan_opE10Policy1000EN6thrust24THRUST_300001_SM_1000_NS12zip_iteratorINS8_IJNSE_6detail15normal_iteratorINSE_10device_ptrIfEEEENSE_17constant_iteratorIfNSE_11use_defaultESM_EESN_SN_SN_SN_EEEEENSF_INS8_IJSK_SK_SK_SK_SK_SK_EEEEENS0_13ScanTileStateIS9_Lb0EEESA_NS0_8NullTypeEmS9_Lb0ESU_EEvT0_T1_T2_iT3_T4_T5_E12temp_storage+128];
	ld.shared.v2.f32 	{%f1863, %f1864}, [_ZZN3cub18CUB_300001_SM_10006detail4scan16DeviceScanKernelINS2_10policy_hubIN4cuda3std3__45tupleIJffffffEEES9_S9_m7scan_opE10Policy1000EN6thrust24THRUST_300001_SM_1000_NS12zip_iteratorINS8_IJNSE_6detail15normal_iteratorINSE_10device_ptrIfEEEENSE_17constant_iteratorIfNSE_11use_defaultESM_EESN_SN_SN_SN_EEEEENSF_INS8_IJSK_SK_SK_SK_SK_SK_EEEEENS0_13ScanTileStateIS9_Lb0EEESA_NS0_8NullTypeEmS9_Lb0ESU_EEvT0_T1_T2_iT3_T4_T5_E12temp_storage+144];
	mul.f32 	%f1865, %f103, %f1863;
	fma.rn.f32 	%f1866, %f102, %f1861, %f1865;
	add.f32 	%f114, %f1859, %f1866;
	mul.f32 	%f1867, %f103, %f1864;
	fma.rn.f32 	%f1868, %f102, %f1862, %f1867;
	add.f32 	%f115, %f1860, %f1868;
	mul.f32 	%f1869, %f105, %f1863;
	fma.rn.f32 	%f116, %f104, %f1861, %f1869;
	mul.f32 	%f1870, %f105, %f1864;
	fma.rn.f32 	%f117, %f104, %f1862, %f1870;
	mul.f32 	%f1871, %f107, %f1863;
	fma.rn.f32 	%f118, %f106, %f1861, %f1871;
	mul.f32 	%f1872, %f107, %f1864;
	fma.rn.f32 	%f119, %f106, %f1862, %f1872;
	setp.ne.s32 	%p112, %r6, 3;
	@%p112 bra 	$L__BB4_20;
	mov.f32 	%f1959, %f119;
	mov.f32 	%f1960, %f118;
	mov.f32 	%f1961, %f117;
	mov.f32 	%f1962, %f116;
	mov.f32 	%f1963, %f115;
	mov.f32 	%f1964, %f114;
$L__BB4_20:
	ld.shared.v2.f32 	{%f1873, %f1874}, [_ZZN3cub18CUB_300001_SM_10006detail4scan16DeviceScanKernelINS2_10policy_hubIN4cuda3std3__45tupleIJffffffEEES9_S9_m7scan_opE10Policy1000EN6thrust24THRUST_300001_SM_1000_NS12zip_iteratorINS8_IJNSE_6detail15normal_iteratorINSE_10device_ptrIfEEEENSE_17constant_iteratorIfNSE_11use_defaultESM_EESN_SN_SN_SN_EEEEENSF_INS8_IJSK_SK_SK_SK_SK_SK_EEEEENS0_13ScanTileStateIS9_Lb0EEESA_NS0_8NullTypeEmS9_Lb0ESU_EEvT0_T1_T2_iT3_T4_T5_E12temp_storage+152];
	ld.shared.v4.f32 	{%f1875, %f1876, %f1877, %f1878}, [_ZZN3cub18CUB_300001_SM_10006detail4scan16DeviceScanKernelINS2_10policy_hubIN4cuda3std3__45tupleIJffffffEEES9_S9_m7scan_opE10Policy1000EN6thrust24THRUST_300001_SM_1000_NS12zip_iteratorINS8_IJNSE_6detail15normal_iteratorINSE_10device_ptrIfEEEENSE_17constant_iteratorIfNSE_11use_defaultESM_EESN_SN_SN_SN_EEEEENSF_INS8_IJSK_SK_SK_SK_SK_SK_EEEEENS0_13ScanTileStateIS9_Lb0EEESA_NS0_8NullTypeEmS9_Lb0ESU_EEvT0_T1_T2_iT3_T4_T5_E12temp_storage+160];
	mul.f32 	%f1879, %f115, %f1877;
	fma.rn.f32 	%f1880, %f114, %f1875, %f1879;
	add.f32 	%f126, %f1873, %f1880;
	mul.f32 	%f1881, %f115, %f1878;
	fma.rn.f32 	%f1882, %f114, %f1876, %f1881;
	add.f32 	%f127, %f1874, %f1882;
	mul.f32 	%f1883, %f117, %f1877;
	fma.rn.f32 	%f128, %f116, %f1875, %f1883;
	mul.f32 	%f1884, %f117, %f1878;
	fma.rn.f32 	%f129, %f116, %f1876, %f1884;
	mul.f32 	%f1885, %f119, %f1877;
	fma.rn.f32 	%f130, %f118, %f1875, %f1885;
	mul.f32 	%f1886, %f119, %f1878;
	fma.rn.f32 	%f131, %f118, %f1876, %f1886;
	setp.lt.u32 	%p113, %r2, 32;
	@%p113 bra 	$L__BB4_23;
	mul.f32 	%f1887, %f1964, %f1973;
	fma.rn.f32 	%f1888, %f1963, %f1975, %f1887;
	add.f32 	%f1971, %f1888, %f1971;
	mul.f32 	%f1889, %f1964, %f1974;
	fma.rn.f32 	%f1890, %f1963, %f1976, %f1889;
	add.f32 	%f1972, %f1890, %f1972;
	mul.f32 	%f1891, %f1962, %f1973;
	fma.rn.f32 	%f134, %f1961, %f1975, %f1891;
	mul.f32 	%f1892, %f1962, %f1974;
	fma.rn.f32 	%f135, %f1961, %f1976, %f1892;
	mul.f32 	%f1893, %f1960, %f1973;
	fma.rn.f32 	%f1975, %f1959, %f1975, %f1893;
	mul.f32 	%f1894, %f1960, %f1974;
	fma.rn.f32 	%f1976, %f1959, %f1976, %f1894;
	setp.ne.s32 	%p114, %r901, 0;
	mov.f32 	%f1973, %f134;
	mov.f32 	%f1974, %f135;
	@%p114 bra 	$L__BB4_23;
	mov.f32 	%f1971, %f1964;
	mov.f32 	%f1972, %f1963;
	mov.f32 	%f1973, %f1962;
	mov.f32 	%f1974, %f1961;
	mov.f32 	%f1975, %f1960;
	mov.f32 	%f1976, %f1959;
$L__BB4_23:
	setp.eq.s32 	%p115, %r2, 0;
	@%p115 bra 	$L__BB4_25;
	mul.f32 	%f1895, %f1972, %f1981;
	fma.rn.f32 	%f1896, %f1971, %f1979, %f1895;
	add.f32 	%f1977, %f1977, %f1896;
	mul.f32 	%f1897, %f1972, %f1982;
	fma.rn.f32 	%f1898, %f1971, %f1980, %f1897;
	add.f32 	%f1978, %f1978, %f1898;
	mul.f32 	%f1899, %f1974, %f1981;
	fma.rn.f32 	%f146, %f1973, %f1979, %f1899;
	mul.f32 	%f1900, %f1974, %f1982;
	fma.rn.f32 	%f147, %f1973, %f1980, %f1900;
	mul.f32 	%f1901, %f1976, %f1981;
	fma.rn.f32 	%f1981, %f1975, %f1979, %f1901;
	mul.f32 	%f1902, %f1976, %f1982;
	fma.rn.f32 	%f1982, %f1975, %f1980, %f1902;
	mov.f32 	%f1979, %f146;
	mov.f32 	%f1980, %f147;
$L__BB4_25:
	setp.ne.s32 	%p116, %r2, 0;
	mul.f32 	%f1903, %f1978, %f16;
	fma.rn.f32 	%f2126, %f1977, %f14, %f1903;
	mul.f32 	%f1904, %f1978, %f17;
	fma.rn.f32 	%f2125, %f1977, %f15, %f1904;
	mul.f32 	%f1905, %f1980, %f16;
	fma.rn.f32 	%f2124, %f1979, %f14, %f1905;
	mul.f32 	%f1906, %f1980, %f17;
	fma.rn.f32 	%f2123, %f1979, %f15, %f1906;
	mul.f32 	%f1907, %f1982, %f16;
	fma.rn.f32 	%f2122, %f1981, %f14, %f1907;
	mul.f32 	%f1908, %f1982, %f17;
	fma.rn.f32 	%f2121, %f1981, %f15, %f1908;
	@%p116 bra 	$L__BB4_95;
	add.s64 	%rd159, %rd31, 768;
	mov.b32 	%r1634, %f126;
	mov.b32 	%r1635, %f127;
	mov.b32 	%r1636, %f128;
	mov.b32 	%r1637, %f129;
	mov.b32 	%r1638, %f130;
	mov.b32 	%r1639, %f131;
	// begin inline asm
	st.cg.u32 [%rd159], %r1634;
	// end inline asm
	add.s64 	%rd160, %rd31, 772;
	// begin inline asm
	st.cg.u32 [%rd160], %r1635;
	// end inline asm
	add.s64 	%rd161, %rd31, 776;
	// begin inline asm
	st.cg.u32 [%rd161], %r1636;
	// end inline asm
	add.s64 	%rd162, %rd31, 780;
	// begin inline asm
	st.cg.u32 [%rd162], %r1637;
	// end inline asm
	add.s64 	%rd163, %rd31, 784;
	// begin inline asm
	st.cg.u32 [%rd163], %r1638;
	// end inline asm
	add.s64 	%rd164, %rd31, 788;
	// begin inline asm
	st.cg.u32 [%rd164], %r1639;
	// end inline asm
	add.s64 	%rd165, %rd29, 128;
	mov.b32 	%r1640, 101;
	// begin inline asm
	st.release.gpu.u32 [%rd165], %r1640;
	// end inline asm
	bra.uni 	$L__BB4_95;
$L__BB4_27:
	mul.f32 	%f1444, %f1978, %f16;
	fma.rn.f32 	%f1445, %f1977, %f14, %f1444;
	add.f32 	%f162, %f12, %f1445;
	mul.f32 	%f1446, %f1978, %f17;
	fma.rn.f32 	%f1447, %f1977, %f15, %f1446;
	add.f32 	%f163, %f13, %f1447;
	mul.f32 	%f1448, %f1980, %f16;
	fma.rn.f32 	%f164, %f1979, %f14, %f1448;
	mul.f32 	%f1449, %f1980, %f17;
	fma.rn.f32 	%f165, %f1979, %f15, %f1449;
	mul.f32 	%f1450, %f1982, %f16;
	fma.rn.f32 	%f166, %f1981, %f14, %f1450;
	mul.f32 	%f1451, %f1982, %f17;
	fma.rn.f32 	%f167, %f1981, %f15, %f1451;
	shr.u32 	%r7, %r2, 5;
	mov.b32 	%r909, %f162;
	mov.b32 	%r935, 1;
	mov.b32 	%r936, 0;
	mov.b32 	%r937, -1;
	// begin inline asm
	shfl.sync.up.b32 %r908, %r909, %r935, %r936, %r937;
	// end inline asm
	mov.b32 	%f1452, %r908;
	mov.b32 	%r914, %f163;
	// begin inline asm
	shfl.sync.up.b32 %r913, %r914, %r935, %r936, %r937;
	// end inline asm
	mov.b32 	%f1453, %r913;
	mov.b32 	%r919, %f164;
	// begin inline asm
	shfl.sync.up.b32 %r918, %r919, %r935, %r936, %r937;
	// end inline asm
	mov.b32 	%f1454, %r918;
	mov.b32 	%r924, %f165;
	// begin inline asm
	shfl.sync.up.b32 %r923, %r924, %r935, %r936, %r937;
	// end inline asm
	mov.b32 	%f1455, %r923;
	mov.b32 	%r929, %f166;
	// begin inline asm
	shfl.sync.up.b32 %r928, %r929, %r935, %r936, %r937;
	// end inline asm
	mov.b32 	%f1456, %r928;
	mov.b32 	%r934, %f167;
	// begin inline asm
	shfl.sync.up.b32 %r933, %r934, %r935, %r936, %r937;
	// end inline asm
	mov.b32 	%f1457, %r933;
	mul.f32 	%f1458, %f166, %f1453;
	fma.rn.f32 	%f1459, %f164, %f1452, %f1458;
	add.f32 	%f1988, %f162, %f1459;
	mul.f32 	%f1460, %f167, %f1453;
	fma.rn.f32 	%f1461, %f165, %f1452, %f1460;
	add.f32 	%f1987, %f163, %f1461;
	mul.f32 	%f1462, %f166, %f1455;
	fma.rn.f32 	%f1986, %f164, %f1454, %f1462;
	mul.f32 	%f1463, %f167, %f1455;
	fma.rn.f32 	%f1985, %f165, %f1454, %f1463;
	mul.f32 	%f1464, %f166, %f1457;
	fma.rn.f32 	%f1984, %f164, %f1456, %f1464;
	mul.f32 	%f1465, %f167, %f1457;
	fma.rn.f32 	%f1983, %f165, %f1456, %f1465;
	setp.gt.s32 	%p63, %r901, 0;
	@%p63 bra 	$L__BB4_29;
	mov.f32 	%f1983, %f167;
	mov.f32 	%f1984, %f166;
	mov.f32 	%f1985, %f165;
	mov.f32 	%f1986, %f164;
	mov.f32 	%f1987, %f163;
	mov.f32 	%f1988, %f162;
$L__BB4_29:
	mov.b32 	%r939, %f1988;
	mov.b32 	%r965, 2;
	mov.b32 	%r966, 0;
	mov.b32 	%r967, -1;
	// begin inline asm
	shfl.sync.up.b32 %r938, %r939, %r965, %r966, %r967;
	// end inline asm
	mov.b32 	%f1466, %r938;
	mov.b32 	%r944, %f1987;
	// begin inline asm
	shfl.sync.up.b32 %r943, %r944, %r965, %r966, %r967;
	// end inline asm
	mov.b32 	%f1467, %r943;
	mov.b32 	%r949, %f1986;
	// begin inline asm
	shfl.sync.up.b32 %r948, %r949, %r965, %r966, %r967;
	// end inline asm
	mov.b32 	%f1468, %r948;
	mov.b32 	%r954, %f1985;
	// begin inline asm
	shfl.sync.up.b32 %r953, %r954, %r965, %r966, %r967;
	// end inline asm
	mov.b32 	%f1469, %r953;
	mov.b32 	%r959, %f1984;
	// begin inline asm
	shfl.sync.up.b32 %r958, %r959, %r965, %r966, %r967;
	// end inline asm
	mov.b32 	%f1470, %r958;
	mov.b32 	%r964, %f1983;
	// begin inline asm
	shfl.sync.up.b32 %r963, %r964, %r965, %r966, %r967;
	// end inline asm
	mov.b32 	%f1471, %r963;
	mul.f32 	%f1472, %f1984, %f1467;
	fma.rn.f32 	%f1473, %f1986, %f1466, %f1472;
	add.f32 	%f1994, %f1988, %f1473;
	mul.f32 	%f1474, %f1983, %f1467;
	fma.rn.f32 	%f1475, %f1985, %f1466, %f1474;
	add.f32 	%f1993, %f1987, %f1475;
	mul.f32 	%f1476, %f1984, %f1469;
	fma.rn.f32 	%f1992, %f1986, %f1468, %f1476;
	mul.f32 	%f1477, %f1983, %f1469;
	fma.rn.f32 	%f1991, %f1985, %f1468, %f1477;
	mul.f32 	%f1478, %f1984, %f1471;
	fma.rn.f32 	%f1990, %f1986, %f1470, %f1478;
	mul.f32 	%f1479, %f1983, %f1471;
	fma.rn.f32 	%f1989, %f1985, %f1470, %f1479;
	setp.gt.s32 	%p64, %r901, 1;
	@%p64 bra 	$L__BB4_31;
	mov.f32 	%f1989, %f1983;
	mov.f32 	%f1990, %f1984;
	mov.f32 	%f1991, %f1985;
	mov.f32 	%f1992, %f1986;
	mov.f32 	%f1993, %f1987;
	mov.f32 	%f1994, %f1988;
$L__BB4_31:
	mov.b32 	%r969, %f1994;
	mov.b32 	%r995, 4;
	mov.b32 	%r996, 0;
	mov.b32 	%r997, -1;
	// begin inline asm
	shfl.sync.up.b32 %r968, %r969, %r995, %r996, %r997;
	// end inline asm
	mov.b32 	%f1480, %r968;
	mov.b32 	%r974, %f1993;
	// begin inline asm
	shfl.sync.up.b32 %r973, %r974, %r995, %r996, %r997;
	// end inline asm
	mov.b32 	%f1481, %r973;
	mov.b32 	%r979, %f1992;
	// begin inline asm
	shfl.sync.up.b32 %r978, %r979, %r995, %r996, %r997;
	// end inline asm
	mov.b32 	%f1482, %r978;
	mov.b32 	%r984, %f1991;
	// begin inline asm
	shfl.sync.up.b32 %r983, %r984, %r995, %r996, %r997;
	// end inline asm
	mov.b32 	%f1483, %r983;
	mov.b32 	%r989, %f1990;
	// begin inline asm
	shfl.sync.up.b32 %r988, %r989, %r995, %r996, %r997;
	// end inline asm
	mov.b32 	%f1484, %r988;
	mov.b32 	%r994, %f1989;
	// begin inline asm
	shfl.sync.up.b32 %r993, %r994, %r995, %r996, %r997;
	// end inline asm
	mov.b32 	%f1485, %r993;
	mul.f32 	%f1486, %f1990, %f1481;
	fma.rn.f32 	%f1487, %f1992, %f1480, %f1486;
	add.f32 	%f2000, %f1994, %f1487;
	mul.f32 	%f1488, %f1989, %f1481;
	fma.rn.f32 	%f1489, %f1991, %f1480, %f1488;
	add.f32 	%f1999, %f1993, %f1489;
	mul.f32 	%f1490, %f1990, %f1483;
	fma.rn.f32 	%f1998, %f1992, %f1482, %f1490;
	mul.f32 	%f1491, %f1989, %f1483;
	fma.rn.f32 	%f1997, %f1991, %f1482, %f1491;
	mul.f32 	%f1492, %f1990, %f1485;
	fma.rn.f32 	%f1996, %f1992, %f1484, %f1492;
	mul.f32 	%f1493, %f1989, %f1485;
	fma.rn.f32 	%f1995, %f1991, %f1484, %f1493;
	setp.gt.s32 	%p65, %r901, 3;
	@%p65 bra 	$L__BB4_33;
	mov.f32 	%f1995, %f1989;
	mov.f32 	%f1996, %f1990;
	mov.f32 	%f1997, %f1991;
	mov.f32 	%f1998, %f1992;
	mov.f32 	%f1999, %f1993;
	mov.f32 	%f2000, %f1994;
$L__BB4_33:
	mov.b32 	%r999, %f2000;
	mov.b32 	%r1025, 8;
	mov.b32 	%r1026, 0;
	mov.b32 	%r1027, -1;
	// begin inline asm
	shfl.sync.up.b32 %r998, %r999, %r1025, %r1026, %r1027;
	// end inline asm
	mov.b32 	%f1494, %r998;
	mov.b32 	%r1004, %f1999;
	// begin inline asm
	shfl.sync.up.b32 %r1003, %r1004, %r1025, %r1026, %r1027;
	// end inline asm
	mov.b32 	%f1495, %r1003;
	mov.b32 	%r1009, %f1998;
	// begin inline asm
	shfl.sync.up.b32 %r1008, %r1009, %r1025, %r1026, %r1027;
	// end inline asm
	mov.b32 	%f1496, %r1008;
	mov.b32 	%r1014, %f1997;
	// begin inline asm
	shfl.sync.up.b32 %r1013, %r1014, %r1025, %r1026, %r1027;
	// end inline asm
	mov.b32 	%f1497, %r1013;
	mov.b32 	%r1019, %f1996;
	// begin inline asm
	shfl.sync.up.b32 %r1018, %r1019, %r1025, %r1026, %r1027;
	// end inline asm
	mov.b32 	%f1498, %r1018;
	mov.b32 	%r1024, %f1995;
	// begin inline asm
	shfl.sync.up.b32 %r1023, %r1024, %r1025, %r1026, %r1027;
	// end inline asm
	mov.b32 	%f1499, %r1023;
	mul.f32 	%f1500, %f1996, %f1495;
	fma.rn.f32 	%f1501, %f1998, %f1494, %f1500;
	add.f32 	%f2006, %f2000, %f1501;
	mul.f32 	%f1502, %f1995, %f1495;
	fma.rn.f32 	%f1503, %f1997, %f1494, %f1502;
	add.f32 	%f2005, %f1999, %f1503;
	mul.f32 	%f1504, %f1996, %f1497;
	fma.rn.f32 	%f2004, %f1998, %f1496, %f1504;
	mul.f32 	%f1505, %f1995, %f1497;
	fma.rn.f32 	%f2003, %f1997, %f1496, %f1505;
	mul.f32 	%f1506, %f1996, %f1499;
	fma.rn.f32 	%f2002, %f1998, %f1498, %f1506;
	mul.f32 	%f1507, %f1995, %f1499;
	fma.rn.f32 	%f2001, %f1997, %f1498, %f1507;
	setp.gt.s32 	%p66, %r901, 7;
	@%p66 bra 	$L__BB4_35;
	mov.f32 	%f2001, %f1995;
	mov.f32 	%f2002, %f1996;
	mov.f32 	%f2003, %f1997;
	mov.f32 	%f2004, %f1998;
	mov.f32 	%f2005, %f1999;
	mov.f32 	%f2006, %f2000;
$L__BB4_35:
	mov.b32 	%r1029, %f2006;
	mov.b32 	%r1055, 16;
	mov.b32 	%r1056, 0;
	mov.b32 	%r1057, -1;
	// begin inline asm
	shfl.sync.up.b32 %r1028, %r1029, %r1055, %r1056, %r1057;
	// end inline asm
	mov.b32 	%f1508, %r1028;
	mov.b32 	%r1034, %f2005;
	// begin inline asm
	shfl.sync.up.b32 %r1033, %r1034, %r1055, %r1056, %r1057;
	// end inline asm
	mov.b32 	%f1509, %r1033;
	mov.b32 	%r1039, %f2004;
	// begin inline asm
	shfl.sync.up.b32 %r1038, %r1039, %r1055, %r1056, %r1057;
	// end inline asm
	mov.b32 	%f1510, %r1038;
	mov.b32 	%r1044, %f2003;
	// begin inline asm
	shfl.sync.up.b32 %r1043, %r1044, %r1055, %r1056, %r1057;
	// end inline asm
	mov.b32 	%f1511, %r1043;
	mov.b32 	%r1049, %f2002;
	// begin inline asm
	shfl.sync.up.b32 %r1048, %r1049, %r1055, %r1056, %r1057;
	// end inline asm
	mov.b32 	%f1512, %r1048;
	mov.b32 	%r1054, %f2001;
	// begin inline asm
	shfl.sync.up.b32 %r1053, %r1054, %r1055, %r1056, %r1057;
	// end inline asm
	mov.b32 	%f1513, %r1053;
	mul.f32 	%f1514, %f2002, %f1509;
	fma.rn.f32 	%f1515, %f2004, %f1508, %f1514;
	add.f32 	%f2012, %f2006, %f1515;
	mul.f32 	%f1516, %f2001, %f1509;
	fma.rn.f32 	%f1517, %f2003, %f1508, %f1516;
	add.f32 	%f2011, %f2005, %f1517;
	mul.f32 	%f1518, %f2002, %f1511;
	fma.rn.f32 	%f2010, %f2004, %f1510, %f1518;
	mul.f32 	%f1519, %f2001, %f1511;
	fma.rn.f32 	%f2009, %f2003, %f1510, %f1519;
	mul.f32 	%f1520, %f2002, %f1513;
	fma.rn.f32 	%f2008, %f2004, %f1512, %f1520;
	mul.f32 	%f1521, %f2001, %f1513;
	fma.rn.f32 	%f2007, %f2003, %f1512, %f1521;
	setp.gt.s32 	%p67, %r901, 15;
	@%p67 bra 	$L__BB4_37;
	mov.f32 	%f2007, %f2001;
	mov.f32 	%f2008, %f2002;
	mov.f32 	%f2009, %f2003;
	mov.f32 	%f2010, %f2004;
	mov.f32 	%f2011, %f2005;
	mov.f32 	%f2012, %f2006;
$L__BB4_37:
	mov.b32 	%r1059, %f2012;
	mov.b32 	%r1085, 1;
	mov.b32 	%r1086, 0;
	mov.b32 	%r1087, -1;
	// begin inline asm
	shfl.sync.up.b32 %r1058, %r1059, %r1085, %r1086, %r1087;
	// end inline asm
	mov.b32 	%f2109, %r1058;
	mov.b32 	%r1064, %f2011;
	// begin inline asm
	shfl.sync.up.b32 %r1063, %r1064, %r1085, %r1086, %r1087;
	// end inline asm
	mov.b32 	%f2110, %r1063;
	mov.b32 	%r1069, %f2010;
	// begin inline asm
	shfl.sync.up.b32 %r1068, %r1069, %r1085, %r1086, %r1087;
	// end inline asm
	mov.b32 	%f2111, %r1068;
	mov.b32 	%r1074, %f2009;
	// begin inline asm
	shfl.sync.up.b32 %r1073, %r1074, %r1085, %r1086, %r1087;
	// end inline asm
	mov.b32 	%f2112, %r1073;
	mov.b32 	%r1079, %f2008;
	// begin inline asm
	shfl.sync.up.b32 %r1078, %r1079, %r1085, %r1086, %r1087;
	// end inline asm
	mov.b32 	%f2113, %r1078;
	mov.b32 	%r1084, %f2007;
	// begin inline asm
	shfl.sync.up.b32 %r1083, %r1084, %r1085, %r1086, %r1087;
	// end inline asm
	mov.b32 	%f2114, %r1083;
	setp.ne.s32 	%p68, %r901, 31;
	@%p68 bra 	$L__BB4_39;
	mad.lo.s32 	%r1089, %r7, 24, %r907;
	st.shared.v2.f32 	[%r1089+80], {%f2012, %f2011};
	st.shared.v2.f32 	[%r1089+88], {%f2010, %f2009};
	st.shared.v2.f32 	[%r1089+96], {%f2008, %f2007};
$L__BB4_39:
	bar.sync 	0;
	ld.shared.v4.f32 	{%f234, %f235, %f236, %f237}, [_ZZN3cub18CUB_300001_SM_10006detail4scan16DeviceScanKernelINS2_10policy_hubIN4cuda3std3__45tupleIJffffffEEES9_S9_m7scan_opE10Policy1000EN6thrust24THRUST_300001_SM_1000_NS12zip_iteratorINS8_IJNSE_6detail15normal_iteratorINSE_10device_ptrIfEEEENSE_17constant_iteratorIfNSE_11use_defaultESM_EESN_SN_SN_SN_EEEEENSF_INS8_IJSK_SK_SK_SK_SK_SK_EEEEENS0_13ScanTileStateIS9_Lb0EEESA_NS0_8NullTypeEmS9_Lb0ESU_EEvT0_T1_T2_iT3_T4_T5_E12temp_storage+80];
	ld.shared.v2.f32 	{%f238, %f239}, [_ZZN3cub18CUB_300001_SM_10006detail4scan16DeviceScanKernelINS2_10policy_hubIN4cuda3std3__45tupleIJffffffEEES9_S9_m7scan_opE10Policy1000EN6thrust24THRUST_300001_SM_1000_NS12zip_iteratorINS8_IJNSE_6detail15normal_iteratorINSE_10device_ptrIfEEEENSE_17constant_iteratorIfNSE_11use_defaultESM_EESN_SN_SN_SN_EEEEENSF_INS8_IJSK_SK_SK_SK_SK_SK_EEEEENS0_13ScanTileStateIS9_Lb0EEESA_NS0_8NullTypeEmS9_Lb0ESU_EEvT0_T1_T2_iT3_T4_T5_E12temp_storage+96];
	setp.ne.s32 	%p69, %r7, 1;
	mov.f32 	%f2019, 0f00000000;
	mov.f32 	%f2020, %f2019;
	mov.f32 	%f2021, %f2019;
	mov.f32 	%f2022, %f2019;
	mov.f32 	%f2023, %f2019;
	mov.f32 	%f2024, %f2019;
	@%p69 bra 	$L__BB4_41;
	mov.f32 	%f2019, %f239;
	mov.f32 	%f2020, %f238;
	mov.f32 	%f2021, %f237;
	mov.f32 	%f2022, %f236;
	mov.f32 	%f2023, %f235;
	mov.f32 	%f2024, %f234;
$L__BB4_41:
	ld.shared.v2.f32 	{%f1523, %f1524}, [_ZZN3cub18CUB_300001_SM_10006detail4scan16DeviceScanKernelINS2_10policy_hubIN4cuda3std3__45tupleIJffffffEEES9_S9_m7scan_opE10Policy1000EN6thrust24THRUST_300001_SM_1000_NS12zip_iteratorINS8_IJNSE_6detail15normal_iteratorINSE_10device_ptrIfEEEENSE_17constant_iteratorIfNSE_11use_defaultESM_EESN_SN_SN_SN_EEEEENSF_INS8_IJSK_SK_SK_SK_SK_SK_EEEEENS0_13ScanTileStateIS9_Lb0EEESA_NS0_8NullTypeEmS9_Lb0ESU_EEvT0_T1_T2_iT3_T4_T5_E12temp_storage+104];
	ld.shared.v4.f32 	{%f1525, %f1526, %f1527, %f1528}, [_ZZN3cub18CUB_300001_SM_10006detail4scan16DeviceScanKernelINS2_10policy_hubIN4cuda3std3__45tupleIJffffffEEES9_S9_m7scan_opE10Policy1000EN6thrust24THRUST_300001_SM_1000_NS12zip_iteratorINS8_IJNSE_6detail15normal_iteratorINSE_10device_ptrIfEEEENSE_17constant_iteratorIfNSE_11use_defaultESM_EESN_SN_SN_SN_EEEEENSF_INS8_IJSK_SK_SK_SK_SK_SK_EEEEENS0_13ScanTileStateIS9_Lb0EEESA_NS0_8NullTypeEmS9_Lb0ESU_EEvT0_T1_T2_iT3_T4_T5_E12temp_storage+112];
	mul.f32 	%f1529, %f235, %f1527;
	fma.rn.f32 	%f1530, %f234, %f1525, %f1529;
	add.f32 	%f246, %f1523, %f1530;
	mul.f32 	%f1531, %f235, %f1528;
	fma.rn.f32 	%f1532, %f234, %f1526, %f1531;
	add.f32 	%f247, %f1524, %f1532;
	mul.f32 	%f1533, %f237, %f1527;
	fma.rn.f32 	%f248, %f236, %f1525, %f1533;
	mul.f32 	%f1534, %f237, %f1528;
	fma.rn.f32 	%f249, %f236, %f1526, %f1534;
	mul.f32 	%f1535, %f239, %f1527;
	fma.rn.f32 	%f250, %f238, %f1525, %f1535;
	mul.f32 	%f1536, %f239, %f1528;
	fma.rn.f32 	%f251, %f238, %f1526, %f1536;
	setp.ne.s32 	%p70, %r7, 2;
	@%p70 bra 	$L__BB4_43;
	mov.f32 	%f2019, %f251;
	mov.f32 	%f2020, %f250;
	mov.f32 	%f2021, %f249;
	mov.f32 	%f2022, %f248;
	mov.f32 	%f2023, %f247;
	mov.f32 	%f2024, %f246;
$L__BB4_43:
	ld.shared.v4.f32 	{%f1537, %f1538, %f1539, %f1540}, [_ZZN3cub18CUB_300001_SM_10006detail4scan16DeviceScanKernelINS2_10policy_hubIN4cuda3std3__45tupleIJffffffEEES9_S9_m7scan_opE10Policy1000EN6thrust24THRUST_300001_SM_1000_NS12zip_iteratorINS8_IJNSE_6detail15normal_iteratorINSE_10device_ptrIfEEEENSE_17constant_iteratorIfNSE_11use_defaultESM_EESN_SN_SN_SN_EEEEENSF_INS8_IJSK_SK_SK_SK_SK_SK_EEEEENS0_13ScanTileStateIS9_Lb0EEESA_NS0_8NullTypeEmS9_Lb0ESU_EEvT0_T1_T2_iT3_T4_T5_E12temp_storage+128];
	ld.shared.v2.f32 	{%f1541, %f1542}, [_ZZN3cub18CUB_300001_SM_10006detail4scan16DeviceScanKernelINS2_10policy_hubIN4cuda3std3__45tupleIJffffffEEES9_S9_m7scan_opE10Policy1000EN6thrust24THRUST_300001_SM_1000_NS12zip_iteratorINS8_IJNSE_6detail15normal_iteratorINSE_10device_ptrIfEEEENSE_17constant_iteratorIfNSE_11use_defaultESM_EESN_SN_SN_SN_EEEEENSF_INS8_IJSK_SK_SK_SK_SK_SK_EEEEENS0_13ScanTileStateIS9_Lb0EEESA_NS0_8NullTypeEmS9_Lb0ESU_EEvT0_T1_T2_iT3_T4_T5_E12temp_storage+144];
	mul.f32 	%f1543, %f247, %f1541;
	fma.rn.f32 	%f1544, %f246, %f1539, %f1543;
	add.f32 	%f258, %f1537, %f1544;
	mul.f32 	%f1545, %f247, %f1542;
	fma.rn.f32 	%f1546, %f246, %f1540, %f1545;
	add.f32 	%f259, %f1538, %f1546;
	mul.f32 	%f1547, %f249, %f1541;
	fma.rn.f32 	%f260, %f248, %f1539, %f1547;
	mul.f32 	%f1548, %f249, %f1542;
	fma.rn.f32 	%f261, %f248, %f1540, %f1548;
	mul.f32 	%f1549, %f251, %f1541;
	fma.rn.f32 	%f262, %f250, %f1539, %f1549;
	mul.f32 	%f1550, %f251, %f1542;
	fma.rn.f32 	%f263, %f250, %f1540, %f1550;
	setp.ne.s32 	%p71, %r7, 3;
	@%p71 bra 	$L__BB4_45;
	mov.f32 	%f2019, %f263;
	mov.f32 	%f2020, %f262;
	mov.f32 	%f2021, %f261;
	mov.f32 	%f2022, %f260;
	mov.f32 	%f2023, %f259;
	mov.f32 	%f2024, %f258;
$L__BB4_45:
	ld.shared.v2.f32 	{%f1551, %f1552}, [_ZZN3cub18CUB_300001_SM_10006detail4scan16DeviceScanKernelINS2_10policy_hubIN4cuda3std3__45tupleIJffffffEEES9_S9_m7scan_opE10Policy1000EN6thrust24THRUST_300001_SM_1000_NS12zip_iteratorINS8_IJNSE_6detail15normal_iteratorINSE_10device_ptrIfEEEENSE_17constant_iteratorIfNSE_11use_defaultESM_EESN_SN_SN_SN_EEEEENSF_INS8_IJSK_SK_SK_SK_SK_SK_EEEEENS0_13ScanTileStateIS9_Lb0EEESA_NS0_8NullTypeEmS9_Lb0ESU_EEvT0_T1_T2_iT3_T4_T5_E12temp_storage+152];
	ld.shared.v4.f32 	{%f1553, %f1554, %f1555, %f1556}, [_ZZN3cub18CUB_300001_SM_10006detail4scan16DeviceScanKernelINS2_10policy_hubIN4cuda3std3__45tupleIJffffffEEES9_S9_m7scan_opE10Policy1000EN6thrust24THRUST_300001_SM_1000_NS12zip_iteratorINS8_IJNSE_6detail15normal_iteratorINSE_10device_ptrIfEEEENSE_17constant_iteratorIfNSE_11use_defaultESM_EESN_SN_SN_SN_EEEEENSF_INS8_IJSK_SK_SK_SK_SK_SK_EEEEENS0_13ScanTileStateIS9_Lb0EEESA_NS0_8NullTypeEmS9_Lb0ESU_EEvT0_T1_T2_iT3_T4_T5_E12temp_storage+160];
	mul.f32 	%f1557, %f259, %f1555;
	fma.rn.f32 	%f1558, %f258, %f1553, %f1557;
	add.f32 	%f270, %f1551, %f1558;
	mul.f32 	%f1559, %f259, %f1556;
	fma.rn.f32 	%f1560, %f258, %f1554, %f1559;
	add.f32 	%f271, %f1552, %f1560;
	mul.f32 	%f1561, %f261, %f1555;
	fma.rn.f32 	%f272, %f260, %f1553, %f1561;
	mul.f32 	%f1562, %f261, %f1556;
	fma.rn.f32 	%f273, %f260, %f1554, %f1562;
	mul.f32 	%f1563, %f263, %f1555;
	fma.rn.f32 	%f274, %f262, %f1553, %f1563;
	mul.f32 	%f1564, %f263, %f1556;
	fma.rn.f32 	%f275, %f262, %f1554, %f1564;
	setp.lt.u32 	%p72, %r2, 32;
	@%p72 bra 	$L__BB4_48;
	mul.f32 	%f1565, %f2024, %f2111;
	fma.rn.f32 	%f1566, %f2023, %f2113, %f1565;
	add.f32 	%f2109, %f1566, %f2109;
	mul.f32 	%f1567, %f2024, %f2112;
	fma.rn.f32 	%f1568, %f2023, %f2114, %f1567;
	add.f32 	%f2110, %f1568, %f2110;
	mul.f32 	%f1569, %f2022, %f2111;
	fma.rn.f32 	%f278, %f2021, %f2113, %f1569;
	mul.f32 	%f1570, %f2022, %f2112;
	fma.rn.f32 	%f279, %f2021, %f2114, %f1570;
	mul.f32 	%f1571, %f2020, %f2111;
	fma.rn.f32 	%f2113, %f2019, %f2113, %f1571;
	mul.f32 	%f1572, %f2020, %f2112;
	fma.rn.f32 	%f2114, %f2019, %f2114, %f1572;
	setp.ne.s32 	%p73, %r901, 0;
	mov.f32 	%f2111, %f278;
	mov.f32 	%f2112, %f279;
	@%p73 bra 	$L__BB4_92;
	mov.f32 	%f2109, %f2024;
	mov.f32 	%f2110, %f2023;
	mov.f32 	%f2111, %f2022;
	mov.f32 	%f2112, %f2021;
	mov.f32 	%f2113, %f2020;
	mov.f32 	%f2114, %f2019;
	bra.uni 	$L__BB4_92;
$L__BB4_48:
	setp.ne.s32 	%p74, %r2, 0;
	mul.wide.s32 	%rd103, %r1, 4;
	add.s64 	%rd14, %rd29, %rd103;
	@%p74 bra 	$L__BB4_50;
	st.shared.f32 	[_ZZN3cub18CUB_300001_SM_10006detail4scan16DeviceScanKernelINS2_10policy_hubIN4cuda3std3__45tupleIJffffffEEES9_S9_m7scan_opE10Policy1000EN6thrust24THRUST_300001_SM_1000_NS12zip_iteratorINS8_IJNSE_6detail15normal_iteratorINSE_10device_ptrIfEEEENSE_17constant_iteratorIfNSE_11use_defaultESM_EESN_SN_SN_SN_EEEEENSF_INS8_IJSK_SK_SK_SK_SK_SK_EEEEENS0_13ScanTileStateIS9_Lb0EEESA_NS0_8NullTypeEmS9_Lb0ESU_EEvT0_T1_T2_iT3_T4_T5_E12temp_storage+52], %f270;
	st.shared.v2.f32 	[_ZZN3cub18CUB_300001_SM_10006detail4scan16DeviceScanKernelINS2_10policy_hubIN4cuda3std3__45tupleIJffffffEEES9_S9_m7scan_opE10Policy1000EN6thrust24THRUST_300001_SM_1000_NS12zip_iteratorINS8_IJNSE_6detail15normal_iteratorINSE_10device_ptrIfEEEENSE_17constant_iteratorIfNSE_11use_defaultESM_EESN_SN_SN_SN_EEEEENSF_INS8_IJSK_SK_SK_SK_SK_SK_EEEEENS0_13ScanTileStateIS9_Lb0EEESA_NS0_8NullTypeEmS9_Lb0ESU_EEvT0_T1_T2_iT3_T4_T5_E12temp_storage+56], {%f271, %f272};
	st.shared.v2.f32 	[_ZZN3cub18CUB_300001_SM_10006detail4scan16DeviceScanKernelINS2_10policy_hubIN4cuda3std3__45tupleIJffffffEEES9_S9_m7scan_opE10Policy1000EN6thrust24THRUST_300001_SM_1000_NS12zip_iteratorINS8_IJNSE_6detail15normal_iteratorINSE_10device_ptrIfEEEENSE_17constant_iteratorIfNSE_11use_defaultESM_EESN_SN_SN_SN_EEEEENSF_INS8_IJSK_SK_SK_SK_SK_SK_EEEEENS0_13ScanTileStateIS9_Lb0EEESA_NS0_8NullTypeEmS9_Lb0ESU_EEvT0_T1_T2_iT3_T4_T5_E12temp_storage+64], {%f273, %f274};
	st.shared.f32 	[_ZZN3cub18CUB_300001_SM_10006detail4scan16DeviceScanKernelINS2_10policy_hubIN4cuda3std3__45tupleIJffffffEEES9_S9_m7scan_opE10Policy1000EN6thrust24THRUST_300001_SM_1000_NS12zip_iteratorINS8_IJNSE_6detail15normal_iteratorINSE_10device_ptrIfEEEENSE_17constant_iteratorIfNSE_11use_defaultESM_EESN_SN_SN_SN_EEEEENSF_INS8_IJSK_SK_SK_SK_SK_SK_EEEEENS0_13ScanTileStateIS9_Lb0EEESA_NS0_8NullTypeEmS9_Lb0ESU_EEvT0_T1_T2_iT3_T4_T5_E12temp_storage+72], %f275;
	mul.wide.s32 	%rd111, %r1, 24;
	add.s64 	%rd112, %rd30, %rd111;
	add.s64 	%rd104, %rd112, 768;
	mov.b32 	%r1090, %f270;
	mov.b32 	%r1091, %f271;
	mov.b32 	%r1092, %f272;
	mov.b32 	%r1093, %f273;
	mov.b32 	%r1094, %f274;
	mov.b32 	%r1095, %f275;
	// begin inline asm
	st.cg.u32 [%rd104], %r1090;
	// end inline asm
	add.s64 	%rd105, %rd112, 772;
	// begin inline asm
	st.cg.u32 [%rd105], %r1091;
	// end inline asm
	add.s64 	%rd106, %rd112, 776;
	// begin inline asm
	st.cg.u32 [%rd106], %r1092;
	// end inline asm
	add.s64 	%rd107, %rd112, 780;
	// begin inline asm
	st.cg.u32 [%rd107], %r1093;
	// end inline asm
	add.s64 	%rd108, %rd112, 784;
	// begin inline asm
	st.cg.u32 [%rd108], %r1094;
	// end inline asm
	add.s64 	%rd109, %rd112, 788;
	// begin inline asm
	st.cg.u32 [%rd109], %r1095;
	// end inline asm
	add.s64 	%rd110, %rd14, 128;
	mov.b32 	%r1096, 100;
	// begin inline asm
	st.release.gpu.u32 [%rd110], %r1096;
	// end inline asm
$L__BB4_50:
	not.b32 	%r1097, %r2;
	add.s32 	%r1642, %r1, %r1097;
	mov.u32 	%r1098, %nctaid.x;
	setp.gt.u32 	%p75, %r1098, 499;
	@%p75 bra 	$L__BB4_52;
	membar.cta;
	bra.uni 	$L__BB4_53;
$L__BB4_52:
	mov.b32 	%r1099, 450;
	// begin inline asm
	nanosleep.u32 %r1099;
	// end inline asm
$L__BB4_53:
	mul.wide.s32 	%rd113, %r1642, 4;
	add.s64 	%rd114, %rd29, %rd113;
	add.s64 	%rd15, %rd114, 128;
$L__BB4_54:
	// begin inline asm
	ld.relaxed.gpu.u32 %r1641, [%rd15];
	// end inline asm
	membar.gl;
	setp.eq.s32 	%p76, %r1641, 99;
	mov.b32 	%r1101, -1;
	vote.sync.any.pred 	%p77, %p76, %r1101;
	@%p77 bra 	$L__BB4_54;
	mov.f32 	%f2031, 0f00000000;
	setp.eq.s32 	%p78, %r1641, 101;
	@%p78 bra 	$L__BB4_58;
	setp.ne.s32 	%p79, %r1641, 100;
	mov.f32 	%f2032, %f2031;
	mov.f32 	%f2033, %f2031;
	mov.f32 	%f2034, %f2031;
	mov.f32 	%f2035, %f2031;
	mov.f32 	%f2036, %f2031;
	@%p79 bra 	$L__BB4_59;
	mul.wide.s32 	%rd130, %r1642, 24;
	add.s64 	%rd131, %rd30, %rd130;
	add.s64 	%rd124, %rd131, 768;
	// begin inline asm
	ld.cg.u32 %r1109, [%rd124];
	// end inline asm
	add.s64 	%rd125, %rd131, 772;
	// begin inline asm
	ld.cg.u32 %r1110, [%rd125];
	// end inline asm
	add.s64 	%rd126, %rd131, 776;
	// begin inline asm
	ld.cg.u32 %r1111, [%rd126];
	// end inline asm
	add.s64 	%rd127, %rd131, 780;
	// begin inline asm
	ld.cg.u32 %r1112, [%rd127];
	// end inline asm
	add.s64 	%rd128, %rd131, 784;
	// begin inline asm
	ld.cg.u32 %r1113, [%rd128];
	// end inline asm
	add.s64 	%rd129, %rd131, 788;
	// begin inline asm
	ld.cg.u32 %r1114, [%rd129];
	// end inline asm
	mov.b32 	%f2036, %r1109;
	mov.b32 	%f2035, %r1110;
	mov.b32 	%f2034, %r1111;
	mov.b32 	%f2033, %r1112;
	mov.b32 	%f2032, %r1113;
	mov.b32 	%f2031, %r1114;
	bra.uni 	$L__BB4_59;
$L__BB4_58:
	mul.wide.s32 	%rd122, %r1642, 24;
	add.s64 	%rd123, %rd31, %rd122;
	add.s64 	%rd116, %rd123, 768;
	// begin inline asm
	ld.cg.u32 %r1103, [%rd116];
	// end inline asm
	add.s64 	%rd117, %rd123, 772;
	// begin inline asm
	ld.cg.u32 %r1104, [%rd117];
	// end inline asm
	add.s64 	%rd118, %rd123, 776;
	// begin inline asm
	ld.cg.u32 %r1105, [%rd118];
	// end inline asm
	add.s64 	%rd119, %rd123, 780;
	// begin inline asm
	ld.cg.u32 %r1106, [%rd119];
	// end inline asm
	add.s64 	%rd120, %rd123, 784;
	// begin inline asm
	ld.cg.u32 %r1107, [%rd120];
	// end inline asm
	add.s64 	%rd121, %rd123, 788;
	// begin inline asm
	ld.cg.u32 %r1108, [%rd121];
	// end inline asm
	mov.b32 	%f2036, %r1103;
	mov.b32 	%f2035, %r1104;
	mov.b32 	%f2034, %r1105;
	mov.b32 	%f2033, %r1106;
	mov.b32 	%f2032, %r1107;
	mov.b32 	%f2031, %r1108;
$L__BB4_59:
	setp.eq.s32 	%p80, %r1641, 101;
	mov.b32 	%r1145, -1;
	vote.sync.ballot.b32 	%r1146, %p80, %r1145;
	// begin inline asm
	mov.u32 %r1115, %lanemask_ge;
	// end inline asm
	and.b32  	%r1147, %r1146, %r1115;
	or.b32  	%r1148, %r1147, -2147483648;
	add.s32 	%r1149, %r1148, -1;
	not.b32 	%r1150, %r1148;
	and.b32  	%r1151, %r1150, %r1149;
	popc.b32 	%r11, %r1151;
	mov.b32 	%r1117, %f2036;
	mov.b32 	%r1143, 1;
	// begin inline asm
	shfl.sync.down.b32 %r1116, %r1117, %r1143, %r11, %r1145;
	// end inline asm
	mov.b32 	%r1122, %f2035;
	// begin inline asm
	shfl.sync.down.b32 %r1121, %r1122, %r1143, %r11, %r1145;
	// end inline asm
	mov.b32 	%r1127, %f2034;
	// begin inline asm
	shfl.sync.down.b32 %r1126, %r1127, %r1143, %r11, %r1145;
	// end inline asm
	mov.b32 	%r1132, %f2033;
	// begin inline asm
	shfl.sync.down.b32 %r1131, %r1132, %r1143, %r11, %r1145;
	// end inline asm
	mov.b32 	%r1137, %f2032;
	// begin inline asm
	shfl.sync.down.b32 %r1136, %r1137, %r1143, %r11, %r1145;
	// end inline asm
	mov.b32 	%r1142, %f2031;
	// begin inline asm
	shfl.sync.down.b32 %r1141, %r1142, %r1143, %r11, %r1145;
	// end inline asm
	setp.ge.s32 	%p82, %r901, %r11;
	@%p82 bra 	$L__BB4_61;
	mov.b32 	%f1574, %r1136;
	mov.b32 	%f1575, %r1131;
	mov.b32 	%f1576, %r1126;
	mov.b32 	%f1577, %r1121;
	mov.b32 	%f1578, %r1116;
	mov.b32 	%f1579, %r1141;
	mul.f32 	%f1580, %f2032, %f1577;
	fma.rn.f32 	%f1581, %f2034, %f1578, %f1580;
	add.f32 	%f2036, %f2036, %f1581;
	mul.f32 	%f1582, %f2031, %f1577;
	fma.rn.f32 	%f1583, %f2033, %f1578, %f1582;
	add.f32 	%f2035, %f2035, %f1583;
	mul.f32 	%f1584, %f2032, %f1575;
	fma.rn.f32 	%f302, %f2034, %f1576, %f1584;
	mul.f32 	%f1585, %f2031, %f1575;
	fma.rn.f32 	%f303, %f2033, %f1576, %f1585;
	mul.f32 	%f1586, %f2032, %f1579;
	fma.rn.f32 	%f2032, %f2034, %f1574, %f1586;
	mul.f32 	%f1587, %f2031, %f1579;
	fma.rn.f32 	%f2031, %f2033, %f1574, %f1587;
	mov.f32 	%f2034, %f302;
	mov.f32 	%f2033, %f303;
$L__BB4_61:
	mov.b32 	%r1153, %f2036;
	mov.b32 	%r1179, 2;
	mov.b32 	%r1181, -1;
	// begin inline asm
	shfl.sync.down.b32 %r1152, %r1153, %r1179, %r11, %r1181;
	// end inline asm
	mov.b32 	%r1158, %f2035;
	// begin inline asm
	shfl.sync.down.b32 %r1157, %r1158, %r1179, %r11, %r1181;
	// end inline asm
	mov.b32 	%r1163, %f2034;
	// begin inline asm
	shfl.sync.down.b32 %r1162, %r1163, %r1179, %r11, %r1181;
	// end inline asm
	mov.b32 	%r1168, %f2033;
	// begin inline asm
	shfl.sync.down.b32 %r1167, %r1168, %r1179, %r11, %r1181;
	// end inline asm
	mov.b32 	%r1173, %f2032;
	// begin inline asm
	shfl.sync.down.b32 %r1172, %r1173, %r1179, %r11, %r1181;
	// end inline asm
	mov.b32 	%r1178, %f2031;
	// begin inline asm
	shfl.sync.down.b32 %r1177, %r1178, %r1179, %r11, %r1181;
	// end inline asm
	add.s32 	%r24, %r901, 2;
	setp.gt.s32 	%p83, %r24, %r11;
	@%p83 bra 	$L__BB4_63;
	mov.b32 	%f1588, %r1172;
	mov.b32 	%f1589, %r1167;
	mov.b32 	%f1590, %r1162;
	mov.b32 	%f1591, %r1157;
	mov.b32 	%f1592, %r1152;
	mov.b32 	%f1593, %r1177;
	mul.f32 	%f1594, %f2032, %f1591;
	fma.rn.f32 	%f1595, %f2034, %f1592, %f1594;
	add.f32 	%f2036, %f2036, %f1595;
	mul.f32 	%f1596, %f2031, %f1591;
	fma.rn.f32 	%f1597, %f2033, %f1592, %f1596;
	add.f32 	%f2035, %f2035, %f1597;
	mul.f32 	%f1598, %f2032, %f1589;
	fma.rn.f32 	%f314, %f2034, %f1590, %f1598;
	mul.f32 	%f1599, %f2031, %f1589;
	fma.rn.f32 	%f315, %f2033, %f1590, %f1599;
	mul.f32 	%f1600, %f2032, %f1593;
	fma.rn.f32 	%f2032, %f2034, %f1588, %f1600;
	mul.f32 	%f1601, %f2031, %f1593;
	fma.rn.f32 	%f2031, %f2033, %f1588, %f1601;
	mov.f32 	%f2034, %f314;
	mov.f32 	%f2033, %f315;
$L__BB4_63:
	mov.b32 	%r1183, %f2036;
	mov.b32 	%r1209, 4;
	mov.b32 	%r1211, -1;
	// begin inline asm
	shfl.sync.down.b32 %r1182, %r1183, %r1209, %r11, %r1211;
	// end inline asm
	mov.b32 	%r1188, %f2035;
	// begin inline asm
	shfl.sync.down.b32 %r1187, %r1188, %r1209, %r11, %r1211;
	// end inline asm
	mov.b32 	%r1193, %f2034;
	// begin inline asm
	shfl.sync.down.b32 %r1192, %r1193, %r1209, %r11, %r1211;
	// end inline asm
	mov.b32 	%r1198, %f2033;
	// begin inline asm
	shfl.sync.down.b32 %r1197, %r1198, %r1209, %r11, %r1211;
	// end inline asm
	mov.b32 	%r1203, %f2032;
	// begin inline asm
	shfl.sync.down.b32 %r1202, %r1203, %r1209, %r11, %r1211;
	// end inline asm
	mov.b32 	%r1208, %f2031;
	// begin inline asm
	shfl.sync.down.b32 %r1207, %r1208, %r1209, %r11, %r1211;
	// end inline asm
	add.s32 	%r31, %r901, 4;
	setp.gt.s32 	%p84, %r31, %r11;
	@%p84 bra 	$L__BB4_65;
	mov.b32 	%f1602, %r1202;
	mov.b32 	%f1603, %r1197;
	mov.b32 	%f1604, %r1192;
	mov.b32 	%f1605, %r1187;
	mov.b32 	%f1606, %r1182;
	mov.b32 	%f1607, %r1207;
	mul.f32 	%f1608, %f2032, %f1605;
	fma.rn.f32 	%f1609, %f2034, %f1606, %f1608;
	add.f32 	%f2036, %f2036, %f1609;
	mul.f32 	%f1610, %f2031, %f1605;
	fma.rn.f32 	%f1611, %f2033, %f1606, %f1610;
	add.f32 	%f2035, %f2035, %f1611;
	mul.f32 	%f1612, %f2032, %f1603;
	fma.rn.f32 	%f326, %f2034, %f1604, %f1612;
	mul.f32 	%f1613, %f2031, %f1603;
	fma.rn.f32 	%f327, %f2033, %f1604, %f1613;
	mul.f32 	%f1614, %f2032, %f1607;
	fma.rn.f32 	%f2032, %f2034, %f1602, %f1614;
	mul.f32 	%f1615, %f2031, %f1607;
	fma.rn.f32 	%f2031, %f2033, %f1602, %f1615;
	mov.f32 	%f2034, %f326;
	mov.f32 	%f2033, %f327;
$L__BB4_65:
	mov.b32 	%r1213, %f2036;
	mov.b32 	%r1239, 8;
	mov.b32 	%r1241, -1;
	// begin inline asm
	shfl.sync.down.b32 %r1212, %r1213, %r1239, %r11, %r1241;
	// end inline asm
	mov.b32 	%r1218, %f2035;
	// begin inline asm
	shfl.sync.down.b32 %r1217, %r1218, %r1239, %r11, %r1241;
	// end inline asm
	mov.b32 	%r1223, %f2034;
	// begin inline asm
	shfl.sync.down.b32 %r1222, %r1223, %r1239, %r11, %r1241;
	// end inline asm
	mov.b32 	%r1228, %f2033;
	// begin inline asm
	shfl.sync.down.b32 %r1227, %r1228, %r1239, %r11, %r1241;
	// end inline asm
	mov.b32 	%r1233, %f2032;
	// begin inline asm
	shfl.sync.down.b32 %r1232, %r1233, %r1239, %r11, %r1241;
	// end inline asm
	mov.b32 	%r1238, %f2031;
	// begin inline asm
	shfl.sync.down.b32 %r1237, %r1238, %r1239, %r11, %r1241;
	// end inline asm
	add.s32 	%r38, %r901, 8;
	setp.gt.s32 	%p85, %r38, %r11;
	@%p85 bra 	$L__BB4_67;
	mov.b32 	%f1616, %r1232;
	mov.b32 	%f1617, %r1227;
	mov.b32 	%f1618, %r1222;
	mov.b32 	%f1619, %r1217;
	mov.b32 	%f1620, %r1212;
	mov.b32 	%f1621, %r1237;
	mul.f32 	%f1622, %f2032, %f1619;
	fma.rn.f32 	%f1623, %f2034, %f1620, %f1622;
	add.f32 	%f2036, %f2036, %f1623;
	mul.f32 	%f1624, %f2031, %f1619;
	fma.rn.f32 	%f1625, %f2033, %f1620, %f1624;
	add.f32 	%f2035, %f2035, %f1625;
	mul.f32 	%f1626, %f2032, %f1617;
	fma.rn.f32 	%f338, %f2034, %f1618, %f1626;
	mul.f32 	%f1627, %f2031, %f1617;
	fma.rn.f32 	%f339, %f2033, %f1618, %f1627;
	mul.f32 	%f1628, %f2032, %f1621;
	fma.rn.f32 	%f2032, %f2034, %f1616, %f1628;
	mul.f32 	%f1629, %f2031, %f1621;
	fma.rn.f32 	%f2031, %f2033, %f1616, %f1629;
	mov.f32 	%f2034, %f338;
	mov.f32 	%f2033, %f339;
$L__BB4_67:
	mov.b32 	%r1243, %f2036;
	mov.b32 	%r1269, 16;
	mov.b32 	%r1271, -1;
	// begin inline asm
	shfl.sync.down.b32 %r1242, %r1243, %r1269, %r11, %r1271;
	// end inline asm
	mov.b32 	%r1248, %f2035;
	// begin inline asm
	shfl.sync.down.b32 %r1247, %r1248, %r1269, %r11, %r1271;
	// end inline asm
	mov.b32 	%r1253, %f2034;
	// begin inline asm
	shfl.sync.down.b32 %r1252, %r1253, %r1269, %r11, %r1271;
	// end inline asm
	mov.b32 	%r1258, %f2033;
	// begin inline asm
	shfl.sync.down.b32 %r1257, %r1258, %r1269, %r11, %r1271;
	// end inline asm
	mov.b32 	%r1263, %f2032;
	// begin inline asm
	shfl.sync.down.b32 %r1262, %r1263, %r1269, %r11, %r1271;
	// end inline asm
	mov.b32 	%r1268, %f2031;
	// begin inline asm
	shfl.sync.down.b32 %r1267, %r1268, %r1269, %r11, %r1271;
	// end inline asm
	add.s32 	%r45, %r901, 16;
	setp.gt.s32 	%p86, %r45, %r11;
	@%p86 bra 	$L__BB4_69;
	mov.b32 	%f1630, %r1262;
	mov.b32 	%f1631, %r1257;
	mov.b32 	%f1632, %r1252;
	mov.b32 	%f1633, %r1247;
	mov.b32 	%f1634, %r1242;
	mov.b32 	%f1635, %r1267;
	mul.f32 	%f1636, %f2032, %f1633;
	fma.rn.f32 	%f1637, %f2034, %f1634, %f1636;
	add.f32 	%f2036, %f2036, %f1637;
	mul.f32 	%f1638, %f2031, %f1633;
	fma.rn.f32 	%f1639, %f2033, %f1634, %f1638;
	add.f32 	%f2035, %f2035, %f1639;
	mul.f32 	%f1640, %f2032, %f1631;
	fma.rn.f32 	%f350, %f2034, %f1632, %f1640;
	mul.f32 	%f1641, %f2031, %f1631;
	fma.rn.f32 	%f351, %f2033, %f1632, %f1641;
	mul.f32 	%f1642, %f2032, %f1635;
	fma.rn.f32 	%f2032, %f2034, %f1630, %f1642;
	mul.f32 	%f1643, %f2031, %f1635;
	fma.rn.f32 	%f2031, %f2033, %f1630, %f1643;
	mov.f32 	%f2034, %f350;
	mov.f32 	%f2033, %f351;
$L__BB4_69:
	add.s64 	%rd16, %rd31, 768;
	add.s64 	%rd17, %rd29, 128;
$L__BB4_70:
	setp.ne.s32 	%p87, %r1641, 101;
	mov.b32 	%r1272, -1;
	vote.sync.all.pred 	%p88, %p87, %r1272;
	not.pred 	%p89, %p88;
	@%p89 bra 	$L__BB4_88;
	mul.wide.s32 	%rd141, %r1642, 4;
	add.s64 	%rd142, %rd17, %rd141;
	add.s64 	%rd18, %rd142, -128;
$L__BB4_72:
	// begin inline asm
	ld.relaxed.gpu.u32 %r1641, [%rd18];
	// end inline asm
	membar.gl;
	setp.eq.s32 	%p93, %r1641, 99;
	mov.b32 	%r1282, -1;
	vote.sync.any.pred 	%p94, %p93, %r1282;
	@%p94 bra 	$L__BB4_72;
	mov.f32 	%f2073, 0f00000000;
	setp.eq.s32 	%p95, %r1641, 101;
	@%p95 bra 	$L__BB4_76;
	setp.ne.s32 	%p96, %r1641, 100;
	mov.f32 	%f2074, %f2073;
	mov.f32 	%f2075, %f2073;
	mov.f32 	%f2076, %f2073;
	mov.f32 	%f2077, %f2073;
	mov.f32 	%f2078, %f2073;
	@%p96 bra 	$L__BB4_77;
	mul.wide.s32 	%rd158, %r1642, 24;
	add.s64 	%rd152, %rd30, %rd158;
	// begin inline asm
	ld.cg.u32 %r1290, [%rd152];
	// end inline asm
	add.s64 	%rd153, %rd152, 4;
	// begin inline asm
	ld.cg.u32 %r1291, [%rd153];
	// end inline asm
	add.s64 	%rd154, %rd152, 8;
	// begin inline asm
	ld.cg.u32 %r1292, [%rd154];
	// end inline asm
	add.s64 	%rd155, %rd152, 12;
	// begin inline asm
	ld.cg.u32 %r1293, [%rd155];
	// end inline asm
	add.s64 	%rd156, %rd152, 16;
	// begin inline asm
	ld.cg.u32 %r1294, [%rd156];
	// end inline asm
	add.s64 	%rd157, %rd152, 20;
	// begin inline asm
	ld.cg.u32 %r1295, [%rd157];
	// end inline asm
	mov.b32 	%f2073, %r1290;
	mov.b32 	%f2074, %r1291;
	mov.b32 	%f2075, %r1292;
	mov.b32 	%f2076, %r1293;
	mov.b32 	%f2077, %r1294;
	mov.b32 	%f2078, %r1295;
	bra.uni 	$L__BB4_77;
$L__BB4_76:
	mul.wide.s32 	%rd150, %r1642, 24;
	add.s64 	%rd151, %rd16, %rd150;
	add.s64 	%rd144, %rd151, -768;
	// begin inline asm
	ld.cg.u32 %r1284, [%rd144];
	// end inline asm
	add.s64 	%rd145, %rd151, -764;
	// begin inline asm
	ld.cg.u32 %r1285, [%rd145];
	// end inline asm
	add.s64 	%rd146, %rd151, -760;
	// begin inline asm
	ld.cg.u32 %r1286, [%rd146];
	// end inline asm
	add.s64 	%rd147, %rd151, -756;
	// begin inline asm
	ld.cg.u32 %r1287, [%rd147];
	// end inline asm
	add.s64 	%rd148, %rd151, -752;
	// begin inline asm
	ld.cg.u32 %r1288, [%rd148];
	// end inline asm
	add.s64 	%rd149, %rd151, -748;
	// begin inline asm
	ld.cg.u32 %r1289, [%rd149];
	// end inline asm
	mov.b32 	%f2073, %r1284;
	mov.b32 	%f2074, %r1285;
	mov.b32 	%f2075, %r1286;
	mov.b32 	%f2076, %r1287;
	mov.b32 	%f2077, %r1288;
	mov.b32 	%f2078, %r1289;
$L__BB4_77:
	mov.b32 	%r1325, -1;
	vote.sync.ballot.b32 	%r1326, %p95, %r1325;
	and.b32  	%r1327, %r1326, %r1115;
	or.b32  	%r1328, %r1327, -2147483648;
	add.s32 	%r1329, %r1328, -1;
	not.b32 	%r1330, %r1328;
	and.b32  	%r1331, %r1330, %r1329;
	popc.b32 	%r49, %r1331;
	mov.b32 	%r1297, %f2073;
	mov.b32 	%r1323, 1;
	// begin inline asm
	shfl.sync.down.b32 %r1296, %r1297, %r1323, %r49, %r1325;
	// end inline asm
	mov.b32 	%r1302, %f2074;
	// begin inline asm
	shfl.sync.down.b32 %r1301, %r1302, %r1323, %r49, %r1325;
	// end inline asm
	mov.b32 	%r1307, %f2075;
	// begin inline asm
	shfl.sync.down.b32 %r1306, %r1307, %r1323, %r49, %r1325;
	// end inline asm
	mov.b32 	%r1312, %f2076;
	// begin inline asm
	shfl.sync.down.b32 %r1311, %r1312, %r1323, %r49, %r1325;
	// end inline asm
	mov.b32 	%r1317, %f2077;
	// begin inline asm
	shfl.sync.down.b32 %r1316, %r1317, %r1323, %r49, %r1325;
	// end inline asm
	mov.b32 	%r1322, %f2078;
	// begin inline asm
	shfl.sync.down.b32 %r1321, %r1322, %r1323, %r49, %r1325;
	// end inline asm
	setp.ge.s32 	%p99, %r901, %r49;
	@%p99 bra 	$L__BB4_79;
	mov.b32 	%f1688, %r1316;
	mov.b32 	%f1689, %r1311;
	mov.b32 	%f1690, %r1306;
	mov.b32 	%f1691, %r1301;
	mov.b32 	%f1692, %r1296;
	mov.b32 	%f1693, %r1321;
	mul.f32 	%f1694, %f2077, %f1691;
	fma.rn.f32 	%f1695, %f2075, %f1692, %f1694;
	add.f32 	%f2073, %f2073, %f1695;
	mul.f32 	%f1696, %f2078, %f1691;
	fma.rn.f32 	%f1697, %f2076, %f1692, %f1696;
	add.f32 	%f2074, %f2074, %f1697;
	mul.f32 	%f1698, %f2077, %f1689;
	fma.rn.f32 	%f386, %f2075, %f1690, %f1698;
	mul.f32 	%f1699, %f2078, %f1689;
	fma.rn.f32 	%f387, %f2076, %f1690, %f1699;
	mul.f32 	%f1700, %f2077, %f1693;
	fma.rn.f32 	%f2077, %f2075, %f1688, %f1700;
	mul.f32 	%f1701, %f2078, %f1693;
	fma.rn.f32 	%f2078, %f2076, %f1688, %f1701;
	mov.f32 	%f2075, %f386;
	mov.f32 	%f2076, %f387;
$L__BB4_79:
	mov.b32 	%r1333, %f2073;
	mov.b32 	%r1359, 2;
	mov.b32 	%r1361, -1;
	// begin inline asm
	shfl.sync.down.b32 %r1332, %r1333, %r1359, %r49, %r1361;
	// end inline asm
	mov.b32 	%r1338, %f2074;
	// begin inline asm
	shfl.sync.down.b32 %r1337, %r1338, %r1359, %r49, %r1361;
	// end inline asm
	mov.b32 	%r1343, %f2075;
	// begin inline asm
	shfl.sync.down.b32 %r1342, %r1343, %r1359, %r49, %r1361;
	// end inline asm
	mov.b32 	%r1348, %f2076;
	// begin inline asm
	shfl.sync.down.b32 %r1347, %r1348, %r1359, %r49, %r1361;
	// end inline asm
	mov.b32 	%r1353, %f2077;
	// begin inline asm
	shfl.sync.down.b32 %r1352, %r1353, %r1359, %r49, %r1361;
	// end inline asm
	mov.b32 	%r1358, %f2078;
	// begin inline asm
	shfl.sync.down.b32 %r1357, %r1358, %r1359, %r49, %r1361;
	// end inline asm
	setp.gt.s32 	%p100, %r24, %r49;
	@%p100 bra 	$L__BB4_81;
	mov.b32 	%f1702, %r1352;
	mov.b32 	%f1703, %r1347;
	mov.b32 	%f1704, %r1342;
	mov.b32 	%f1705, %r1337;
	mov.b32 	%f1706, %r1332;
	mov.b32 	%f1707, %r1357;
	mul.f32 	%f1708, %f2077, %f1705;
	fma.rn.f32 	%f1709, %f2075, %f1706, %f1708;
	add.f32 	%f2073, %f2073, %f1709;
	mul.f32 	%f1710, %f2078, %f1705;
	fma.rn.f32 	%f1711, %f2076, %f1706, %f1710;
	add.f32 	%f2074, %f2074, %f1711;
	mul.f32 	%f1712, %f2077, %f1703;
	fma.rn.f32 	%f398, %f2075, %f1704, %f1712;
	mul.f32 	%f1713, %f2078, %f1703;
	fma.rn.f32 	%f399, %f2076, %f1704, %f1713;
	mul.f32 	%f1714, %f2077, %f1707;
	fma.rn.f32 	%f2077, %f2075, %f1702, %f1714;
	mul.f32 	%f1715, %f2078, %f1707;
	fma.rn.f32 	%f2078, %f2076, %f1702, %f1715;
	mov.f32 	%f2075, %f398;
	mov.f32 	%f2076, %f399;
$L__BB4_81:
	mov.b32 	%r1363, %f2073;
	mov.b32 	%r1389, 4;
	mov.b32 	%r1391, -1;
	// begin inline asm
	shfl.sync.down.b32 %r1362, %r1363, %r1389, %r49, %r1391;
	// end inline asm
	mov.b32 	%r1368, %f2074;
	// begin inline asm
	shfl.sync.down.b32 %r1367, %r1368, %r1389, %r49, %r1391;
	// end inline asm
	mov.b32 	%r1373, %f2075;
	// begin inline asm
	shfl.sync.down.b32 %r1372, %r1373, %r1389, %r49, %r1391;
	// end inline asm
	mov.b32 	%r1378, %f2076;
	// begin inline asm
	shfl.sync.down.b32 %r1377, %r1378, %r1389, %r49, %r1391;
	// end inline asm
	mov.b32 	%r1383, %f2077;
	// begin inline asm
	shfl.sync.down.b32 %r1382, %r1383, %r1389, %r49, %r1391;
	// end inline asm
	mov.b32 	%r1388, %f2078;
	// begin inline asm
	shfl.sync.down.b32 %r1387, %r1388, %r1389, %r49, %r1391;
	// end inline asm
	setp.gt.s32 	%p101, %r31, %r49;
	@%p101 bra 	$L__BB4_83;
	mov.b32 	%f1716, %r1382;
	mov.b32 	%f1717, %r1377;
	mov.b32 	%f1718, %r1372;
	mov.b32 	%f1719, %r1367;
	mov.b32 	%f1720, %r1362;
	mov.b32 	%f1721, %r1387;
	mul.f32 	%f1722, %f2077, %f1719;
	fma.rn.f32 	%f1723, %f2075, %f1720, %f1722;
	add.f32 	%f2073, %f2073, %f1723;
	mul.f32 	%f1724, %f2078, %f1719;
	fma.rn.f32 	%f1725, %f2076, %f1720, %f1724;
	add.f32 	%f2074, %f2074, %f1725;
	mul.f32 	%f1726, %f2077, %f1717;
	fma.rn.f32 	%f410, %f2075, %f1718, %f1726;
	mul.f32 	%f1727, %f2078, %f1717;
	fma.rn.f32 	%f411, %f2076, %f1718, %f1727;
	mul.f32 	%f1728, %f2077, %f1721;
	fma.rn.f32 	%f2077, %f2075, %f1716, %f1728;
	mul.f32 	%f1729, %f2078, %f1721;
	fma.rn.f32 	%f2078, %f2076, %f1716, %f1729;
	mov.f32 	%f2075, %f410;
	mov.f32 	%f2076, %f411;
$L__BB4_83:
	mov.b32 	%r1393, %f2073;
	mov.b32 	%r1419, 8;
	mov.b32 	%r1421, -1;
	// begin inline asm
	shfl.sync.down.b32 %r1392, %r1393, %r1419, %r49, %r1421;
	// end inline asm
	mov.b32 	%r1398, %f2074;
	// begin inline asm
	shfl.sync.down.b32 %r1397, %r1398, %r1419, %r49, %r1421;
	// end inline asm
	mov.b32 	%r1403, %f2075;
	// begin inline asm
	shfl.sync.down.b32 %r1402, %r1403, %r1419, %r49, %r1421;
	// end inline asm
	mov.b32 	%r1408, %f2076;
	// begin inline asm
	shfl.sync.down.b32 %r1407, %r1408, %r1419, %r49, %r1421;
	// end inline asm
	mov.b32 	%r1413, %f2077;
	// begin inline asm
	shfl.sync.down.b32 %r1412, %r1413, %r1419, %r49, %r1421;
	// end inline asm
	mov.b32 	%r1418, %f2078;
	// begin inline asm
	shfl.sync.down.b32 %r1417, %r1418, %r1419, %r49, %r1421;
	// end inline asm
	setp.gt.s32 	%p102, %r38, %r49;
	@%p102 bra 	$L__BB4_85;
	mov.b32 	%f1730, %r1412;
	mov.b32 	%f1731, %r1407;
	mov.b32 	%f1732, %r1402;
	mov.b32 	%f1733, %r1397;
	mov.b32 	%f1734, %r1392;
	mov.b32 	%f1735, %r1417;
	mul.f32 	%f1736, %f2077, %f1733;
	fma.rn.f32 	%f1737, %f2075, %f1734, %f1736;
	add.f32 	%f2073, %f2073, %f1737;
	mul.f32 	%f1738, %f2078, %f1733;
	fma.rn.f32 	%f1739, %f2076, %f1734, %f1738;
	add.f32 	%f2074, %f2074, %f1739;
	mul.f32 	%f1740, %f2077, %f1731;
	fma.rn.f32 	%f422, %f2075, %f1732, %f1740;
	mul.f32 	%f1741, %f2078, %f1731;
	fma.rn.f32 	%f423, %f2076, %f1732, %f1741;
	mul.f32 	%f1742, %f2077, %f1735;
	fma.rn.f32 	%f2077, %f2075, %f1730, %f1742;
	mul.f32 	%f1743, %f2078, %f1735;
	fma.rn.f32 	%f2078, %f2076, %f1730, %f1743;
	mov.f32 	%f2075, %f422;
	mov.f32 	%f2076, %f423;
$L__BB4_85:
	mov.b32 	%r1423, %f2073;
	mov.b32 	%r1449, 16;
	mov.b32 	%r1451, -1;
	// begin inline asm
	shfl.sync.down.b32 %r1422, %r1423, %r1449, %r49, %r1451;
	// end inline asm
	mov.b32 	%r1428, %f2074;
	// begin inline asm
	shfl.sync.down.b32 %r1427, %r1428, %r1449, %r49, %r1451;
	// end inline asm
	mov.b32 	%r1433, %f2075;
	// begin inline asm
	shfl.sync.down.b32 %r1432, %r1433, %r1449, %r49, %r1451;
	// end inline asm
	mov.b32 	%r1438, %f2076;
	// begin inline asm
	shfl.sync.down.b32 %r1437, %r1438, %r1449, %r49, %r1451;
	// end inline asm
	mov.b32 	%r1443, %f2077;
	// begin inline asm
	shfl.sync.down.b32 %r1442, %r1443, %r1449, %r49, %r1451;
	// end inline asm
	mov.b32 	%r1448, %f2078;
	// begin inline asm
	shfl.sync.down.b32 %r1447, %r1448, %r1449, %r49, %r1451;
	// end inline asm
	setp.gt.s32 	%p103, %r45, %r49;
	@%p103 bra 	$L__BB4_87;
	mov.b32 	%f1744, %r1442;
	mov.b32 	%f1745, %r1437;
	mov.b32 	%f1746, %r1432;
	mov.b32 	%f1747, %r1427;
	mov.b32 	%f1748, %r1422;
	mov.b32 	%f1749, %r1447;
	mul.f32 	%f1750, %f2077, %f1747;
	fma.rn.f32 	%f1751, %f2075, %f1748, %f1750;
	add.f32 	%f2073, %f2073, %f1751;
	mul.f32 	%f1752, %f2078, %f1747;
	fma.rn.f32 	%f1753, %f2076, %f1748, %f1752;
	add.f32 	%f2074, %f2074, %f1753;
	mul.f32 	%f1754, %f2077, %f1745;
	fma.rn.f32 	%f434, %f2075, %f1746, %f1754;
	mul.f32 	%f1755, %f2078, %f1745;
	fma.rn.f32 	%f435, %f2076, %f1746, %f1755;
	mul.f32 	%f1756, %f2077, %f1749;
	fma.rn.f32 	%f2077, %f2075, %f1744, %f1756;
	mul.f32 	%f1757, %f2078, %f1749;
	fma.rn.f32 	%f2078, %f2076, %f1744, %f1757;
	mov.f32 	%f2075, %f434;
	mov.f32 	%f2076, %f435;
$L__BB4_87:
	mul.f32 	%f1758, %f2032, %f2074;
	fma.rn.f32 	%f1759, %f2034, %f2073, %f1758;
	add.f32 	%f2036, %f2036, %f1759;
	mul.f32 	%f1760, %f2031, %f2074;
	fma.rn.f32 	%f1761, %f2033, %f2073, %f1760;
	add.f32 	%f2035, %f2035, %f1761;
	mul.f32 	%f1762, %f2032, %f2076;
	fma.rn.f32 	%f446, %f2034, %f2075, %f1762;
	mul.f32 	%f1763, %f2031, %f2076;
	fma.rn.f32 	%f447, %f2033, %f2075, %f1763;
	mul.f32 	%f1764, %f2032, %f2078;
	fma.rn.f32 	%f2032, %f2034, %f2077, %f1764;
	mul.f32 	%f1765, %f2031, %f2078;
	fma.rn.f32 	%f2031, %f2033, %f2077, %f1765;
	add.s32 	%r1642, %r1642, -32;
	mov.f32 	%f2033, %f447;
	mov.f32 	%f2034, %f446;
	bra.uni 	$L__BB4_70;
$L__BB4_88:
	setp.ne.s32 	%p90, %r2, 0;
	@%p90 bra 	$L__BB4_90;
	mul.f32 	%f1644, %f272, %f2036;
	fma.rn.f32 	%f1645, %f274, %f2035, %f1644;
	add.f32 	%f1646, %f270, %f1645;
	mul.f32 	%f1647, %f273, %f2036;
	fma.rn.f32 	%f1648, %f275, %f2035, %f1647;
	add.f32 	%f1649, %f271, %f1648;
	mul.f32 	%f1650, %f272, %f2034;
	fma.rn.f32 	%f1651, %f274, %f2033, %f1650;
	mul.f32 	%f1652, %f273, %f2034;
	fma.rn.f32 	%f1653, %f275, %f2033, %f1652;
	mul.f32 	%f1654, %f274, %f2031;
	fma.rn.f32 	%f1655, %f272, %f2032, %f1654;
	mul.f32 	%f1656, %f275, %f2031;
	fma.rn.f32 	%f1657, %f273, %f2032, %f1656;
	mul.wide.s32 	%rd139, %r1, 24;
	add.s64 	%rd140, %rd31, %rd139;
	add.s64 	%rd132, %rd140, 768;
	mov.b32 	%r1274, %f1646;
	mov.b32 	%r1275, %f1649;
	mov.b32 	%r1276, %f1651;
	mov.b32 	%r1277, %f1653;
	mov.b32 	%r1278, %f1655;
	mov.b32 	%r1279, %f1657;
	// begin inline asm
	st.cg.u32 [%rd132], %r1274;
	// end inline asm
	add.s64 	%rd133, %rd140, 772;
	// begin inline asm
	st.cg.u32 [%rd133], %r1275;
	// end inline asm
	add.s64 	%rd134, %rd140, 776;
	// begin inline asm
	st.cg.u32 [%rd134], %r1276;
	// end inline asm
	add.s64 	%rd135, %rd140, 780;
	// begin inline asm
	st.cg.u32 [%rd135], %r1277;
	// end inline asm
	add.s64 	%rd136, %rd140, 784;
	// begin inline asm
	st.cg.u32 [%rd136], %r1278;
	// end inline asm
	add.s64 	%rd137, %rd140, 788;
	// begin inline asm
	st.cg.u32 [%rd137], %r1279;
	// end inline asm
	add.s64 	%rd138, %rd14, 128;
	mov.b32 	%r1280, 101;
	// begin inline asm
	st.release.gpu.u32 [%rd138], %r1280;
	// end inline asm
	st.shared.f32 	[_ZZN3cub18CUB_300001_SM_10006detail4scan16DeviceScanKernelINS2_10policy_hubIN4cuda3std3__45tupleIJffffffEEES9_S9_m7scan_opE10Policy1000EN6thrust24THRUST_300001_SM_1000_NS12zip_iteratorINS8_IJNSE_6detail15normal_iteratorINSE_10device_ptrIfEEEENSE_17constant_iteratorIfNSE_11use_defaultESM_EESN_SN_SN_SN_EEEEENSF_INS8_IJSK_SK_SK_SK_SK_SK_EEEEENS0_13ScanTileStateIS9_Lb0EEESA_NS0_8NullTypeEmS9_Lb0ESU_EEvT0_T1_T2_iT3_T4_T5_E12temp_storage+4], %f2036;
	st.shared.v2.f32 	[_ZZN3cub18CUB_300001_SM_10006detail4scan16DeviceScanKernelINS2_10policy_hubIN4cuda3std3__45tupleIJffffffEEES9_S9_m7scan_opE10Policy1000EN6thrust24THRUST_300001_SM_1000_NS12zip_iteratorINS8_IJNSE_6detail15normal_iteratorINSE_10device_ptrIfEEEENSE_17constant_iteratorIfNSE_11use_defaultESM_EESN_SN_SN_SN_EEEEENSF_INS8_IJSK_SK_SK_SK_SK_SK_EEEEENS0_13ScanTileStateIS9_Lb0EEESA_NS0_8NullTypeEmS9_Lb0ESU_EEvT0_T1_T2_iT3_T4_T5_E12temp_storage+8], {%f2035, %f2034};
	st.shared.v4.f32 	[_ZZN3cub18CUB_300001_SM_10006detail4scan16DeviceScanKernelINS2_10policy_hubIN4cuda3std3__45tupleIJffffffEEES9_S9_m7scan_opE10Policy1000EN6thrust24THRUST_300001_SM_1000_NS12zip_iteratorINS8_IJNSE_6detail15normal_iteratorINSE_10device_ptrIfEEEENSE_17constant_iteratorIfNSE_11use_defaultESM_EESN_SN_SN_SN_EEEEENSF_INS8_IJSK_SK_SK_SK_SK_SK_EEEEENS0_13ScanTileStateIS9_Lb0EEESA_NS0_8NullTypeEmS9_Lb0ESU_EEvT0_T1_T2_iT3_T4_T5_E12temp_storage+16], {%f2033, %f2032, %f2031, %f1646};
	st.shared.v4.f32 	[_ZZN3cub18CUB_300001_SM_10006detail4scan16DeviceScanKernelINS2_10policy_hubIN4cuda3std3__45tupleIJffffffEEES9_S9_m7scan_opE10Policy1000EN6thrust24THRUST_300001_SM_1000_NS12zip_iteratorINS8_IJNSE_6detail15normal_iteratorINSE_10device_ptrIfEEEENSE_17constant_iteratorIfNSE_11use_defaultESM_EESN_SN_SN_SN_EEEEENSF_INS8_IJSK_SK_SK_SK_SK_SK_EEEEENS0_13ScanTileStateIS9_Lb0EEESA_NS0_8NullTypeEmS9_Lb0ESU_EEvT0_T1_T2_iT3_T4_T5_E12temp_storage+32], {%f1649, %f1651, %f1653, %f1655};
	st.shared.f32 	[_ZZN3cub18CUB_300001_SM_10006detail4scan16DeviceScanKernelINS2_10policy_hubIN4cuda3std3__45tupleIJffffffEEES9_S9_m7scan_opE10Policy1000EN6thrust24THRUST_300001_SM_1000_NS12zip_iteratorINS8_IJNSE_6detail15normal_iteratorINSE_10device_ptrIfEEEENSE_17constant_iteratorIfNSE_11use_defaultESM_EESN_SN_SN_SN_EEEEENSF_INS8_IJSK_SK_SK_SK_SK_SK_EEEEENS0_13ScanTileStateIS9_Lb0EEESA_NS0_8NullTypeEmS9_Lb0ESU_EEvT0_T1_T2_iT3_T4_T5_E12temp_storage+48], %f1657;
$L__BB4_90:
	setp.ne.s32 	%p91, %r901, 0;
	@%p91 bra 	$L__BB4_92;
	st.shared.f32 	[_ZZN3cub18CUB_300001_SM_10006detail4scan16DeviceScanKernelINS2_10policy_hubIN4cuda3std3__45tupleIJffffffEEES9_S9_m7scan_opE10Policy1000EN6thrust24THRUST_300001_SM_1000_NS12zip_iteratorINS8_IJNSE_6detail15normal_iteratorINSE_10device_ptrIfEEEENSE_17constant_iteratorIfNSE_11use_defaultESM_EESN_SN_SN_SN_EEEEENSF_INS8_IJSK_SK_SK_SK_SK_SK_EEEEENS0_13ScanTileStateIS9_Lb0EEESA_NS0_8NullTypeEmS9_Lb0ESU_EEvT0_T1_T2_iT3_T4_T5_E12temp_storage+180], %f2036;
	st.shared.v2.f32 	[_ZZN3cub18CUB_300001_SM_10006detail4scan16DeviceScanKernelINS2_10policy_hubIN4cuda3std3__45tupleIJffffffEEES9_S9_m7scan_opE10Policy1000EN6thrust24THRUST_300001_SM_1000_NS12zip_iteratorINS8_IJNSE_6detail15normal_iteratorINSE_10device_ptrIfEEEENSE_17constant_iteratorIfNSE_11use_defaultESM_EESN_SN_SN_SN_EEEEENSF_INS8_IJSK_SK_SK_SK_SK_SK_EEEEENS0_13ScanTileStateIS9_Lb0EEESA_NS0_8NullTypeEmS9_Lb0ESU_EEvT0_T1_T2_iT3_T4_T5_E12temp_storage+184], {%f2035, %f2034};
	st.shared.v2.f32 	[_ZZN3cub18CUB_300001_SM_10006detail4scan16DeviceScanKernelINS2_10policy_hubIN4cuda3std3__45tupleIJffffffEEES9_S9_m7scan_opE10Policy1000EN6thrust24THRUST_300001_SM_1000_NS12zip_iteratorINS8_IJNSE_6detail15normal_iteratorINSE_10device_ptrIfEEEENSE_17constant_iteratorIfNSE_11use_defaultESM_EESN_SN_SN_SN_EEEEENSF_INS8_IJSK_SK_SK_SK_SK_SK_EEEEENS0_13ScanTileStateIS9_Lb0EEESA_NS0_8NullTypeEmS9_Lb0ESU_EEvT0_T1_T2_iT3_T4_T5_E12temp_storage+192], {%f2033, %f2032};
	st.shared.f32 	[_ZZN3cub18CUB_300001_SM_10006detail4scan16DeviceScanKernelINS2_10policy_hubIN4cuda3std3__45tupleIJffffffEEES9_S9_m7scan_opE10Policy1000EN6thrust24THRUST_300001_SM_1000_NS12zip_iteratorINS8_IJNSE_6detail15normal_iteratorINSE_10device_ptrIfEEEENSE_17constant_iteratorIfNSE_11use_defaultESM_EESN_SN_SN_SN_EEEEENSF_INS8_IJSK_SK_SK_SK_SK_SK_EEEEENS0_13ScanTileStateIS9_Lb0EEESA_NS0_8NullTypeEmS9_Lb0ESU_EEvT0_T1_T2_iT3_T4_T5_E12temp_storage+200], %f2031;
	mov.f32 	%f2109, %f2036;
	mov.f32 	%f2110, %f2035;
	mov.f32 	%f2111, %f2034;
	mov.f32 	%f2112, %f2033;
	mov.f32 	%f2113, %f2032;
	mov.f32 	%f2114, %f2031;
$L__BB4_92:
	bar.sync 	0;
	setp.eq.s32 	%p92, %r2, 0;
	@%p92 bra 	$L__BB4_94;
	.pragma "used_bytes_mask 4095";
	ld.shared.v4.f32 	{%f1658, %f1659, %f1660, %f1661}, [_ZZN3cub18CUB_300001_SM_10006detail4scan16DeviceScanKernelINS2_10policy_hubIN4cuda3std3__45tupleIJffffffEEES9_S9_m7scan_opE10Policy1000EN6thrust24THRUST_300001_SM_1000_NS12zip_iteratorINS8_IJNSE_6detail15normal_iteratorINSE_10device_ptrIfEEEENSE_17constant_iteratorIfNSE_11use_defaultESM_EESN_SN_SN_SN_EEEEENSF_INS8_IJSK_SK_SK_SK_SK_SK_EEEEENS0_13ScanTileStateIS9_Lb0EEESA_NS0_8NullTypeEmS9_Lb0ESU_EEvT0_T1_T2_iT3_T4_T5_E12temp_storage+192];
	ld.shared.v2.f32 	{%f1662, %f1663}, [_ZZN3cub18CUB_300001_SM_10006detail4scan16DeviceScanKernelINS2_10policy_hubIN4cuda3std3__45tupleIJffffffEEES9_S9_m7scan_opE10Policy1000EN6thrust24THRUST_300001_SM_1000_NS12zip_iteratorINS8_IJNSE_6detail15normal_iteratorINSE_10device_ptrIfEEEENSE_17constant_iteratorIfNSE_11use_defaultESM_EESN_SN_SN_SN_EEEEENSF_INS8_IJSK_SK_SK_SK_SK_SK_EEEEENS0_13ScanTileStateIS9_Lb0EEESA_NS0_8NullTypeEmS9_Lb0ESU_EEvT0_T1_T2_iT3_T4_T5_E12temp_storage+184];
	ld.shared.f32 	%f1664, [_ZZN3cub18CUB_300001_SM_10006detail4scan16DeviceScanKernelINS2_10policy_hubIN4cuda3std3__45tupleIJffffffEEES9_S9_m7scan_opE10Policy1000EN6thrust24THRUST_300001_SM_1000_NS12zip_iteratorINS8_IJNSE_6detail15normal_iteratorINSE_10device_ptrIfEEEENSE_17constant_iteratorIfNSE_11use_defaultESM_EESN_SN_SN_SN_EEEEENSF_INS8_IJSK_SK_SK_SK_SK_SK_EEEEENS0_13ScanTileStateIS9_Lb0EEESA_NS0_8NullTypeEmS9_Lb0ESU_EEvT0_T1_T2_iT3_T4_T5_E12temp_storage+180];
	mul.f32 	%f1665, %f2111, %f1664;
	fma.rn.f32 	%f1666, %f2113, %f1662, %f1665;
	add.f32 	%f2109, %f2109, %f1666;
	mul.f32 	%f1667, %f2112, %f1664;
	fma.rn.f32 	%f1668, %f2114, %f1662, %f1667;
	add.f32 	%f2110, %f2110, %f1668;
	mul.f32 	%f1669, %f2111, %f1663;
	fma.rn.f32 	%f458, %f2113, %f1658, %f1669;
	mul.f32 	%f1670, %f2112, %f1663;
	fma.rn.f32 	%f459, %f2114, %f1658, %f1670;
	mul.f32 	%f1671, %f2111, %f1659;
	fma.rn.f32 	%f2113, %f2113, %f1660, %f1671;
	mul.f32 	%f1672, %f2112, %f1659;
	fma.rn.f32 	%f2114, %f2114, %f1660, %f1672;
	mov.f32 	%f2111, %f458;
	mov.f32 	%f2112, %f459;
$L__BB4_94:
	mul.f32 	%f1673, %f2110, %f1981;
	fma.rn.f32 	%f1674, %f2109, %f1979, %f1673;
	add.f32 	%f1977, %f1977, %f1674;
	mul.f32 	%f1675, %f2110, %f1982;
	fma.rn.f32 	%f1676, %f2109, %f1980, %f1675;
	add.f32 	%f1978, %f1978, %f1676;
	mul.f32 	%f1677, %f2112, %f1981;
	fma.rn.f32 	%f470, %f2111, %f1979, %f1677;
	mul.f32 	%f1678, %f2112, %f1982;
	fma.rn.f32 	%f471, %f2111, %f1980, %f1678;
	mul.f32 	%f1679, %f2114, %f1981;
	fma.rn.f32 	%f1981, %f2113, %f1979, %f1679;
	mul.f32 	%f1680, %f2114, %f1982;
	fma.rn.f32 	%f1982, %f2113, %f1980, %f1680;
	mul.f32 	%f1681, %f1978, %f16;
	fma.rn.f32 	%f2126, %f1977, %f14, %f1681;
	mul.f32 	%f1682, %f1978, %f17;
	fma.rn.f32 	%f2125, %f1977, %f15, %f1682;
	mul.f32 	%f1683, %f471, %f16;
	fma.rn.f32 	%f2124, %f470, %f14, %f1683;
	mul.f32 	%f1684, %f471, %f17;
	fma.rn.f32 	%f2123, %f470, %f15, %f1684;
	mul.f32 	%f1685, %f1982, %f16;
	fma.rn.f32 	%f2122, %f1981, %f14, %f1685;
	mul.f32 	%f1686, %f1982, %f17;
	fma.rn.f32 	%f2121, %f1981, %f15, %f1686;
	mov.f32 	%f1980, %f471;
	mov.f32 	%f1979, %f470;
$L__BB4_95:
	add.f32 	%f1909, %f12, %f2126;
	add.f32 	%f1910, %f13, %f2125;
	bar.sync 	0;
	st.shared.v4.f32 	[%r5], {%f1977, %f1978, %f1979, %f1980};
	st.shared.v4.f32 	[%r5+16], {%f1981, %f1982, %f1909, %f1910};
	st.shared.v4.f32 	[%r5+32], {%f2124, %f2123, %f2122, %f2121};
	bar.warp.sync 	-1;
	ld.shared.v2.f32 	{%f1911, %f1912}, [%r4];
	ld.shared.v2.f32 	{%f1913, %f1914}, [%r4+8];
	ld.shared.v2.f32 	{%f1915, %f1916}, [%r4+16];
	ld.shared.v2.f32 	{%f1917, %f1918}, [%r4+768];
	ld.shared.v2.f32 	{%f1919, %f1920}, [%r4+776];
	ld.shared.v2.f32 	{%f1921, %f1922}, [%r4+784];
	add.s64 	%rd167, %rd5, %rd101;
	add.s64 	%rd168, %rd6, %rd101;
	add.s64 	%rd169, %rd7, %rd101;
	add.s64 	%rd170, %rd8, %rd101;
	add.s64 	%rd171, %rd9, %rd101;
	add.s64 	%rd172, %rd10, %rd101;
	st.global.f32 	[%rd167], %f1911;
	st.global.f32 	[%rd168], %f1912;
	st.global.f32 	[%rd169], %f1913;
	st.global.f32 	[%rd170], %f1914;
	st.global.f32 	[%rd171], %f1915;
	st.global.f32 	[%rd172], %f1916;
	st.global.f32 	[%rd167+128], %f1917;
	st.global.f32 	[%rd168+128], %f1918;
	st.global.f32 	[%rd169+128], %f1919;
	st.global.f32 	[%rd170+128], %f1920;
	st.global.f32 	[%rd171+128], %f1921;
	st.global.f32 	[%rd172+128], %f1922;
	bra.uni 	$L__BB4_199;
$L__BB4_96:
	setp.eq.s64 	%p2, %rd12, 0;
	@%p2 bra 	$L__BB4_199;
	cvt.u32.u64 	%r81, %rd12;
	shl.b64 	%rd40, %rd11, 2;
	add.s64 	%rd41, %rd4, %rd40;
	mov.u32 	%r82, %tid.x;
	ld.global.f32 	%f2134, [%rd41];
	and.b32  	%r166, %r82, 31;
	shl.b32 	%r167, %r82, 1;
	and.b32  	%r168, %r167, 1984;
	or.b32  	%r83, %r168, %r166;
	setp.ge.u32 	%p3, %r83, %r81;
	shl.b32 	%r169, %r83, 2;
	cvt.u64.u32 	%rd42, %r169;
	add.s64 	%rd19, %rd41, %rd42;
	mov.f32 	%f2133, %f2134;
	@%p3 bra 	$L__BB4_99;
	ld.global.f32 	%f2133, [%rd19];
$L__BB4_99:
	add.s32 	%r84, %r83, 32;
	setp.ge.u32 	%p4, %r84, %r81;
	@%p4 bra 	$L__BB4_101;
	ld.global.f32 	%f2134, [%rd19+128];
$L__BB4_101:
	// begin inline asm
	mov.u32 %r170, %laneid;
	// end inline asm
	add.s32 	%r173, %r170, %r168;
	mov.u32 	%r174, _ZZN3cub18CUB_300001_SM_10006detail4scan16DeviceScanKernelINS2_10policy_hubIN4cuda3std3__45tupleIJffffffEEES9_S9_m7scan_opE10Policy1000EN6thrust24THRUST_300001_SM_1000_NS12zip_iteratorINS8_IJNSE_6detail15normal_iteratorINSE_10device_ptrIfEEEENSE_17constant_iteratorIfNSE_11use_defaultESM_EESN_SN_SN_SN_EEEEENSF_INS8_IJSK_SK_SK_SK_SK_SK_EEEEENS0_13ScanTileStateIS9_Lb0EEESA_NS0_8NullTypeEmS9_Lb0ESU_EEvT0_T1_T2_iT3_T4_T5_E12temp_storage;
	mad.lo.s32 	%r86, %r173, 24, %r174;
	st.shared.v2.f32 	[%r86], {%f2133, %f1};
	st.shared.v2.f32 	[%r86+8], {%f2, %f3};
	st.shared.v2.f32 	[%r86+16], {%f4, %f5};
	st.shared.v2.f32 	[%r86+768], {%f2134, %f1};
	st.shared.v2.f32 	[%r86+776], {%f2, %f3};
	st.shared.v2.f32 	[%r86+784], {%f4, %f5};
	bar.warp.sync 	-1;
	mad.lo.s32 	%r87, %r170, 24, %r86;
	ld.shared.v4.f32 	{%f2189, %f2190, %f2191, %f2192}, [%r87];
	ld.shared.v4.f32 	{%f2193, %f2194, %f503, %f504}, [%r87+16];
	ld.shared.v4.f32 	{%f505, %f506, %f507, %f508}, [%r87+32];
	bar.sync 	0;
	setp.ne.s32 	%p5, %r1, 0;
	@%p5 bra 	$L__BB4_126;
	mul.f32 	%f1311, %f2190, %f507;
	fma.rn.f32 	%f1312, %f2189, %f505, %f1311;
	add.f32 	%f509, %f503, %f1312;
	mul.f32 	%f1313, %f2190, %f508;
	fma.rn.f32 	%f1314, %f2189, %f506, %f1313;
	add.f32 	%f510, %f504, %f1314;
	mul.f32 	%f1315, %f2192, %f507;
	fma.rn.f32 	%f511, %f2191, %f505, %f1315;
	mul.f32 	%f1316, %f2192, %f508;
	fma.rn.f32 	%f512, %f2191, %f506, %f1316;
	mul.f32 	%f1317, %f2194, %f507;
	fma.rn.f32 	%f513, %f2193, %f505, %f1317;
	mul.f32 	%f1318, %f2194, %f508;
	fma.rn.f32 	%f514, %f2193, %f506, %f1318;
	shr.u32 	%r88, %r82, 5;
	mov.b32 	%r720, %f509;
	mov.b32 	%r746, 1;
	mov.b32 	%r747, 0;
	mov.b32 	%r748, -1;
	// begin inline asm
	shfl.sync.up.b32 %r719, %r720, %r746, %r747, %r748;
	// end inline asm
	mov.b32 	%f1319, %r719;
	mov.b32 	%r725, %f510;
	// begin inline asm
	shfl.sync.up.b32 %r724, %r725, %r746, %r747, %r748;
	// end inline asm
	mov.b32 	%f1320, %r724;
	mov.b32 	%r730, %f511;
	// begin inline asm
	shfl.sync.up.b32 %r729, %r730, %r746, %r747, %r748;
	// end inline asm
	mov.b32 	%f1321, %r729;
	mov.b32 	%r735, %f512;
	// begin inline asm
	shfl.sync.up.b32 %r734, %r735, %r746, %r747, %r748;
	// end inline asm
	mov.b32 	%f1322, %r734;
	mov.b32 	%r740, %f513;
	// begin inline asm
	shfl.sync.up.b32 %r739, %r740, %r746, %r747, %r748;
	// end inline asm
	mov.b32 	%f1323, %r739;
	mov.b32 	%r745, %f514;
	// begin inline asm
	shfl.sync.up.b32 %r744, %r745, %r746, %r747, %r748;
	// end inline asm
	mov.b32 	%f1324, %r744;
	mul.f32 	%f1325, %f513, %f1320;
	fma.rn.f32 	%f1326, %f511, %f1319, %f1325;
	add.f32 	%f2135, %f509, %f1326;
	mul.f32 	%f1327, %f514, %f1320;
	fma.rn.f32 	%f1328, %f512, %f1319, %f1327;
	add.f32 	%f2136, %f510, %f1328;
	mul.f32 	%f1329, %f513, %f1322;
	fma.rn.f32 	%f2137, %f511, %f1321, %f1329;
	mul.f32 	%f1330, %f514, %f1322;
	fma.rn.f32 	%f2138, %f512, %f1321, %f1330;
	mul.f32 	%f1331, %f513, %f1324;
	fma.rn.f32 	%f2139, %f511, %f1323, %f1331;
	mul.f32 	%f1332, %f514, %f1324;
	fma.rn.f32 	%f2140, %f512, %f1323, %f1332;
	setp.gt.s32 	%p47, %r170, 0;
	@%p47 bra 	$L__BB4_104;
	mov.f32 	%f2135, %f509;
	mov.f32 	%f2136, %f510;
	mov.f32 	%f2137, %f511;
	mov.f32 	%f2138, %f512;
	mov.f32 	%f2139, %f513;
	mov.f32 	%f2140, %f514;
$L__BB4_104:
	mov.b32 	%r750, %f2135;
	mov.b32 	%r776, 2;
	mov.b32 	%r777, 0;
	mov.b32 	%r778, -1;
	// begin inline asm
	shfl.sync.up.b32 %r749, %r750, %r776, %r777, %r778;
	// end inline asm
	mov.b32 	%f1333, %r749;
	mov.b32 	%r755, %f2136;
	// begin inline asm
	shfl.sync.up.b32 %r754, %r755, %r776, %r777, %r778;
	// end inline asm
	mov.b32 	%f1334, %r754;
	mov.b32 	%r760, %f2137;
	// begin inline asm
	shfl.sync.up.b32 %r759, %r760, %r776, %r777, %r778;
	// end inline asm
	mov.b32 	%f1335, %r759;
	mov.b32 	%r765, %f2138;
	// begin inline asm
	shfl.sync.up.b32 %r764, %r765, %r776, %r777, %r778;
	// end inline asm
	mov.b32 	%f1336, %r764;
	mov.b32 	%r770, %f2139;
	// begin inline asm
	shfl.sync.up.b32 %r769, %r770, %r776, %r777, %r778;
	// end inline asm
	mov.b32 	%f1337, %r769;
	mov.b32 	%r775, %f2140;
	// begin inline asm
	shfl.sync.up.b32 %r774, %r775, %r776, %r777, %r778;
	// end inline asm
	mov.b32 	%f1338, %r774;
	mul.f32 	%f1339, %f2139, %f1334;
	fma.rn.f32 	%f1340, %f2137, %f1333, %f1339;
	add.f32 	%f2141, %f2135, %f1340;
	mul.f32 	%f1341, %f2140, %f1334;
	fma.rn.f32 	%f1342, %f2138, %f1333, %f1341;
	add.f32 	%f2142, %f2136, %f1342;
	mul.f32 	%f1343, %f2139, %f1336;
	fma.rn.f32 	%f2143, %f2137, %f1335, %f1343;
	mul.f32 	%f1344, %f2140, %f1336;
	fma.rn.f32 	%f2144, %f2138, %f1335, %f1344;
	mul.f32 	%f1345, %f2139, %f1338;
	fma.rn.f32 	%f2145, %f2137, %f1337, %f1345;
	mul.f32 	%f1346, %f2140, %f1338;
	fma.rn.f32 	%f2146, %f2138, %f1337, %f1346;
	setp.gt.s32 	%p48, %r170, 1;
	@%p48 bra 	$L__BB4_106;
	mov.f32 	%f2141, %f2135;
	mov.f32 	%f2142, %f2136;
	mov.f32 	%f2143, %f2137;
	mov.f32 	%f2144, %f2138;
	mov.f32 	%f2145, %f2139;
	mov.f32 	%f2146, %f2140;
$L__BB4_106:
	mov.b32 	%r780, %f2141;
	mov.b32 	%r806, 4;
	mov.b32 	%r807, 0;
	mov.b32 	%r808, -1;
	// begin inline asm
	shfl.sync.up.b32 %r779, %r780, %r806, %r807, %r808;
	// end inline asm
	mov.b32 	%f1347, %r779;
	mov.b32 	%r785, %f2142;
	// begin inline asm
	shfl.sync.up.b32 %r784, %r785, %r806, %r807, %r808;
	// end inline asm
	mov.b32 	%f1348, %r784;
	mov.b32 	%r790, %f2143;
	// begin inline asm
	shfl.sync.up.b32 %r789, %r790, %r806, %r807, %r808;
	// end inline asm
	mov.b32 	%f1349, %r789;
	mov.b32 	%r795, %f2144;
	// begin inline asm
	shfl.sync.up.b32 %r794, %r795, %r806, %r807, %r808;
	// end inline asm
	mov.b32 	%f1350, %r794;
	mov.b32 	%r800, %f2145;
	// begin inline asm
	shfl.sync.up.b32 %r799, %r800, %r806, %r807, %r808;
	// end inline asm
	mov.b32 	%f1351, %r799;
	mov.b32 	%r805, %f2146;
	// begin inline asm
	shfl.sync.up.b32 %r804, %r805, %r806, %r807, %r808;
	// end inline asm
	mov.b32 	%f1352, %r804;
	mul.f32 	%f1353, %f2145, %f1348;
	fma.rn.f32 	%f1354, %f2143, %f1347, %f1353;
	add.f32 	%f2147, %f2141, %f1354;
	mul.f32 	%f1355, %f2146, %f1348;
	fma.rn.f32 	%f1356, %f2144, %f1347, %f1355;
	add.f32 	%f2148, %f2142, %f1356;
	mul.f32 	%f1357, %f2145, %f1350;
	fma.rn.f32 	%f2149, %f2143, %f1349, %f1357;
	mul.f32 	%f1358, %f2146, %f1350;
	fma.rn.f32 	%f2150, %f2144, %f1349, %f1358;
	mul.f32 	%f1359, %f2145, %f1352;
	fma.rn.f32 	%f2151, %f2143, %f1351, %f1359;
	mul.f32 	%f1360, %f2146, %f1352;
	fma.rn.f32 	%f2152, %f2144, %f1351, %f1360;
	setp.gt.s32 	%p49, %r170, 3;
	@%p49 bra 	$L__BB4_108;
	mov.f32 	%f2147, %f2141;
	mov.f32 	%f2148, %f2142;
	mov.f32 	%f2149, %f2143;
	mov.f32 	%f2150, %f2144;
	mov.f32 	%f2151, %f2145;
	mov.f32 	%f2152, %f2146;
$L__BB4_108:
	mov.b32 	%r810, %f2147;
	mov.b32 	%r836, 8;
	mov.b32 	%r837, 0;
	mov.b32 	%r838, -1;
	// begin inline asm
	shfl.sync.up.b32 %r809, %r810, %r836, %r837, %r838;
	// end inline asm
	mov.b32 	%f1361, %r809;
	mov.b32 	%r815, %f2148;
	// begin inline asm
	shfl.sync.up.b32 %r814, %r815, %r836, %r837, %r838;
	// end inline asm
	mov.b32 	%f1362, %r814;
	mov.b32 	%r820, %f2149;
	// begin inline asm
	shfl.sync.up.b32 %r819, %r820, %r836, %r837, %r838;
	// end inline asm
	mov.b32 	%f1363, %r819;
	mov.b32 	%r825, %f2150;
	// begin inline asm
	shfl.sync.up.b32 %r824, %r825, %r836, %r837, %r838;
	// end inline asm
	mov.b32 	%f1364, %r824;
	mov.b32 	%r830, %f2151;
	// begin inline asm
	shfl.sync.up.b32 %r829, %r830, %r836, %r837, %r838;
	// end inline asm
	mov.b32 	%f1365, %r829;
	mov.b32 	%r835, %f2152;
	// begin inline asm
	shfl.sync.up.b32 %r834, %r835, %r836, %r837, %r838;
	// end inline asm
	mov.b32 	%f1366, %r834;
	mul.f32 	%f1367, %f2151, %f1362;
	fma.rn.f32 	%f1368, %f2149, %f1361, %f1367;
	add.f32 	%f2153, %f2147, %f1368;
	mul.f32 	%f1369, %f2152, %f1362;
	fma.rn.f32 	%f1370, %f2150, %f1361, %f1369;
	add.f32 	%f2154, %f2148, %f1370;
	mul.f32 	%f1371, %f2151, %f1364;
	fma.rn.f32 	%f2155, %f2149, %f1363, %f1371;
	mul.f32 	%f1372, %f2152, %f1364;
	fma.rn.f32 	%f2156, %f2150, %f1363, %f1372;
	mul.f32 	%f1373, %f2151, %f1366;
	fma.rn.f32 	%f2157, %f2149, %f1365, %f1373;
	mul.f32 	%f1374, %f2152, %f1366;
	fma.rn.f32 	%f2158, %f2150, %f1365, %f1374;
	setp.gt.s32 	%p50, %r170, 7;
	@%p50 bra 	$L__BB4_110;
	mov.f32 	%f2153, %f2147;
	mov.f32 	%f2154, %f2148;
	mov.f32 	%f2155, %f2149;
	mov.f32 	%f2156, %f2150;
	mov.f32 	%f2157, %f2151;
	mov.f32 	%f2158, %f2152;
$L__BB4_110:
	mov.b32 	%r840, %f2153;
	mov.b32 	%r866, 16;
	mov.b32 	%r867, 0;
	mov.b32 	%r868, -1;
	// begin inline asm
	shfl.sync.up.b32 %r839, %r840, %r866, %r867, %r868;
	// end inline asm
	mov.b32 	%f1375, %r839;
	mov.b32 	%r845, %f2154;
	// begin inline asm
	shfl.sync.up.b32 %r844, %r845, %r866, %r867, %r868;
	// end inline asm
	mov.b32 	%f1376, %r844;
	mov.b32 	%r850, %f2155;
	// begin inline asm
	shfl.sync.up.b32 %r849, %r850, %r866, %r867, %r868;
	// end inline asm
	mov.b32 	%f1377, %r849;
	mov.b32 	%r855, %f2156;
	// begin inline asm
	shfl.sync.up.b32 %r854, %r855, %r866, %r867, %r868;
	// end inline asm
	mov.b32 	%f1378, %r854;
	mov.b32 	%r860, %f2157;
	// begin inline asm
	shfl.sync.up.b32 %r859, %r860, %r866, %r867, %r868;
	// end inline asm
	mov.b32 	%f1379, %r859;
	mov.b32 	%r865, %f2158;
	// begin inline asm
	shfl.sync.up.b32 %r864, %r865, %r866, %r867, %r868;
	// end inline asm
	mov.b32 	%f1380, %r864;
	mul.f32 	%f1381, %f2157, %f1376;
	fma.rn.f32 	%f1382, %f2155, %f1375, %f1381;
	add.f32 	%f2159, %f2153, %f1382;
	mul.f32 	%f1383, %f2158, %f1376;
	fma.rn.f32 	%f1384, %f2156, %f1375, %f1383;
	add.f32 	%f2160, %f2154, %f1384;
	mul.f32 	%f1385, %f2157, %f1378;
	fma.rn.f32 	%f2161, %f2155, %f1377, %f1385;
	mul.f32 	%f1386, %f2158, %f1378;
	fma.rn.f32 	%f2162, %f2156, %f1377, %f1386;
	mul.f32 	%f1387, %f2157, %f1380;
	fma.rn.f32 	%f2163, %f2155, %f1379, %f1387;
	mul.f32 	%f1388, %f2158, %f1380;
	fma.rn.f32 	%f2164, %f2156, %f1379, %f1388;
	setp.gt.s32 	%p51, %r170, 15;
	@%p51 bra 	$L__BB4_112;
	mov.f32 	%f2159, %f2153;
	mov.f32 	%f2160, %f2154;
	mov.f32 	%f2161, %f2155;
	mov.f32 	%f2162, %f2156;
	mov.f32 	%f2163, %f2157;
	mov.f32 	%f2164, %f2158;
$L__BB4_112:
	mov.b32 	%r870, %f2159;
	mov.b32 	%r896, 1;
	mov.b32 	%r897, 0;
	mov.b32 	%r898, -1;
	// begin inline asm
	shfl.sync.up.b32 %r869, %r870, %r896, %r897, %r898;
	// end inline asm
	mov.b32 	%f2183, %r869;
	mov.b32 	%r875, %f2160;
	// begin inline asm
	shfl.sync.up.b32 %r874, %r875, %r896, %r897, %r898;
	// end inline asm
	mov.b32 	%f2184, %r874;
	mov.b32 	%r880, %f2161;
	// begin inline asm
	shfl.sync.up.b32 %r879, %r880, %r896, %r897, %r898;
	// end inline asm
	mov.b32 	%f2185, %r879;
	mov.b32 	%r885, %f2162;
	// begin inline asm
	shfl.sync.up.b32 %r884, %r885, %r896, %r897, %r898;
	// end inline asm
	mov.b32 	%f2186, %r884;
	mov.b32 	%r890, %f2163;
	// begin inline asm
	shfl.sync.up.b32 %r889, %r890, %r896, %r897, %r898;
	// end inline asm
	mov.b32 	%f2187, %r889;
	mov.b32 	%r895, %f2164;
	// begin inline asm
	shfl.sync.up.b32 %r894, %r895, %r896, %r897, %r898;
	// end inline asm
	mov.b32 	%f2188, %r894;
	setp.ne.s32 	%p52, %r170, 31;
	@%p52 bra 	$L__BB4_114;
	mad.lo.s32 	%r900, %r88, 24, %r174;
	st.shared.v2.f32 	[%r900+80], {%f2159, %f2160};
	st.shared.v2.f32 	[%r900+88], {%f2161, %f2162};
	st.shared.v2.f32 	[%r900+96], {%f2163, %f2164};
$L__BB4_114:
	bar.sync 	0;
	ld.shared.v4.f32 	{%f581, %f582, %f583, %f584}, [_ZZN3cub18CUB_300001_SM_10006detail4scan16DeviceScanKernelINS2_10policy_hubIN4cuda3std3__45tupleIJffffffEEES9_S9_m7scan_opE10Policy1000EN6thrust24THRUST_300001_SM_1000_NS12zip_iteratorINS8_IJNSE_6detail15normal_iteratorINSE_10device_ptrIfEEEENSE_17constant_iteratorIfNSE_11use_defaultESM_EESN_SN_SN_SN_EEEEENSF_INS8_IJSK_SK_SK_SK_SK_SK_EEEEENS0_13ScanTileStateIS9_Lb0EEESA_NS0_8NullTypeEmS9_Lb0ESU_EEvT0_T1_T2_iT3_T4_T5_E12temp_storage+80];
	ld.shared.v2.f32 	{%f585, %f586}, [_ZZN3cub18CUB_300001_SM_10006detail4scan16DeviceScanKernelINS2_10policy_hubIN4cuda3std3__45tupleIJffffffEEES9_S9_m7scan_opE10Policy1000EN6thrust24THRUST_300001_SM_1000_NS12zip_iteratorINS8_IJNSE_6detail15normal_iteratorINSE_10device_ptrIfEEEENSE_17constant_iteratorIfNSE_11use_defaultESM_EESN_SN_SN_SN_EEEEENSF_INS8_IJSK_SK_SK_SK_SK_SK_EEEEENS0_13ScanTileStateIS9_Lb0EEESA_NS0_8NullTypeEmS9_Lb0ESU_EEvT0_T1_T2_iT3_T4_T5_E12temp_storage+96];
	setp.ne.s32 	%p53, %r88, 1;
	mov.f32 	%f2171, 0f00000000;
	mov.f32 	%f2172, %f2171;
	mov.f32 	%f2173, %f2171;
	mov.f32 	%f2174, %f2171;
	mov.f32 	%f2175, %f2171;
	mov.f32 	%f2176, %f2171;
	@%p53 bra 	$L__BB4_116;
	mov.f32 	%f2171, %f581;
	mov.f32 	%f2172, %f582;
	mov.f32 	%f2173, %f583;
	mov.f32 	%f2174, %f584;
	mov.f32 	%f2175, %f585;
	mov.f32 	%f2176, %f586;
$L__BB4_116:
	ld.shared.v2.f32 	{%f1390, %f1391}, [_ZZN3cub18CUB_300001_SM_10006detail4scan16DeviceScanKernelINS2_10policy_hubIN4cuda3std3__45tupleIJffffffEEES9_S9_m7scan_opE10Policy1000EN6thrust24THRUST_300001_SM_1000_NS12zip_iteratorINS8_IJNSE_6detail15normal_iteratorINSE_10device_ptrIfEEEENSE_17constant_iteratorIfNSE_11use_defaultESM_EESN_SN_SN_SN_EEEEENSF_INS8_IJSK_SK_SK_SK_SK_SK_EEEEENS0_13ScanTileStateIS9_Lb0EEESA_NS0_8NullTypeEmS9_Lb0ESU_EEvT0_T1_T2_iT3_T4_T5_E12temp_storage+104];
	ld.shared.v4.f32 	{%f1392, %f1393, %f1394, %f1395}, [_ZZN3cub18CUB_300001_SM_10006detail4scan16DeviceScanKernelINS2_10policy_hubIN4cuda3std3__45tupleIJffffffEEES9_S9_m7scan_opE10Policy1000EN6thrust24THRUST_300001_SM_1000_NS12zip_iteratorINS8_IJNSE_6detail15normal_iteratorINSE_10device_ptrIfEEEENSE_17constant_iteratorIfNSE_11use_defaultESM_EESN_SN_SN_SN_EEEEENSF_INS8_IJSK_SK_SK_SK_SK_SK_EEEEENS0_13ScanTileStateIS9_Lb0EEESA_NS0_8NullTypeEmS9_Lb0ESU_EEvT0_T1_T2_iT3_T4_T5_E12temp_storage+112];
	mul.f32 	%f1396, %f582, %f1394;
	fma.rn.f32 	%f1397, %f581, %f1392, %f1396;
	add.f32 	%f593, %f1390, %f1397;
	mul.f32 	%f1398, %f582, %f1395;
	fma.rn.f32 	%f1399, %f581, %f1393, %f1398;
	add.f32 	%f594, %f1391, %f1399;
	mul.f32 	%f1400, %f584, %f1394;
	fma.rn.f32 	%f595, %f583, %f1392, %f1400;
	mul.f32 	%f1401, %f584, %f1395;
	fma.rn.f32 	%f596, %f583, %f1393, %f1401;
	mul.f32 	%f1402, %f586, %f1394;
	fma.rn.f32 	%f597, %f585, %f1392, %f1402;
	mul.f32 	%f1403, %f586, %f1395;
	fma.rn.f32 	%f598, %f585, %f1393, %f1403;
	setp.ne.s32 	%p54, %r88, 2;
	@%p54 bra 	$L__BB4_118;
	mov.f32 	%f2171, %f593;
	mov.f32 	%f2172, %f594;
	mov.f32 	%f2173, %f595;
	mov.f32 	%f2174, %f596;
	mov.f32 	%f2175, %f597;
	mov.f32 	%f2176, %f598;
$L__BB4_118:
	ld.shared.v4.f32 	{%f1404, %f1405, %f1406, %f1407}, [_ZZN3cub18CUB_300001_SM_10006detail4scan16DeviceScanKernelINS2_10policy_hubIN4cuda3std3__45tupleIJffffffEEES9_S9_m7scan_opE10Policy1000EN6thrust24THRUST_300001_SM_1000_NS12zip_iteratorINS8_IJNSE_6detail15normal_iteratorINSE_10device_ptrIfEEEENSE_17constant_iteratorIfNSE_11use_defaultESM_EESN_SN_SN_SN_EEEEENSF_INS8_IJSK_SK_SK_SK_SK_SK_EEEEENS0_13ScanTileStateIS9_Lb0EEESA_NS0_8NullTypeEmS9_Lb0ESU_EEvT0_T1_T2_iT3_T4_T5_E12temp_storage+128];
	ld.shared.v2.f32 	{%f1408, %f1409}, [_ZZN3cub18CUB_300001_SM_10006detail4scan16DeviceScanKernelINS2_10policy_hubIN4cuda3std3__45tupleIJffffffEEES9_S9_m7scan_opE10Policy1000EN6thrust24THRUST_300001_SM_1000_NS12zip_iteratorINS8_IJNSE_6detail15normal_iteratorINSE_10device_ptrIfEEEENSE_17constant_iteratorIfNSE_11use_defaultESM_EESN_SN_SN_SN_EEEEENSF_INS8_IJSK_SK_SK_SK_SK_SK_EEEEENS0_13ScanTileStateIS9_Lb0EEESA_NS0_8NullTypeEmS9_Lb0ESU_EEvT0_T1_T2_iT3_T4_T5_E12temp_storage+144];
	mul.f32 	%f1410, %f594, %f1408;
	fma.rn.f32 	%f1411, %f593, %f1406, %f1410;
	add.f32 	%f605, %f1404, %f1411;
	mul.f32 	%f1412, %f594, %f1409;
	fma.rn.f32 	%f1413, %f593, %f1407, %f1412;
	add.f32 	%f606, %f1405, %f1413;
	mul.f32 	%f1414, %f596, %f1408;
	fma.rn.f32 	%f607, %f595, %f1406, %f1414;
	mul.f32 	%f1415, %f596, %f1409;
	fma.rn.f32 	%f608, %f595, %f1407, %f1415;
	mul.f32 	%f1416, %f598, %f1408;
	fma.rn.f32 	%f609, %f597, %f1406, %f1416;
	mul.f32 	%f1417, %f598, %f1409;
	fma.rn.f32 	%f610, %f597, %f1407, %f1417;
	setp.ne.s32 	%p55, %r88, 3;
	@%p55 bra 	$L__BB4_120;
	mov.f32 	%f2171, %f605;
	mov.f32 	%f2172, %f606;
	mov.f32 	%f2173, %f607;
	mov.f32 	%f2174, %f608;
	mov.f32 	%f2175, %f609;
	mov.f32 	%f2176, %f610;
$L__BB4_120:
	setp.lt.u32 	%p56, %r82, 32;
	@%p56 bra 	$L__BB4_123;
	mul.f32 	%f1418, %f2172, %f2187;
	fma.rn.f32 	%f1419, %f2171, %f2185, %f1418;
	add.f32 	%f2183, %f1419, %f2183;
	mul.f32 	%f1420, %f2172, %f2188;
	fma.rn.f32 	%f1421, %f2171, %f2186, %f1420;
	add.f32 	%f2184, %f1421, %f2184;
	mul.f32 	%f1422, %f2174, %f2187;
	fma.rn.f32 	%f619, %f2173, %f2185, %f1422;
	mul.f32 	%f1423, %f2174, %f2188;
	fma.rn.f32 	%f620, %f2173, %f2186, %f1423;
	mul.f32 	%f1424, %f2176, %f2187;
	fma.rn.f32 	%f2187, %f2175, %f2185, %f1424;
	mul.f32 	%f1425, %f2176, %f2188;
	fma.rn.f32 	%f2188, %f2175, %f2186, %f1425;
	setp.ne.s32 	%p57, %r170, 0;
	mov.f32 	%f2185, %f619;
	mov.f32 	%f2186, %f620;
	@%p57 bra 	$L__BB4_123;
	mov.f32 	%f2183, %f2171;
	mov.f32 	%f2184, %f2172;
	mov.f32 	%f2185, %f2173;
	mov.f32 	%f2186, %f2174;
	mov.f32 	%f2187, %f2175;
	mov.f32 	%f2188, %f2176;
$L__BB4_123:
	setp.eq.s32 	%p58, %r82, 0;
	@%p58 bra 	$L__BB4_125;
	mul.f32 	%f1426, %f2184, %f2193;
	fma.rn.f32 	%f1427, %f2183, %f2191, %f1426;
	add.f32 	%f2189, %f2189, %f1427;
	mul.f32 	%f1428, %f2184, %f2194;
	fma.rn.f32 	%f1429, %f2183, %f2192, %f1428;
	add.f32 	%f2190, %f2190, %f1429;
	mul.f32 	%f1430, %f2186, %f2193;
	fma.rn.f32 	%f631, %f2185, %f2191, %f1430;
	mul.f32 	%f1431, %f2186, %f2194;
	fma.rn.f32 	%f632, %f2185, %f2192, %f1431;
	mul.f32 	%f1432, %f2188, %f2193;
	fma.rn.f32 	%f2193, %f2187, %f2191, %f1432;
	mul.f32 	%f1433, %f2188, %f2194;
	fma.rn.f32 	%f2194, %f2187, %f2192, %f1433;
	mov.f32 	%f2191, %f631;
	mov.f32 	%f2192, %f632;
$L__BB4_125:
	mul.f32 	%f1434, %f2190, %f507;
	fma.rn.f32 	%f2339, %f2189, %f505, %f1434;
	mul.f32 	%f1435, %f2190, %f508;
	fma.rn.f32 	%f2340, %f2189, %f506, %f1435;
	mul.f32 	%f1436, %f2192, %f507;
	fma.rn.f32 	%f2341, %f2191, %f505, %f1436;
	mul.f32 	%f1437, %f2192, %f508;
	fma.rn.f32 	%f2342, %f2191, %f506, %f1437;
	mul.f32 	%f1438, %f2194, %f507;
	fma.rn.f32 	%f2343, %f2193, %f505, %f1438;
	mul.f32 	%f1439, %f2194, %f508;
	fma.rn.f32 	%f2344, %f2193, %f506, %f1439;
	bra.uni 	$L__BB4_193;
$L__BB4_126:
	mul.f32 	%f989, %f2190, %f507;
	fma.rn.f32 	%f990, %f2189, %f505, %f989;
	add.f32 	%f647, %f503, %f990;
	mul.f32 	%f991, %f2190, %f508;
	fma.rn.f32 	%f992, %f2189, %f506, %f991;
	add.f32 	%f648, %f504, %f992;
	mul.f32 	%f993, %f2192, %f507;
	fma.rn.f32 	%f649, %f2191, %f505, %f993;
	mul.f32 	%f994, %f2192, %f508;
	fma.rn.f32 	%f650, %f2191, %f506, %f994;
	mul.f32 	%f995, %f2194, %f507;
	fma.rn.f32 	%f651, %f2193, %f505, %f995;
	mul.f32 	%f996, %f2194, %f508;
	fma.rn.f32 	%f652, %f2193, %f506, %f996;
	shr.u32 	%r89, %r82, 5;
	mov.b32 	%r176, %f647;
	mov.b32 	%r202, 1;
	mov.b32 	%r203, 0;
	mov.b32 	%r204, -1;
	// begin inline asm
	shfl.sync.up.b32 %r175, %r176, %r202, %r203, %r204;
	// end inline asm
	mov.b32 	%f997, %r175;
	mov.b32 	%r181, %f648;
	// begin inline asm
	shfl.sync.up.b32 %r180, %r181, %r202, %r203, %r204;
	// end inline asm
	mov.b32 	%f998, %r180;
	mov.b32 	%r186, %f649;
	// begin inline asm
	shfl.sync.up.b32 %r185, %r186, %r202, %r203, %r204;
	// end inline asm
	mov.b32 	%f999, %r185;
	mov.b32 	%r191, %f650;
	// begin inline asm
	shfl.sync.up.b32 %r190, %r191, %r202, %r203, %r204;
	// end inline asm
	mov.b32 	%f1000, %r190;
	mov.b32 	%r196, %f651;
	// begin inline asm
	shfl.sync.up.b32 %r195, %r196, %r202, %r203, %r204;
	// end inline asm
	mov.b32 	%f1001, %r195;
	mov.b32 	%r201, %f652;
	// begin inline asm
	shfl.sync.up.b32 %r200, %r201, %r202, %r203, %r204;
	// end inline asm
	mov.b32 	%f1002, %r200;
	mul.f32 	%f1003, %f651, %f998;
	fma.rn.f32 	%f1004, %f649, %f997, %f1003;
	add.f32 	%f2195, %f647, %f1004;
	mul.f32 	%f1005, %f652, %f998;
	fma.rn.f32 	%f1006, %f650, %f997, %f1005;
	add.f32 	%f2196, %f648, %f1006;
	mul.f32 	%f1007, %f651, %f1000;
	fma.rn.f32 	%f2197, %f649, %f999, %f1007;
	mul.f32 	%f1008, %f652, %f1000;
	fma.rn.f32 	%f2198, %f650, %f999, %f1008;
	mul.f32 	%f1009, %f651, %f1002;
	fma.rn.f32 	%f2199, %f649, %f1001, %f1009;
	mul.f32 	%f1010, %f652, %f1002;
	fma.rn.f32 	%f2200, %f650, %f1001, %f1010;
	setp.gt.s32 	%p6, %r170, 0;
	@%p6 bra 	$L__BB4_128;
	mov.f32 	%f2195, %f647;
	mov.f32 	%f2196, %f648;
	mov.f32 	%f2197, %f649;
	mov.f32 	%f2198, %f650;
	mov.f32 	%f2199, %f651;
	mov.f32 	%f2200, %f652;
$L__BB4_128:
	mov.b32 	%r206, %f2195;
	mov.b32 	%r232, 2;
	mov.b32 	%r233, 0;
	mov.b32 	%r234, -1;
	// begin inline asm
	shfl.sync.up.b32 %r205, %r206, %r232, %r233, %r234;
	// end inline asm
	mov.b32 	%f1011, %r205;
	mov.b32 	%r211, %f2196;
	// begin inline asm
	shfl.sync.up.b32 %r210, %r211, %r232, %r233, %r234;
	// end inline asm
	mov.b32 	%f1012, %r210;
	mov.b32 	%r216, %f2197;
	// begin inline asm
	shfl.sync.up.b32 %r215, %r216, %r232, %r233, %r234;
	// end inline asm
	mov.b32 	%f1013, %r215;
	mov.b32 	%r221, %f2198;
	// begin inline asm
	shfl.sync.up.b32 %r220, %r221, %r232, %r233, %r234;
	// end inline asm
	mov.b32 	%f1014, %r220;
	mov.b32 	%r226, %f2199;
	// begin inline asm
	shfl.sync.up.b32 %r225, %r226, %r232, %r233, %r234;
	// end inline asm
	mov.b32 	%f1015, %r225;
	mov.b32 	%r231, %f2200;
	// begin inline asm
	shfl.sync.up.b32 %r230, %r231, %r232, %r233, %r234;
	// end inline asm
	mov.b32 	%f1016, %r230;
	mul.f32 	%f1017, %f2199, %f1012;
	fma.rn.f32 	%f1018, %f2197, %f1011, %f1017;
	add.f32 	%f2201, %f2195, %f1018;
	mul.f32 	%f1019, %f2200, %f1012;
	fma.rn.f32 	%f1020, %f2198, %f1011, %f1019;
	add.f32 	%f2202, %f2196, %f1020;
	mul.f32 	%f1021, %f2199, %f1014;
	fma.rn.f32 	%f2203, %f2197, %f1013, %f1021;
	mul.f32 	%f1022, %f2200, %f1014;
	fma.rn.f32 	%f2204, %f2198, %f1013, %f1022;
	mul.f32 	%f1023, %f2199, %f1016;
	fma.rn.f32 	%f2205, %f2197, %f1015, %f1023;
	mul.f32 	%f1024, %f2200, %f1016;
	fma.rn.f32 	%f2206, %f2198, %f1015, %f1024;
	setp.gt.s32 	%p7, %r170, 1;
	@%p7 bra 	$L__BB4_130;
	mov.f32 	%f2201, %f2195;
	mov.f32 	%f2202, %f2196;
	mov.f32 	%f2203, %f2197;
	mov.f32 	%f2204, %f2198;
	mov.f32 	%f2205, %f2199;
	mov.f32 	%f2206, %f2200;
$L__BB4_130:
	mov.b32 	%r236, %f2201;
	mov.b32 	%r262, 4;
	mov.b32 	%r263, 0;
	mov.b32 	%r264, -1;
	// begin inline asm
	shfl.sync.up.b32 %r235, %r236, %r262, %r263, %r264;
	// end inline asm
	mov.b32 	%f1025, %r235;
	mov.b32 	%r241, %f2202;
	// begin inline asm
	shfl.sync.up.b32 %r240, %r241, %r262, %r263, %r264;
	// end inline asm
	mov.b32 	%f1026, %r240;
	mov.b32 	%r246, %f2203;
	// begin inline asm
	shfl.sync.up.b32 %r245, %r246, %r262, %r263, %r264;
	// end inline asm
	mov.b32 	%f1027, %r245;
	mov.b32 	%r251, %f2204;
	// begin inline asm
	shfl.sync.up.b32 %r250, %r251, %r262, %r263, %r264;
	// end inline asm
	mov.b32 	%f1028, %r250;
	mov.b32 	%r256, %f2205;
	// begin inline asm
	shfl.sync.up.b32 %r255, %r256, %r262, %r263, %r264;
	// end inline asm
	mov.b32 	%f1029, %r255;
	mov.b32 	%r261, %f2206;
	// begin inline asm
	shfl.sync.up.b32 %r260, %r261, %r262, %r263, %r264;
	// end inline asm
	mov.b32 	%f1030, %r260;
	mul.f32 	%f1031, %f2205, %f1026;
	fma.rn.f32 	%f1032, %f2203, %f1025, %f1031;
	add.f32 	%f2207, %f2201, %f1032;
	mul.f32 	%f1033, %f2206, %f1026;
	fma.rn.f32 	%f1034, %f2204, %f1025, %f1033;
	add.f32 	%f2208, %f2202, %f1034;
	mul.f32 	%f1035, %f2205, %f1028;
	fma.rn.f32 	%f2209, %f2203, %f1027, %f1035;
	mul.f32 	%f1036, %f2206, %f1028;
	fma.rn.f32 	%f2210, %f2204, %f1027, %f1036;
	mul.f32 	%f1037, %f2205, %f1030;
	fma.rn.f32 	%f2211, %f2203, %f1029, %f1037;
	mul.f32 	%f1038, %f2206, %f1030;
	fma.rn.f32 	%f2212, %f2204, %f1029, %f1038;
	setp.gt.s32 	%p8, %r170, 3;
	@%p8 bra 	$L__BB4_132;
	mov.f32 	%f2207, %f2201;
	mov.f32 	%f2208, %f2202;
	mov.f32 	%f2209, %f2203;
	mov.f32 	%f2210, %f2204;
	mov.f32 	%f2211, %f2205;
	mov.f32 	%f2212, %f2206;
$L__BB4_132:
	mov.b32 	%r266, %f2207;
	mov.b32 	%r292, 8;
	mov.b32 	%r293, 0;
	mov.b32 	%r294, -1;
	// begin inline asm
	shfl.sync.up.b32 %r265, %r266, %r292, %r293, %r294;
	// end inline asm
	mov.b32 	%f1039, %r265;
	mov.b32 	%r271, %f2208;
	// begin inline asm
	shfl.sync.up.b32 %r270, %r271, %r292, %r293, %r294;
	// end inline asm
	mov.b32 	%f1040, %r270;
	mov.b32 	%r276, %f2209;
	// begin inline asm
	shfl.sync.up.b32 %r275, %r276, %r292, %r293, %r294;
	// end inline asm
	mov.b32 	%f1041, %r275;
	mov.b32 	%r281, %f2210;
	// begin inline asm
	shfl.sync.up.b32 %r280, %r281, %r292, %r293, %r294;
	// end inline asm
	mov.b32 	%f1042, %r280;
	mov.b32 	%r286, %f2211;
	// begin inline asm
	shfl.sync.up.b32 %r285, %r286, %r292, %r293, %r294;
	// end inline asm
	mov.b32 	%f1043, %r285;
	mov.b32 	%r291, %f2212;
	// begin inline asm
	shfl.sync.up.b32 %r290, %r291, %r292, %r293, %r294;
	// end inline asm
	mov.b32 	%f1044, %r290;
	mul.f32 	%f1045, %f2211, %f1040;
	fma.rn.f32 	%f1046, %f2209, %f1039, %f1045;
	add.f32 	%f2213, %f2207, %f1046;
	mul.f32 	%f1047, %f2212, %f1040;
	fma.rn.f32 	%f1048, %f2210, %f1039, %f1047;
	add.f32 	%f2214, %f2208, %f1048;
	mul.f32 	%f1049, %f2211, %f1042;
	fma.rn.f32 	%f2215, %f2209, %f1041, %f1049;
	mul.f32 	%f1050, %f2212, %f1042;
	fma.rn.f32 	%f2216, %f2210, %f1041, %f1050;
	mul.f32 	%f1051, %f2211, %f1044;
	fma.rn.f32 	%f2217, %f2209, %f1043, %f1051;
	mul.f32 	%f1052, %f2212, %f1044;
	fma.rn.f32 	%f2218, %f2210, %f1043, %f1052;
	setp.gt.s32 	%p9, %r170, 7;
	@%p9 bra 	$L__BB4_134;
	mov.f32 	%f2213, %f2207;
	mov.f32 	%f2214, %f2208;
	mov.f32 	%f2215, %f2209;
	mov.f32 	%f2216, %f2210;
	mov.f32 	%f2217, %f2211;
	mov.f32 	%f2218, %f2212;
$L__BB4_134:
	mov.b32 	%r296, %f2213;
	mov.b32 	%r322, 16;
	mov.b32 	%r323, 0;
	mov.b32 	%r324, -1;
	// begin inline asm
	shfl.sync.up.b32 %r295, %r296, %r322, %r323, %r324;
	// end inline asm
	mov.b32 	%f1053, %r295;
	mov.b32 	%r301, %f2214;
	// begin inline asm
	shfl.sync.up.b32 %r300, %r301, %r322, %r323, %r324;
	// end inline asm
	mov.b32 	%f1054, %r300;
	mov.b32 	%r306, %f2215;
	// begin inline asm
	shfl.sync.up.b32 %r305, %r306, %r322, %r323, %r324;
	// end inline asm
	mov.b32 	%f1055, %r305;
	mov.b32 	%r311, %f2216;
	// begin inline asm
	shfl.sync.up.b32 %r310, %r311, %r322, %r323, %r324;
	// end inline asm
	mov.b32 	%f1056, %r310;
	mov.b32 	%r316, %f2217;
	// begin inline asm
	shfl.sync.up.b32 %r315, %r316, %r322, %r323, %r324;
	// end inline asm
	mov.b32 	%f1057, %r315;
	mov.b32 	%r321, %f2218;
	// begin inline asm
	shfl.sync.up.b32 %r320, %r321, %r322, %r323, %r324;
	// end inline asm
	mov.b32 	%f1058, %r320;
	mul.f32 	%f1059, %f2217, %f1054;
	fma.rn.f32 	%f1060, %f2215, %f1053, %f1059;
	add.f32 	%f2219, %f2213, %f1060;
	mul.f32 	%f1061, %f2218, %f1054;
	fma.rn.f32 	%f1062, %f2216, %f1053, %f1061;
	add.f32 	%f2220, %f2214, %f1062;
	mul.f32 	%f1063, %f2217, %f1056;
	fma.rn.f32 	%f2221, %f2215, %f1055, %f1063;
	mul.f32 	%f1064, %f2218, %f1056;
	fma.rn.f32 	%f2222, %f2216, %f1055, %f1064;
	mul.f32 	%f1065, %f2217, %f1058;
	fma.rn.f32 	%f2223, %f2215, %f1057, %f1065;
	mul.f32 	%f1066, %f2218, %f1058;
	fma.rn.f32 	%f2224, %f2216, %f1057, %f1066;
	setp.gt.s32 	%p10, %r170, 15;
	@%p10 bra 	$L__BB4_136;
	mov.f32 	%f2219, %f2213;
	mov.f32 	%f2220, %f2214;
	mov.f32 	%f2221, %f2215;
	mov.f32 	%f2222, %f2216;
	mov.f32 	%f2223, %f2217;
	mov.f32 	%f2224, %f2218;
$L__BB4_136:
	mov.b32 	%r326, %f2219;
	mov.b32 	%r352, 1;
	mov.b32 	%r353, 0;
	mov.b32 	%r354, -1;
	// begin inline asm
	shfl.sync.up.b32 %r325, %r326, %r352, %r353, %r354;
	// end inline asm
	mov.b32 	%f2321, %r325;
	mov.b32 	%r331, %f2220;
	// begin inline asm
	shfl.sync.up.b32 %r330, %r331, %r352, %r353, %r354;
	// end inline asm
	mov.b32 	%f2322, %r330;
	mov.b32 	%r336, %f2221;
	// begin inline asm
	shfl.sync.up.b32 %r335, %r336, %r352, %r353, %r354;
	// end inline asm
	mov.b32 	%f2323, %r335;
	mov.b32 	%r341, %f2222;
	// begin inline asm
	shfl.sync.up.b32 %r340, %r341, %r352, %r353, %r354;
	// end inline asm
	mov.b32 	%f2324, %r340;
	mov.b32 	%r346, %f2223;
	// begin inline asm
	shfl.sync.up.b32 %r345, %r346, %r352, %r353, %r354;
	// end inline asm
	mov.b32 	%f2325, %r345;
	mov.b32 	%r351, %f2224;
	// begin inline asm
	shfl.sync.up.b32 %r350, %r351, %r352, %r353, %r354;
	// end inline asm
	mov.b32 	%f2326, %r350;
	setp.ne.s32 	%p11, %r170, 31;
	@%p11 bra 	$L__BB4_138;
	mad.lo.s32 	%r356, %r89, 24, %r174;
	st.shared.v2.f32 	[%r356+80], {%f2219, %f2220};
	st.shared.v2.f32 	[%r356+88], {%f2221, %f2222};
	st.shared.v2.f32 	[%r356+96], {%f2223, %f2224};
$L__BB4_138:
	bar.sync 	0;
	ld.shared.v4.f32 	{%f719, %f720, %f721, %f722}, [_ZZN3cub18CUB_300001_SM_10006detail4scan16DeviceScanKernelINS2_10policy_hubIN4cuda3std3__45tupleIJffffffEEES9_S9_m7scan_opE10Policy1000EN6thrust24THRUST_300001_SM_1000_NS12zip_iteratorINS8_IJNSE_6detail15normal_iteratorINSE_10device_ptrIfEEEENSE_17constant_iteratorIfNSE_11use_defaultESM_EESN_SN_SN_SN_EEEEENSF_INS8_IJSK_SK_SK_SK_SK_SK_EEEEENS0_13ScanTileStateIS9_Lb0EEESA_NS0_8NullTypeEmS9_Lb0ESU_EEvT0_T1_T2_iT3_T4_T5_E12temp_storage+80];
	ld.shared.v2.f32 	{%f723, %f724}, [_ZZN3cub18CUB_300001_SM_10006detail4scan16DeviceScanKernelINS2_10policy_hubIN4cuda3std3__45tupleIJffffffEEES9_S9_m7scan_opE10Policy1000EN6thrust24THRUST_300001_SM_1000_NS12zip_iteratorINS8_IJNSE_6detail15normal_iteratorINSE_10device_ptrIfEEEENSE_17constant_iteratorIfNSE_11use_defaultESM_EESN_SN_SN_SN_EEEEENSF_INS8_IJSK_SK_SK_SK_SK_SK_EEEEENS0_13ScanTileStateIS9_Lb0EEESA_NS0_8NullTypeEmS9_Lb0ESU_EEvT0_T1_T2_iT3_T4_T5_E12temp_storage+96];
	setp.ne.s32 	%p12, %r89, 1;
	mov.f32 	%f2231, 0f00000000;
	mov.f32 	%f2232, %f2231;
	mov.f32 	%f2233, %f2231;
	mov.f32 	%f2234, %f2231;
	mov.f32 	%f2235, %f2231;
	mov.f32 	%f2236, %f2231;
	@%p12 bra 	$L__BB4_140;
	mov.f32 	%f2231, %f719;
	mov.f32 	%f2232, %f720;
	mov.f32 	%f2233, %f721;
	mov.f32 	%f2234, %f722;
	mov.f32 	%f2235, %f723;
	mov.f32 	%f2236, %f724;
$L__BB4_140:
	ld.shared.v2.f32 	{%f1068, %f1069}, [_ZZN3cub18CUB_300001_SM_10006detail4scan16DeviceScanKernelINS2_10policy_hubIN4cuda3std3__45tupleIJffffffEEES9_S9_m7scan_opE10Policy1000EN6thrust24THRUST_300001_SM_1000_NS12zip_iteratorINS8_IJNSE_6detail15normal_iteratorINSE_10device_ptrIfEEEENSE_17constant_iteratorIfNSE_11use_defaultESM_EESN_SN_SN_SN_EEEEENSF_INS8_IJSK_SK_SK_SK_SK_SK_EEEEENS0_13ScanTileStateIS9_Lb0EEESA_NS0_8NullTypeEmS9_Lb0ESU_EEvT0_T1_T2_iT3_T4_T5_E12temp_storage+104];
	ld.shared.v4.f32 	{%f1070, %f1071, %f1072, %f1073}, [_ZZN3cub18CUB_300001_SM_10006detail4scan16DeviceScanKernelINS2_10policy_hubIN4cuda3std3__45tupleIJffffffEEES9_S9_m7scan_opE10Policy1000EN6thrust24THRUST_300001_SM_1000_NS12zip_iteratorINS8_IJNSE_6detail15normal_iteratorINSE_10device_ptrIfEEEENSE_17constant_iteratorIfNSE_11use_defaultESM_EESN_SN_SN_SN_EEEEENSF_INS8_IJSK_SK_SK_SK_SK_SK_EEEEENS0_13ScanTileStateIS9_Lb0EEESA_NS0_8NullTypeEmS9_Lb0ESU_EEvT0_T1_T2_iT3_T4_T5_E12temp_storage+112];
	mul.f32 	%f1074, %f720, %f1072;
	fma.rn.f32 	%f1075, %f719, %f1070, %f1074;
	add.f32 	%f731, %f1068, %f1075;
	mul.f32 	%f1076, %f720, %f1073;
	fma.rn.f32 	%f1077, %f719, %f1071, %f1076;
	add.f32 	%f732, %f1069, %f1077;
	mul.f32 	%f1078, %f722, %f1072;
	fma.rn.f32 	%f733, %f721, %f1070, %f1078;
	mul.f32 	%f1079, %f722, %f1073;
	fma.rn.f32 	%f734, %f721, %f1071, %f1079;
	mul.f32 	%f1080, %f724, %f1072;
	fma.rn.f32 	%f735, %f723, %f1070, %f1080;
	mul.f32 	%f1081, %f724, %f1073;
	fma.rn.f32 	%f736, %f723, %f1071, %f1081;
	setp.ne.s32 	%p13, %r89, 2;
	@%p13 bra 	$L__BB4_142;
	mov.f32 	%f2231, %f731;
	mov.f32 	%f2232, %f732;
	mov.f32 	%f2233, %f733;
	mov.f32 	%f2234, %f734;
	mov.f32 	%f2235, %f735;
	mov.f32 	%f2236, %f736;
$L__BB4_142:
	ld.shared.v4.f32 	{%f1082, %f1083, %f1084, %f1085}, [_ZZN3cub18CUB_300001_SM_10006detail4scan16DeviceScanKernelINS2_10policy_hubIN4cuda3std3__45tupleIJffffffEEES9_S9_m7scan_opE10Policy1000EN6thrust24THRUST_300001_SM_1000_NS12zip_iteratorINS8_IJNSE_6detail15normal_iteratorINSE_10device_ptrIfEEEENSE_17constant_iteratorIfNSE_11use_defaultESM_EESN_SN_SN_SN_EEEEENSF_INS8_IJSK_SK_SK_SK_SK_SK_EEEEENS0_13ScanTileStateIS9_Lb0EEESA_NS0_8NullTypeEmS9_Lb0ESU_EEvT0_T1_T2_iT3_T4_T5_E12temp_storage+128];
	ld.shared.v2.f32 	{%f1086, %f1087}, [_ZZN3cub18CUB_300001_SM_10006detail4scan16DeviceScanKernelINS2_10policy_hubIN4cuda3std3__45tupleIJffffffEEES9_S9_m7scan_opE10Policy1000EN6thrust24THRUST_300001_SM_1000_NS12zip_iteratorINS8_IJNSE_6detail15normal_iteratorINSE_10device_ptrIfEEEENSE_17constant_iteratorIfNSE_11use_defaultESM_EESN_SN_SN_SN_EEEEENSF_INS8_IJSK_SK_SK_SK_SK_SK_EEEEENS0_13ScanTileStateIS9_Lb0EEESA_NS0_8NullTypeEmS9_Lb0ESU_EEvT0_T1_T2_iT3_T4_T5_E12temp_storage+144];
	mul.f32 	%f1088, %f732, %f1086;
	fma.rn.f32 	%f1089, %f731, %f1084, %f1088;
	add.f32 	%f743, %f1082, %f1089;
	mul.f32 	%f1090, %f732, %f1087;
	fma.rn.f32 	%f1091, %f731, %f1085, %f1090;
	add.f32 	%f744, %f1083, %f1091;
	mul.f32 	%f1092, %f734, %f1086;
	fma.rn.f32 	%f745, %f733, %f1084, %f1092;
	mul.f32 	%f1093, %f734, %f1087;
	fma.rn.f32 	%f746, %f733, %f1085, %f1093;
	mul.f32 	%f1094, %f736, %f1086;
	fma.rn.f32 	%f747, %f735, %f1084, %f1094;
	mul.f32 	%f1095, %f736, %f1087;
	fma.rn.f32 	%f748, %f735, %f1085, %f1095;
	setp.ne.s32 	%p14, %r89, 3;
	@%p14 bra 	$L__BB4_144;
	mov.f32 	%f2231, %f743;
	mov.f32 	%f2232, %f744;
	mov.f32 	%f2233, %f745;
	mov.f32 	%f2234, %f746;
	mov.f32 	%f2235, %f747;
	mov.f32 	%f2236, %f748;
$L__BB4_144:
	ld.shared.v2.f32 	{%f1096, %f1097}, [_ZZN3cub18CUB_300001_SM_10006detail4scan16DeviceScanKernelINS2_10policy_hubIN4cuda3std3__45tupleIJffffffEEES9_S9_m7scan_opE10Policy1000EN6thrust24THRUST_300001_SM_1000_NS12zip_iteratorINS8_IJNSE_6detail15normal_iteratorINSE_10device_ptrIfEEEENSE_17constant_iteratorIfNSE_11use_defaultESM_EESN_SN_SN_SN_EEEEENSF_INS8_IJSK_SK_SK_SK_SK_SK_EEEEENS0_13ScanTileStateIS9_Lb0EEESA_NS0_8NullTypeEmS9_Lb0ESU_EEvT0_T1_T2_iT3_T4_T5_E12temp_storage+152];
	ld.shared.v4.f32 	{%f1098, %f1099, %f1100, %f1101}, [_ZZN3cub18CUB_300001_SM_10006detail4scan16DeviceScanKernelINS2_10policy_hubIN4cuda3std3__45tupleIJffffffEEES9_S9_m7scan_opE10Policy1000EN6thrust24THRUST_300001_SM_1000_NS12zip_iteratorINS8_IJNSE_6detail15normal_iteratorINSE_10device_ptrIfEEEENSE_17constant_iteratorIfNSE_11use_defaultESM_EESN_SN_SN_SN_EEEEENSF_INS8_IJSK_SK_SK_SK_SK_SK_EEEEENS0_13ScanTileStateIS9_Lb0EEESA_NS0_8NullTypeEmS9_Lb0ESU_EEvT0_T1_T2_iT3_T4_T5_E12temp_storage+160];
	mul.f32 	%f1102, %f744, %f1100;
	fma.rn.f32 	%f1103, %f743, %f1098, %f1102;
	add.f32 	%f755, %f1096, %f1103;
	mul.f32 	%f1104, %f744, %f1101;
	fma.rn.f32 	%f1105, %f743, %f1099, %f1104;
	add.f32 	%f756, %f1097, %f1105;
	mul.f32 	%f1106, %f746, %f1100;
	fma.rn.f32 	%f757, %f745, %f1098, %f1106;
	mul.f32 	%f1107, %f746, %f1101;
	fma.rn.f32 	%f758, %f745, %f1099, %f1107;
	mul.f32 	%f1108, %f748, %f1100;
	fma.rn.f32 	%f759, %f747, %f1098, %f1108;
	mul.f32 	%f1109, %f748, %f1101;
	fma.rn.f32 	%f760, %f747, %f1099, %f1109;
	setp.lt.u32 	%p15, %r82, 32;
	@%p15 bra 	$L__BB4_147;
	mul.f32 	%f1110, %f2232, %f2325;
	fma.rn.f32 	%f1111, %f2231, %f2323, %f1110;
	add.f32 	%f2321, %f1111, %f2321;
	mul.f32 	%f1112, %f2232, %f2326;
	fma.rn.f32 	%f1113, %f2231, %f2324, %f1112;
	add.f32 	%f2322, %f1113, %f2322;
	mul.f32 	%f1114, %f2234, %f2325;
	fma.rn.f32 	%f763, %f2233, %f2323, %f1114;
	mul.f32 	%f1115, %f2234, %f2326;
	fma.rn.f32 	%f764, %f2233, %f2324, %f1115;
	mul.f32 	%f1116, %f2236, %f2325;
	fma.rn.f32 	%f2325, %f2235, %f2323, %f1116;
	mul.f32 	%f1117, %f2236, %f2326;
	fma.rn.f32 	%f2326, %f2235, %f2324, %f1117;
	setp.ne.s32 	%p16, %r170, 0;
	mov.f32 	%f2323, %f763;
	mov.f32 	%f2324, %f764;
	@%p16 bra 	$L__BB4_190;
	mov.f32 	%f2321, %f2231;
	mov.f32 	%f2322, %f2232;
	mov.f32 	%f2323, %f2233;
	mov.f32 	%f2324, %f2234;
	mov.f32 	%f2325, %f2235;
	mov.f32 	%f2326, %f2236;
	bra.uni 	$L__BB4_190;
$L__BB4_147:
	setp.ne.s32 	%p17, %r82, 0;
	mul.wide.s32 	%rd43, %r1, 4;
	add.s64 	%rd20, %rd29, %rd43;
	@%p17 bra 	$L__BB4_149;
	st.shared.f32 	[_ZZN3cub18CUB_300001_SM_10006detail4scan16DeviceScanKernelINS2_10policy_hubIN4cuda3std3__45tupleIJffffffEEES9_S9_m7scan_opE10Policy1000EN6thrust24THRUST_300001_SM_1000_NS12zip_iteratorINS8_IJNSE_6detail15normal_iteratorINSE_10device_ptrIfEEEENSE_17constant_iteratorIfNSE_11use_defaultESM_EESN_SN_SN_SN_EEEEENSF_INS8_IJSK_SK_SK_SK_SK_SK_EEEEENS0_13ScanTileStateIS9_Lb0EEESA_NS0_8NullTypeEmS9_Lb0ESU_EEvT0_T1_T2_iT3_T4_T5_E12temp_storage+52], %f755;
	st.shared.v2.f32 	[_ZZN3cub18CUB_300001_SM_10006detail4scan16DeviceScanKernelINS2_10policy_hubIN4cuda3std3__45tupleIJffffffEEES9_S9_m7scan_opE10Policy1000EN6thrust24THRUST_300001_SM_1000_NS12zip_iteratorINS8_IJNSE_6detail15normal_iteratorINSE_10device_ptrIfEEEENSE_17constant_iteratorIfNSE_11use_defaultESM_EESN_SN_SN_SN_EEEEENSF_INS8_IJSK_SK_SK_SK_SK_SK_EEEEENS0_13ScanTileStateIS9_Lb0EEESA_NS0_8NullTypeEmS9_Lb0ESU_EEvT0_T1_T2_iT3_T4_T5_E12temp_storage+56], {%f756, %f757};
	st.shared.v2.f32 	[_ZZN3cub18CUB_300001_SM_10006detail4scan16DeviceScanKernelINS2_10policy_hubIN4cuda3std3__45tupleIJffffffEEES9_S9_m7scan_opE10Policy1000EN6thrust24THRUST_300001_SM_1000_NS12zip_iteratorINS8_IJNSE_6detail15normal_iteratorINSE_10device_ptrIfEEEENSE_17constant_iteratorIfNSE_11use_defaultESM_EESN_SN_SN_SN_EEEEENSF_INS8_IJSK_SK_SK_SK_SK_SK_EEEEENS0_13ScanTileStateIS9_Lb0EEESA_NS0_8NullTypeEmS9_Lb0ESU_EEvT0_T1_T2_iT3_T4_T5_E12temp_storage+64], {%f758, %f759};
	st.shared.f32 	[_ZZN3cub18CUB_300001_SM_10006detail4scan16DeviceScanKernelINS2_10policy_hubIN4cuda3std3__45tupleIJffffffEEES9_S9_m7scan_opE10Policy1000EN6thrust24THRUST_300001_SM_1000_NS12zip_iteratorINS8_IJNSE_6detail15normal_iteratorINSE_10device_ptrIfEEEENSE_17constant_iteratorIfNSE_11use_defaultESM_EESN_SN_SN_SN_EEEEENSF_INS8_IJSK_SK_SK_SK_SK_SK_EEEEENS0_13ScanTileStateIS9_Lb0EEESA_NS0_8NullTypeEmS9_Lb0ESU_EEvT0_T1_T2_iT3_T4_T5_E12temp_storage+72], %f760;
	mul.wide.s32 	%rd51, %r1, 24;
	add.s64 	%rd52, %rd30, %rd51;
	add.s64 	%rd44, %rd52, 768;
	mov.b32 	%r357, %f755;
	mov.b32 	%r358, %f756;
	mov.b32 	%r359, %f757;
	mov.b32 	%r360, %f758;
	mov.b32 	%r361, %f759;
	mov.b32 	%r362, %f760;
	// begin inline asm
	st.cg.u32 [%rd44], %r357;
	// end inline asm
	add.s64 	%rd45, %rd52, 772;
	// begin inline asm
	st.cg.u32 [%rd45], %r358;
	// end inline asm
	add.s64 	%rd46, %rd52, 776;
	// begin inline asm
	st.cg.u32 [%rd46], %r359;
	// end inline asm
	add.s64 	%rd47, %rd52, 780;
	// begin inline asm
	st.cg.u32 [%rd47], %r360;
	// end inline asm
	add.s64 	%rd48, %rd52, 784;
	// begin inline asm
	st.cg.u32 [%rd48], %r361;
	// end inline asm
	add.s64 	%rd49, %rd52, 788;
	// begin inline asm
	st.cg.u32 [%rd49], %r362;
	// end inline asm
	add.s64 	%rd50, %rd20, 128;
	mov.b32 	%r363, 100;
	// begin inline asm
	st.release.gpu.u32 [%rd50], %r363;
	// end inline asm
$L__BB4_149:
	not.b32 	%r364, %r82;
	add.s32 	%r1644, %r1, %r364;
	mov.u32 	%r365, %nctaid.x;
	setp.gt.u32 	%p18, %r365, 499;
	@%p18 bra 	$L__BB4_151;
	membar.cta;
	bra.uni 	$L__BB4_152;
$L__BB4_151:
	mov.b32 	%r366, 450;
	// begin inline asm
	nanosleep.u32 %r366;
	// end inline asm
$L__BB4_152:
	mul.wide.s32 	%rd53, %r1644, 4;
	add.s64 	%rd54, %rd29, %rd53;
	add.s64 	%rd21, %rd54, 128;
$L__BB4_153:
	// begin inline asm
	ld.relaxed.gpu.u32 %r1643, [%rd21];
	// end inline asm
	membar.gl;
	setp.eq.s32 	%p19, %r1643, 99;
	mov.b32 	%r368, -1;
	vote.sync.any.pred 	%p20, %p19, %r368;
	@%p20 bra 	$L__BB4_153;
	mov.f32 	%f2243, 0f00000000;
	setp.eq.s32 	%p21, %r1643, 101;
	@%p21 bra 	$L__BB4_157;
	setp.ne.s32 	%p22, %r1643, 100;
	mov.f32 	%f2244, %f2243;
	mov.f32 	%f2245, %f2243;
	mov.f32 	%f2246, %f2243;
	mov.f32 	%f2247, %f2243;
	mov.f32 	%f2248, %f2243;
	@%p22 bra 	$L__BB4_158;
	mul.wide.s32 	%rd70, %r1644, 24;
	add.s64 	%rd71, %rd30, %rd70;
	add.s64 	%rd64, %rd71, 768;
	// begin inline asm
	ld.cg.u32 %r376, [%rd64];
	// end inline asm
	add.s64 	%rd65, %rd71, 772;
	// begin inline asm
	ld.cg.u32 %r377, [%rd65];
	// end inline asm
	add.s64 	%rd66, %rd71, 776;
	// begin inline asm
	ld.cg.u32 %r378, [%rd66];
	// end inline asm
	add.s64 	%rd67, %rd71, 780;
	// begin inline asm
	ld.cg.u32 %r379, [%rd67];
	// end inline asm
	add.s64 	%rd68, %rd71, 784;
	// begin inline asm
	ld.cg.u32 %r380, [%rd68];
	// end inline asm
	add.s64 	%rd69, %rd71, 788;
	// begin inline asm
	ld.cg.u32 %r381, [%rd69];
	// end inline asm
	mov.b32 	%f2243, %r376;
	mov.b32 	%f2244, %r377;
	mov.b32 	%f2245, %r378;
	mov.b32 	%f2246, %r379;
	mov.b32 	%f2247, %r380;
	mov.b32 	%f2248, %r381;
	bra.uni 	$L__BB4_158;
$L__BB4_157:
	mul.wide.s32 	%rd62, %r1644, 24;
	add.s64 	%rd63, %rd31, %rd62;
	add.s64 	%rd56, %rd63, 768;
	// begin inline asm
	ld.cg.u32 %r370, [%rd56];
	// end inline asm
	add.s64 	%rd57, %rd63, 772;
	// begin inline asm
	ld.cg.u32 %r371, [%rd57];
	// end inline asm
	add.s64 	%rd58, %rd63, 776;
	// begin inline asm
	ld.cg.u32 %r372, [%rd58];
	// end inline asm
	add.s64 	%rd59, %rd63, 780;
	// begin inline asm
	ld.cg.u32 %r373, [%rd59];
	// end inline asm
	add.s64 	%rd60, %rd63, 784;
	// begin inline asm
	ld.cg.u32 %r374, [%rd60];
	// end inline asm
	add.s64 	%rd61, %rd63, 788;
	// begin inline asm
	ld.cg.u32 %r375, [%rd61];
	// end inline asm
	mov.b32 	%f2243, %r370;
	mov.b32 	%f2244, %r371;
	mov.b32 	%f2245, %r372;
	mov.b32 	%f2246, %r373;
	mov.b32 	%f2247, %r374;
	mov.b32 	%f2248, %r375;
$L__BB4_158:
	setp.eq.s32 	%p23, %r1643, 101;
	mov.b32 	%r412, -1;
	vote.sync.ballot.b32 	%r413, %p23, %r412;
	// begin inline asm
	mov.u32 %r382, %lanemask_ge;
	// end inline asm
	and.b32  	%r414, %r413, %r382;
	or.b32  	%r415, %r414, -2147483648;
	add.s32 	%r416, %r415, -1;
	not.b32 	%r417, %r415;
	and.b32  	%r418, %r417, %r416;
	popc.b32 	%r93, %r418;
	mov.b32 	%r384, %f2243;
	mov.b32 	%r410, 1;
	// begin inline asm
	shfl.sync.down.b32 %r383, %r384, %r410, %r93, %r412;
	// end inline asm
	mov.b32 	%r389, %f2244;
	// begin inline asm
	shfl.sync.down.b32 %r388, %r389, %r410, %r93, %r412;
	// end inline asm
	mov.b32 	%r394, %f2245;
	// begin inline asm
	shfl.sync.down.b32 %r393, %r394, %r410, %r93, %r412;
	// end inline asm
	mov.b32 	%r399, %f2246;
	// begin inline asm
	shfl.sync.down.b32 %r398, %r399, %r410, %r93, %r412;
	// end inline asm
	mov.b32 	%r404, %f2247;
	// begin inline asm
	shfl.sync.down.b32 %r403, %r404, %r410, %r93, %r412;
	// end inline asm
	mov.b32 	%r409, %f2248;
	// begin inline asm
	shfl.sync.down.b32 %r408, %r409, %r410, %r93, %r412;
	// end inline asm
	setp.ge.s32 	%p25, %r170, %r93;
	@%p25 bra 	$L__BB4_160;
	mov.b32 	%f1119, %r403;
	mov.b32 	%f1120, %r398;
	mov.b32 	%f1121, %r393;
	mov.b32 	%f1122, %r388;
	mov.b32 	%f1123, %r383;
	mov.b32 	%f1124, %r408;
	mul.f32 	%f1125, %f2247, %f1122;
	fma.rn.f32 	%f1126, %f2245, %f1123, %f1125;
	add.f32 	%f2243, %f2243, %f1126;
	mul.f32 	%f1127, %f2248, %f1122;
	fma.rn.f32 	%f1128, %f2246, %f1123, %f1127;
	add.f32 	%f2244, %f2244, %f1128;
	mul.f32 	%f1129, %f2247, %f1120;
	fma.rn.f32 	%f787, %f2245, %f1121, %f1129;
	mul.f32 	%f1130, %f2248, %f1120;
	fma.rn.f32 	%f788, %f2246, %f1121, %f1130;
	mul.f32 	%f1131, %f2247, %f1124;
	fma.rn.f32 	%f2247, %f2245, %f1119, %f1131;
	mul.f32 	%f1132, %f2248, %f1124;
	fma.rn.f32 	%f2248, %f2246, %f1119, %f1132;
	mov.f32 	%f2245, %f787;
	mov.f32 	%f2246, %f788;
$L__BB4_160:
	mov.b32 	%r420, %f2243;
	mov.b32 	%r446, 2;
	mov.b32 	%r448, -1;
	// begin inline asm
	shfl.sync.down.b32 %r419, %r420, %r446, %r93, %r448;
	// end inline asm
	mov.b32 	%r425, %f2244;
	// begin inline asm
	shfl.sync.down.b32 %r424, %r425, %r446, %r93, %r448;
	// end inline asm
	mov.b32 	%r430, %f2245;
	// begin inline asm
	shfl.sync.down.b32 %r429, %r430, %r446, %r93, %r448;
	// end inline asm
	mov.b32 	%r435, %f2246;
	// begin inline asm
	shfl.sync.down.b32 %r434, %r435, %r446, %r93, %r448;
	// end inline asm
	mov.b32 	%r440, %f2247;
	// begin inline asm
	shfl.sync.down.b32 %r439, %r440, %r446, %r93, %r448;
	// end inline asm
	mov.b32 	%r445, %f2248;
	// begin inline asm
	shfl.sync.down.b32 %r444, %r445, %r446, %r93, %r448;
	// end inline asm
	add.s32 	%r106, %r170, 2;
	setp.gt.s32 	%p26, %r106, %r93;
	@%p26 bra 	$L__BB4_162;
	mov.b32 	%f1133, %r439;
	mov.b32 	%f1134, %r434;
	mov.b32 	%f1135, %r429;
	mov.b32 	%f1136, %r424;
	mov.b32 	%f1137, %r419;
	mov.b32 	%f1138, %r444;
	mul.f32 	%f1139, %f2247, %f1136;
	fma.rn.f32 	%f1140, %f2245, %f1137, %f1139;
	add.f32 	%f2243, %f2243, %f1140;
	mul.f32 	%f1141, %f2248, %f1136;
	fma.rn.f32 	%f1142, %f2246, %f1137, %f1141;
	add.f32 	%f2244, %f2244, %f1142;
	mul.f32 	%f1143, %f2247, %f1134;
	fma.rn.f32 	%f799, %f2245, %f1135, %f1143;
	mul.f32 	%f1144, %f2248, %f1134;
	fma.rn.f32 	%f800, %f2246, %f1135, %f1144;
	mul.f32 	%f1145, %f2247, %f1138;
	fma.rn.f32 	%f2247, %f2245, %f1133, %f1145;
	mul.f32 	%f1146, %f2248, %f1138;
	fma.rn.f32 	%f2248, %f2246, %f1133, %f1146;
	mov.f32 	%f2245, %f799;
	mov.f32 	%f2246, %f800;
$L__BB4_162:
	mov.b32 	%r450, %f2243;
	mov.b32 	%r476, 4;
	mov.b32 	%r478, -1;
	// begin inline asm
	shfl.sync.down.b32 %r449, %r450, %r476, %r93, %r478;
	// end inline asm
	mov.b32 	%r455, %f2244;
	// begin inline asm
	shfl.sync.down.b32 %r454, %r455, %r476, %r93, %r478;
	// end inline asm
	mov.b32 	%r460, %f2245;
	// begin inline asm
	shfl.sync.down.b32 %r459, %r460, %r476, %r93, %r478;
	// end inline asm
	mov.b32 	%r465, %f2246;
	// begin inline asm
	shfl.sync.down.b32 %r464, %r465, %r476, %r93, %r478;
	// end inline asm
	mov.b32 	%r470, %f2247;
	// begin inline asm
	shfl.sync.down.b32 %r469, %r470, %r476, %r93, %r478;
	// end inline asm
	mov.b32 	%r475, %f2248;
	// begin inline asm
	shfl.sync.down.b32 %r474, %r475, %r476, %r93, %r478;
	// end inline asm
	add.s32 	%r113, %r170, 4;
	setp.gt.s32 	%p27, %r113, %r93;
	@%p27 bra 	$L__BB4_164;
	mov.b32 	%f1147, %r469;
	mov.b32 	%f1148, %r464;
	mov.b32 	%f1149, %r459;
	mov.b32 	%f1150, %r454;
	mov.b32 	%f1151, %r449;
	mov.b32 	%f1152, %r474;
	mul.f32 	%f1153, %f2247, %f1150;
	fma.rn.f32 	%f1154, %f2245, %f1151, %f1153;
	add.f32 	%f2243, %f2243, %f1154;
	mul.f32 	%f1155, %f2248, %f1150;
	fma.rn.f32 	%f1156, %f2246, %f1151, %f1155;
	add.f32 	%f2244, %f2244, %f1156;
	mul.f32 	%f1157, %f2247, %f1148;
	fma.rn.f32 	%f811, %f2245, %f1149, %f1157;
	mul.f32 	%f1158, %f2248, %f1148;
	fma.rn.f32 	%f812, %f2246, %f1149, %f1158;
	mul.f32 	%f1159, %f2247, %f1152;
	fma.rn.f32 	%f2247, %f2245, %f1147, %f1159;
	mul.f32 	%f1160, %f2248, %f1152;
	fma.rn.f32 	%f2248, %f2246, %f1147, %f1160;
	mov.f32 	%f2245, %f811;
	mov.f32 	%f2246, %f812;
$L__BB4_164:
	mov.b32 	%r480, %f2243;
	mov.b32 	%r506, 8;
	mov.b32 	%r508, -1;
	// begin inline asm
	shfl.sync.down.b32 %r479, %r480, %r506, %r93, %r508;
	// end inline asm
	mov.b32 	%r485, %f2244;
	// begin inline asm
	shfl.sync.down.b32 %r484, %r485, %r506, %r93, %r508;
	// end inline asm
	mov.b32 	%r490, %f2245;
	// begin inline asm
	shfl.sync.down.b32 %r489, %r490, %r506, %r93, %r508;
	// end inline asm
	mov.b32 	%r495, %f2246;
	// begin inline asm
	shfl.sync.down.b32 %r494, %r495, %r506, %r93, %r508;
	// end inline asm
	mov.b32 	%r500, %f2247;
	// begin inline asm
	shfl.sync.down.b32 %r499, %r500, %r506, %r93, %r508;
	// end inline asm
	mov.b32 	%r505, %f2248;
	// begin inline asm
	shfl.sync.down.b32 %r504, %r505, %r506, %r93, %r508;
	// end inline asm
	add.s32 	%r120, %r170, 8;
	setp.gt.s32 	%p28, %r120, %r93;
	@%p28 bra 	$L__BB4_166;
	mov.b32 	%f1161, %r499;
	mov.b32 	%f1162, %r494;
	mov.b32 	%f1163, %r489;
	mov.b32 	%f1164, %r484;
	mov.b32 	%f1165, %r479;
	mov.b32 	%f1166, %r504;
	mul.f32 	%f1167, %f2247, %f1164;
	fma.rn.f32 	%f1168, %f2245, %f1165, %f1167;
	add.f32 	%f2243, %f2243, %f1168;
	mul.f32 	%f1169, %f2248, %f1164;
	fma.rn.f32 	%f1170, %f2246, %f1165, %f1169;
	add.f32 	%f2244, %f2244, %f1170;
	mul.f32 	%f1171, %f2247, %f1162;
	fma.rn.f32 	%f823, %f2245, %f1163, %f1171;
	mul.f32 	%f1172, %f2248, %f1162;
	fma.rn.f32 	%f824, %f2246, %f1163, %f1172;
	mul.f32 	%f1173, %f2247, %f1166;
	fma.rn.f32 	%f2247, %f2245, %f1161, %f1173;
	mul.f32 	%f1174, %f2248, %f1166;
	fma.rn.f32 	%f2248, %f2246, %f1161, %f1174;
	mov.f32 	%f2245, %f823;
	mov.f32 	%f2246, %f824;
$L__BB4_166:
	mov.b32 	%r510, %f2243;
	mov.b32 	%r536, 16;
	mov.b32 	%r538, -1;
	// begin inline asm
	shfl.sync.down.b32 %r509, %r510, %r536, %r93, %r538;
	// end inline asm
	mov.b32 	%r515, %f2244;
	// begin inline asm
	shfl.sync.down.b32 %r514, %r515, %r536, %r93, %r538;
	// end inline asm
	mov.b32 	%r520, %f2245;
	// begin inline asm
	shfl.sync.down.b32 %r519, %r520, %r536, %r93, %r538;
	// end inline asm
	mov.b32 	%r525, %f2246;
	// begin inline asm
	shfl.sync.down.b32 %r524, %r525, %r536, %r93, %r538;
	// end inline asm
	mov.b32 	%r530, %f2247;
	// begin inline asm
	shfl.sync.down.b32 %r529, %r530, %r536, %r93, %r538;
	// end inline asm
	mov.b32 	%r535, %f2248;
	// begin inline asm
	shfl.sync.down.b32 %r534, %r535, %r536, %r93, %r538;
	// end inline asm
	add.s32 	%r127, %r170, 16;
	setp.gt.s32 	%p29, %r127, %r93;
	@%p29 bra 	$L__BB4_168;
	mov.b32 	%f1175, %r529;
	mov.b32 	%f1176, %r524;
	mov.b32 	%f1177, %r519;
	mov.b32 	%f1178, %r514;
	mov.b32 	%f1179, %r509;
	mov.b32 	%f1180, %r534;
	mul.f32 	%f1181, %f2247, %f1178;
	fma.rn.f32 	%f1182, %f2245, %f1179, %f1181;
	add.f32 	%f2243, %f2243, %f1182;
	mul.f32 	%f1183, %f2248, %f1178;
	fma.rn.f32 	%f1184, %f2246, %f1179, %f1183;
	add.f32 	%f2244, %f2244, %f1184;
	mul.f32 	%f1185, %f2247, %f1176;
	fma.rn.f32 	%f835, %f2245, %f1177, %f1185;
	mul.f32 	%f1186, %f2248, %f1176;
	fma.rn.f32 	%f836, %f2246, %f1177, %f1186;
	mul.f32 	%f1187, %f2247, %f1180;
	fma.rn.f32 	%f2247, %f2245, %f1175, %f1187;
	mul.f32 	%f1188, %f2248, %f1180;
	fma.rn.f32 	%f2248, %f2246, %f1175, %f1188;
	mov.f32 	%f2245, %f835;
	mov.f32 	%f2246, %f836;
$L__BB4_168:
	setp.ne.s32 	%p30, %r1643, 101;
	mov.b32 	%r539, -1;
	vote.sync.all.pred 	%p31, %p30, %r539;
	not.pred 	%p32, %p31;
	@%p32 bra 	$L__BB4_186;
	mul.wide.s32 	%rd81, %r1644, 4;
	add.s64 	%rd22, %rd29, %rd81;
$L__BB4_170:
	// begin inline asm
	ld.relaxed.gpu.u32 %r1643, [%rd22];
	// end inline asm
	membar.gl;
	setp.eq.s32 	%p36, %r1643, 99;
	mov.b32 	%r549, -1;
	vote.sync.any.pred 	%p37, %p36, %r549;
	@%p37 bra 	$L__BB4_170;
	mov.f32 	%f2285, 0f00000000;
	setp.eq.s32 	%p38, %r1643, 101;
	@%p38 bra 	$L__BB4_174;
	setp.ne.s32 	%p39, %r1643, 100;
	mov.f32 	%f2286, %f2285;
	mov.f32 	%f2287, %f2285;
	mov.f32 	%f2288, %f2285;
	mov.f32 	%f2289, %f2285;
	mov.f32 	%f2290, %f2285;
	@%p39 bra 	$L__BB4_175;
	mul.wide.s32 	%rd96, %r1644, 24;
	add.s64 	%rd90, %rd30, %rd96;
	// begin inline asm
	ld.cg.u32 %r557, [%rd90];
	// end inline asm
	add.s64 	%rd91, %rd90, 4;
	// begin inline asm
	ld.cg.u32 %r558, [%rd91];
	// end inline asm
	add.s64 	%rd92, %rd90, 8;
	// begin inline asm
	ld.cg.u32 %r559, [%rd92];
	// end inline asm
	add.s64 	%rd93, %rd90, 12;
	// begin inline asm
	ld.cg.u32 %r560, [%rd93];
	// end inline asm
	add.s64 	%rd94, %rd90, 16;
	// begin inline asm
	ld.cg.u32 %r561, [%rd94];
	// end inline asm
	add.s64 	%rd95, %rd90, 20;
	// begin inline asm
	ld.cg.u32 %r562, [%rd95];
	// end inline asm
	mov.b32 	%f2285, %r557;
	mov.b32 	%f2286, %r558;
	mov.b32 	%f2287, %r559;
	mov.b32 	%f2288, %r560;
	mov.b32 	%f2289, %r561;
	mov.b32 	%f2290, %r562;
	bra.uni 	$L__BB4_175;
$L__BB4_174:
	mul.wide.s32 	%rd89, %r1644, 24;
	add.s64 	%rd83, %rd31, %rd89;
	// begin inline asm
	ld.cg.u32 %r551, [%rd83];
	// end inline asm
	add.s64 	%rd84, %rd83, 4;
	// begin inline asm
	ld.cg.u32 %r552, [%rd84];
	// end inline asm
	add.s64 	%rd85, %rd83, 8;
	// begin inline asm
	ld.cg.u32 %r553, [%rd85];
	// end inline asm
	add.s64 	%rd86, %rd83, 12;
	// begin inline asm
	ld.cg.u32 %r554, [%rd86];
	// end inline asm
	add.s64 	%rd87, %rd83, 16;
	// begin inline asm
	ld.cg.u32 %r555, [%rd87];
	// end inline asm
	add.s64 	%rd88, %rd83, 20;
	// begin inline asm
	ld.cg.u32 %r556, [%rd88];
	// end inline asm
	mov.b32 	%f2285, %r551;
	mov.b32 	%f2286, %r552;
	mov.b32 	%f2287, %r553;
	mov.b32 	%f2288, %r554;
	mov.b32 	%f2289, %r555;
	mov.b32 	%f2290, %r556;
$L__BB4_175:
	mov.b32 	%r592, -1;
	vote.sync.ballot.b32 	%r593, %p38, %r592;
	and.b32  	%r594, %r593, %r382;
	or.b32  	%r595, %r594, -2147483648;
	add.s32 	%r596, %r595, -1;
	not.b32 	%r597, %r595;
	and.b32  	%r598, %r597, %r596;
	popc.b32 	%r131, %r598;
	mov.b32 	%r564, %f2285;
	mov.b32 	%r590, 1;
	// begin inline asm
	shfl.sync.down.b32 %r563, %r564, %r590, %r131, %r592;
	// end inline asm
	mov.b32 	%r569, %f2286;
	// begin inline asm
	shfl.sync.down.b32 %r568, %r569, %r590, %r131, %r592;
	// end inline asm
	mov.b32 	%r574, %f2287;
	// begin inline asm
	shfl.sync.down.b32 %r573, %r574, %r590, %r131, %r592;
	// end inline asm
	mov.b32 	%r579, %f2288;
	// begin inline asm
	shfl.sync.down.b32 %r578, %r579, %r590, %r131, %r592;
	// end inline asm
	mov.b32 	%r584, %f2289;
	// begin inline asm
	shfl.sync.down.b32 %r583, %r584, %r590, %r131, %r592;
	// end inline asm
	mov.b32 	%r589, %f2290;
	// begin inline asm
	shfl.sync.down.b32 %r588, %r589, %r590, %r131, %r592;
	// end inline asm
	setp.ge.s32 	%p42, %r170, %r131;
	@%p42 bra 	$L__BB4_177;
	mov.b32 	%f1233, %r583;
	mov.b32 	%f1234, %r578;
	mov.b32 	%f1235, %r573;
	mov.b32 	%f1236, %r568;
	mov.b32 	%f1237, %r563;
	mov.b32 	%f1238, %r588;
	mul.f32 	%f1239, %f2289, %f1236;
	fma.rn.f32 	%f1240, %f2287, %f1237, %f1239;
	add.f32 	%f2285, %f2285, %f1240;
	mul.f32 	%f1241, %f2290, %f1236;
	fma.rn.f32 	%f1242, %f2288, %f1237, %f1241;
	add.f32 	%f2286, %f2286, %f1242;
	mul.f32 	%f1243, %f2289, %f1234;
	fma.rn.f32 	%f871, %f2287, %f1235, %f1243;
	mul.f32 	%f1244, %f2290, %f1234;
	fma.rn.f32 	%f872, %f2288, %f1235, %f1244;
	mul.f32 	%f1245, %f2289, %f1238;
	fma.rn.f32 	%f2289, %f2287, %f1233, %f1245;
	mul.f32 	%f1246, %f2290, %f1238;
	fma.rn.f32 	%f2290, %f2288, %f1233, %f1246;
	mov.f32 	%f2287, %f871;
	mov.f32 	%f2288, %f872;
$L__BB4_177:
	mov.b32 	%r600, %f2285;
	mov.b32 	%r626, 2;
	mov.b32 	%r628, -1;
	// begin inline asm
	shfl.sync.down.b32 %r599, %r600, %r626, %r131, %r628;
	// end inline asm
	mov.b32 	%r605, %f2286;
	// begin inline asm
	shfl.sync.down.b32 %r604, %r605, %r626, %r131, %r628;
	// end inline asm
	mov.b32 	%r610, %f2287;
	// begin inline asm
	shfl.sync.down.b32 %r609, %r610, %r626, %r131, %r628;
	// end inline asm
	mov.b32 	%r615, %f2288;
	// begin inline asm
	shfl.sync.down.b32 %r614, %r615, %r626, %r131, %r628;
	// end inline asm
	mov.b32 	%r620, %f2289;
	// begin inline asm
	shfl.sync.down.b32 %r619, %r620, %r626, %r131, %r628;
	// end inline asm
	mov.b32 	%r625, %f2290;
	// begin inline asm
	shfl.sync.down.b32 %r624, %r625, %r626, %r131, %r628;
	// end inline asm
	setp.gt.s32 	%p43, %r106, %r131;
	@%p43 bra 	$L__BB4_179;
	mov.b32 	%f1247, %r619;
	mov.b32 	%f1248, %r614;
	mov.b32 	%f1249, %r609;
	mov.b32 	%f1250, %r604;
	mov.b32 	%f1251, %r599;
	mov.b32 	%f1252, %r624;
	mul.f32 	%f1253, %f2289, %f1250;
	fma.rn.f32 	%f1254, %f2287, %f1251, %f1253;
	add.f32 	%f2285, %f2285, %f1254;
	mul.f32 	%f1255, %f2290, %f1250;
	fma.rn.f32 	%f1256, %f2288, %f1251, %f1255;
	add.f32 	%f2286, %f2286, %f1256;
	mul.f32 	%f1257, %f2289, %f1248;
	fma.rn.f32 	%f883, %f2287, %f1249, %f1257;
	mul.f32 	%f1258, %f2290, %f1248;
	fma.rn.f32 	%f884, %f2288, %f1249, %f1258;
	mul.f32 	%f1259, %f2289, %f1252;
	fma.rn.f32 	%f2289, %f2287, %f1247, %f1259;
	mul.f32 	%f1260, %f2290, %f1252;
	fma.rn.f32 	%f2290, %f2288, %f1247, %f1260;
	mov.f32 	%f2287, %f883;
	mov.f32 	%f2288, %f884;
$L__BB4_179:
	mov.b32 	%r630, %f2285;
	mov.b32 	%r656, 4;
	mov.b32 	%r658, -1;
	// begin inline asm
	shfl.sync.down.b32 %r629, %r630, %r656, %r131, %r658;
	// end inline asm
	mov.b32 	%r635, %f2286;
	// begin inline asm
	shfl.sync.down.b32 %r634, %r635, %r656, %r131, %r658;
	// end inline asm
	mov.b32 	%r640, %f2287;
	// begin inline asm
	shfl.sync.down.b32 %r639, %r640, %r656, %r131, %r658;
	// end inline asm
	mov.b32 	%r645, %f2288;
	// begin inline asm
	shfl.sync.down.b32 %r644, %r645, %r656, %r131, %r658;
	// end inline asm
	mov.b32 	%r650, %f2289;
	// begin inline asm
	shfl.sync.down.b32 %r649, %r650, %r656, %r131, %r658;
	// end inline asm
	mov.b32 	%r655, %f2290;
	// begin inline asm
	shfl.sync.down.b32 %r654, %r655, %r656, %r131, %r658;
	// end inline asm
	setp.gt.s32 	%p44, %r113, %r131;
	@%p44 bra 	$L__BB4_181;
	mov.b32 	%f1261, %r649;
	mov.b32 	%f1262, %r644;
	mov.b32 	%f1263, %r639;
	mov.b32 	%f1264, %r634;
	mov.b32 	%f1265, %r629;
	mov.b32 	%f1266, %r654;
	mul.f32 	%f1267, %f2289, %f1264;
	fma.rn.f32 	%f1268, %f2287, %f1265, %f1267;
	add.f32 	%f2285, %f2285, %f1268;
	mul.f32 	%f1269, %f2290, %f1264;
	fma.rn.f32 	%f1270, %f2288, %f1265, %f1269;
	add.f32 	%f2286, %f2286, %f1270;
	mul.f32 	%f1271, %f2289, %f1262;
	fma.rn.f32 	%f895, %f2287, %f1263, %f1271;
	mul.f32 	%f1272, %f2290, %f1262;
	fma.rn.f32 	%f896, %f2288, %f1263, %f1272;
	mul.f32 	%f1273, %f2289, %f1266;
	fma.rn.f32 	%f2289, %f2287, %f1261, %f1273;
	mul.f32 	%f1274, %f2290, %f1266;
	fma.rn.f32 	%f2290, %f2288, %f1261, %f1274;
	mov.f32 	%f2287, %f895;
	mov.f32 	%f2288, %f896;
$L__BB4_181:
	mov.b32 	%r660, %f2285;
	mov.b32 	%r686, 8;
	mov.b32 	%r688, -1;
	// begin inline asm
	shfl.sync.down.b32 %r659, %r660, %r686, %r131, %r688;
	// end inline asm
	mov.b32 	%r665, %f2286;
	// begin inline asm
	shfl.sync.down.b32 %r664, %r665, %r686, %r131, %r688;
	// end inline asm
	mov.b32 	%r670, %f2287;
	// begin inline asm
	shfl.sync.down.b32 %r669, %r670, %r686, %r131, %r688;
	// end inline asm
	mov.b32 	%r675, %f2288;
	// begin inline asm
	shfl.sync.down.b32 %r674, %r675, %r686, %r131, %r688;
	// end inline asm
	mov.b32 	%r680, %f2289;
	// begin inline asm
	shfl.sync.down.b32 %r679, %r680, %r686, %r131, %r688;
	// end inline asm
	mov.b32 	%r685, %f2290;
	// begin inline asm
	shfl.sync.down.b32 %r684, %r685, %r686, %r131, %r688;
	// end inline asm
	setp.gt.s32 	%p45, %r120, %r131;
	@%p45 bra 	$L__BB4_183;
	mov.b32 	%f1275, %r679;
	mov.b32 	%f1276, %r674;
	mov.b32 	%f1277, %r669;
	mov.b32 	%f1278, %r664;
	mov.b32 	%f1279, %r659;
	mov.b32 	%f1280, %r684;
	mul.f32 	%f1281, %f2289, %f1278;
	fma.rn.f32 	%f1282, %f2287, %f1279, %f1281;
	add.f32 	%f2285, %f2285, %f1282;
	mul.f32 	%f1283, %f2290, %f1278;
	fma.rn.f32 	%f1284, %f2288, %f1279, %f1283;
	add.f32 	%f2286, %f2286, %f1284;
	mul.f32 	%f1285, %f2289, %f1276;
	fma.rn.f32 	%f907, %f2287, %f1277, %f1285;
	mul.f32 	%f1286, %f2290, %f1276;
	fma.rn.f32 	%f908, %f2288, %f1277, %f1286;
	mul.f32 	%f1287, %f2289, %f1280;
	fma.rn.f32 	%f2289, %f2287, %f1275, %f1287;
	mul.f32 	%f1288, %f2290, %f1280;
	fma.rn.f32 	%f2290, %f2288, %f1275, %f1288;
	mov.f32 	%f2287, %f907;
	mov.f32 	%f2288, %f908;
$L__BB4_183:
	mov.b32 	%r690, %f2285;
	mov.b32 	%r716, 16;
	mov.b32 	%r718, -1;
	// begin inline asm
	shfl.sync.down.b32 %r689, %r690, %r716, %r131, %r718;
	// end inline asm
	mov.b32 	%r695, %f2286;
	// begin inline asm
	shfl.sync.down.b32 %r694, %r695, %r716, %r131, %r718;
	// end inline asm
	mov.b32 	%r700, %f2287;
	// begin inline asm
	shfl.sync.down.b32 %r699, %r700, %r716, %r131, %r718;
	// end inline asm
	mov.b32 	%r705, %f2288;
	// begin inline asm
	shfl.sync.down.b32 %r704, %r705, %r716, %r131, %r718;
	// end inline asm
	mov.b32 	%r710, %f2289;
	// begin inline asm
	shfl.sync.down.b32 %r709, %r710, %r716, %r131, %r718;
	// end inline asm
	mov.b32 	%r715, %f2290;
	// begin inline asm
	shfl.sync.down.b32 %r714, %r715, %r716, %r131, %r718;
	// end inline asm
	setp.gt.s32 	%p46, %r127, %r131;
	@%p46 bra 	$L__BB4_185;
	mov.b32 	%f1289, %r709;
	mov.b32 	%f1290, %r704;
	mov.b32 	%f1291, %r699;
	mov.b32 	%f1292, %r694;
	mov.b32 	%f1293, %r689;
	mov.b32 	%f1294, %r714;
	mul.f32 	%f1295, %f2289, %f1292;
	fma.rn.f32 	%f1296, %f2287, %f1293, %f1295;
	add.f32 	%f2285, %f2285, %f1296;
	mul.f32 	%f1297, %f2290, %f1292;
	fma.rn.f32 	%f1298, %f2288, %f1293, %f1297;
	add.f32 	%f2286, %f2286, %f1298;
	mul.f32 	%f1299, %f2289, %f1290;
	fma.rn.f32 	%f919, %f2287, %f1291, %f1299;
	mul.f32 	%f1300, %f2290, %f1290;
	fma.rn.f32 	%f920, %f2288, %f1291, %f1300;
	mul.f32 	%f1301, %f2289, %f1294;
	fma.rn.f32 	%f2289, %f2287, %f1289, %f1301;
	mul.f32 	%f1302, %f2290, %f1294;
	fma.rn.f32 	%f2290, %f2288, %f1289, %f1302;
	mov.f32 	%f2287, %f919;
	mov.f32 	%f2288, %f920;
$L__BB4_185:
	mul.f32 	%f1303, %f2247, %f2286;
	fma.rn.f32 	%f1304, %f2245, %f2285, %f1303;
	add.f32 	%f2243, %f2243, %f1304;
	mul.f32 	%f1305, %f2248, %f2286;
	fma.rn.f32 	%f1306, %f2246, %f2285, %f1305;
	add.f32 	%f2244, %f2244, %f1306;
	mul.f32 	%f1307, %f2247, %f2288;
	fma.rn.f32 	%f931, %f2245, %f2287, %f1307;
	mul.f32 	%f1308, %f2248, %f2288;
	fma.rn.f32 	%f932, %f2246, %f2287, %f1308;
	mul.f32 	%f1309, %f2247, %f2290;
	fma.rn.f32 	%f2247, %f2245, %f2289, %f1309;
	mul.f32 	%f1310, %f2248, %f2290;
	fma.rn.f32 	%f2248, %f2246, %f2289, %f1310;
	add.s32 	%r1644, %r1644, -32;
	mov.f32 	%f2245, %f931;
	mov.f32 	%f2246, %f932;
	bra.uni 	$L__BB4_168;
$L__BB4_186:
	setp.ne.s32 	%p33, %r82, 0;
	@%p33 bra 	$L__BB4_188;
	mul.f32 	%f1189, %f759, %f2244;
	fma.rn.f32 	%f1190, %f757, %f2243, %f1189;
	add.f32 	%f1191, %f755, %f1190;
	mul.f32 	%f1192, %f760, %f2244;
	fma.rn.f32 	%f1193, %f758, %f2243, %f1192;
	add.f32 	%f1194, %f756, %f1193;
	mul.f32 	%f1195, %f759, %f2246;
	fma.rn.f32 	%f1196, %f757, %f2245, %f1195;
	mul.f32 	%f1197, %f760, %f2246;
	fma.rn.f32 	%f1198, %f758, %f2245, %f1197;
	mul.f32 	%f1199, %f759, %f2248;
	fma.rn.f32 	%f1200, %f757, %f2247, %f1199;
	mul.f32 	%f1201, %f760, %f2248;
	fma.rn.f32 	%f1202, %f758, %f2247, %f1201;
	mul.wide.s32 	%rd79, %r1, 24;
	add.s64 	%rd80, %rd31, %rd79;
	add.s64 	%rd72, %rd80, 768;
	mov.b32 	%r541, %f1191;
	mov.b32 	%r542, %f1194;
	mov.b32 	%r543, %f1196;
	mov.b32 	%r544, %f1198;
	mov.b32 	%r545, %f1200;
	mov.b32 	%r546, %f1202;
	// begin inline asm
	st.cg.u32 [%rd72], %r541;
	// end inline asm
	add.s64 	%rd73, %rd80, 772;
	// begin inline asm
	st.cg.u32 [%rd73], %r542;
	// end inline asm
	add.s64 	%rd74, %rd80, 776;
	// begin inline asm
	st.cg.u32 [%rd74], %r543;
	// end inline asm
	add.s64 	%rd75, %rd80, 780;
	// begin inline asm
	st.cg.u32 [%rd75], %r544;
	// end inline asm
	add.s64 	%rd76, %rd80, 784;
	// begin inline asm
	st.cg.u32 [%rd76], %r545;
	// end inline asm
	add.s64 	%rd77, %rd80, 788;
	// begin inline asm
	st.cg.u32 [%rd77], %r546;
	// end inline asm
	add.s64 	%rd78, %rd20, 128;
	mov.b32 	%r547, 101;
	// begin inline asm
	st.release.gpu.u32 [%rd78], %r547;
	// end inline asm
	st.shared.f32 	[_ZZN3cub18CUB_300001_SM_10006detail4scan16DeviceScanKernelINS2_10policy_hubIN4cuda3std3__45tupleIJffffffEEES9_S9_m7scan_opE10Policy1000EN6thrust24THRUST_300001_SM_1000_NS12zip_iteratorINS8_IJNSE_6detail15normal_iteratorINSE_10device_ptrIfEEEENSE_17constant_iteratorIfNSE_11use_defaultESM_EESN_SN_SN_SN_EEEEENSF_INS8_IJSK_SK_SK_SK_SK_SK_EEEEENS0_13ScanTileStateIS9_Lb0EEESA_NS0_8NullTypeEmS9_Lb0ESU_EEvT0_T1_T2_iT3_T4_T5_E12temp_storage+4], %f2243;
	st.shared.v2.f32 	[_ZZN3cub18CUB_300001_SM_10006detail4scan16DeviceScanKernelINS2_10policy_hubIN4cuda3std3__45tupleIJffffffEEES9_S9_m7scan_opE10Policy1000EN6thrust24THRUST_300001_SM_1000_NS12zip_iteratorINS8_IJNSE_6detail15normal_iteratorINSE_10device_ptrIfEEEENSE_17constant_iteratorIfNSE_11use_defaultESM_EESN_SN_SN_SN_EEEEENSF_INS8_IJSK_SK_SK_SK_SK_SK_EEEEENS0_13ScanTileStateIS9_Lb0EEESA_NS0_8NullTypeEmS9_Lb0ESU_EEvT0_T1_T2_iT3_T4_T5_E12temp_storage+8], {%f2244, %f2245};
	st.shared.v4.f32 	[_ZZN3cub18CUB_300001_SM_10006detail4scan16DeviceScanKernelINS2_10policy_hubIN4cuda3std3__45tupleIJffffffEEES9_S9_m7scan_opE10Policy1000EN6thrust24THRUST_300001_SM_1000_NS12zip_iteratorINS8_IJNSE_6detail15normal_iteratorINSE_10device_ptrIfEEEENSE_17constant_iteratorIfNSE_11use_defaultESM_EESN_SN_SN_SN_EEEEENSF_INS8_IJSK_SK_SK_SK_SK_SK_EEEEENS0_13ScanTileStateIS9_Lb0EEESA_NS0_8NullTypeEmS9_Lb0ESU_EEvT0_T1_T2_iT3_T4_T5_E12temp_storage+16], {%f2246, %f2247, %f2248, %f1191};
	st.shared.v4.f32 	[_ZZN3cub18CUB_300001_SM_10006detail4scan16DeviceScanKernelINS2_10policy_hubIN4cuda3std3__45tupleIJffffffEEES9_S9_m7scan_opE10Policy1000EN6thrust24THRUST_300001_SM_1000_NS12zip_iteratorINS8_IJNSE_6detail15normal_iteratorINSE_10device_ptrIfEEEENSE_17constant_iteratorIfNSE_11use_defaultESM_EESN_SN_SN_SN_EEEEENSF_INS8_IJSK_SK_SK_SK_SK_SK_EEEEENS0_13ScanTileStateIS9_Lb0EEESA_NS0_8NullTypeEmS9_Lb0ESU_EEvT0_T1_T2_iT3_T4_T5_E12temp_storage+32], {%f1194, %f1196, %f1198, %f1200};
	st.shared.f32 	[_ZZN3cub18CUB_300001_SM_10006detail4scan16DeviceScanKernelINS2_10policy_hubIN4cuda3std3__45tupleIJffffffEEES9_S9_m7scan_opE10Policy1000EN6thrust24THRUST_300001_SM_1000_NS12zip_iteratorINS8_IJNSE_6detail15normal_iteratorINSE_10device_ptrIfEEEENSE_17constant_iteratorIfNSE_11use_defaultESM_EESN_SN_SN_SN_EEEEENSF_INS8_IJSK_SK_SK_SK_SK_SK_EEEEENS0_13ScanTileStateIS9_Lb0EEESA_NS0_8NullTypeEmS9_Lb0ESU_EEvT0_T1_T2_iT3_T4_T5_E12temp_storage+48], %f1202;
$L__BB4_188:
	setp.ne.s32 	%p34, %r170, 0;
	@%p34 bra 	$L__BB4_190;
	st.shared.f32 	[_ZZN3cub18CUB_300001_SM_10006detail4scan16DeviceScanKernelINS2_10policy_hubIN4cuda3std3__45tupleIJffffffEEES9_S9_m7scan_opE10Policy1000EN6thrust24THRUST_300001_SM_1000_NS12zip_iteratorINS8_IJNSE_6detail15normal_iteratorINSE_10device_ptrIfEEEENSE_17constant_iteratorIfNSE_11use_defaultESM_EESN_SN_SN_SN_EEEEENSF_INS8_IJSK_SK_SK_SK_SK_SK_EEEEENS0_13ScanTileStateIS9_Lb0EEESA_NS0_8NullTypeEmS9_Lb0ESU_EEvT0_T1_T2_iT3_T4_T5_E12temp_storage+180], %f2243;
	st.shared.v2.f32 	[_ZZN3cub18CUB_300001_SM_10006detail4scan16DeviceScanKernelINS2_10policy_hubIN4cuda3std3__45tupleIJffffffEEES9_S9_m7scan_opE10Policy1000EN6thrust24THRUST_300001_SM_1000_NS12zip_iteratorINS8_IJNSE_6detail15normal_iteratorINSE_10device_ptrIfEEEENSE_17constant_iteratorIfNSE_11use_defaultESM_EESN_SN_SN_SN_EEEEENSF_INS8_IJSK_SK_SK_SK_SK_SK_EEEEENS0_13ScanTileStateIS9_Lb0EEESA_NS0_8NullTypeEmS9_Lb0ESU_EEvT0_T1_T2_iT3_T4_T5_E12temp_storage+184], {%f2244, %f2245};
	st.shared.v2.f32 	[_ZZN3cub18CUB_300001_SM_10006detail4scan16DeviceScanKernelINS2_10policy_hubIN4cuda3std3__45tupleIJffffffEEES9_S9_m7scan_opE10Policy1000EN6thrust24THRUST_300001_SM_1000_NS12zip_iteratorINS8_IJNSE_6detail15normal_iteratorINSE_10device_ptrIfEEEENSE_17constant_iteratorIfNSE_11use_defaultESM_EESN_SN_SN_SN_EEEEENSF_INS8_IJSK_SK_SK_SK_SK_SK_EEEEENS0_13ScanTileStateIS9_Lb0EEESA_NS0_8NullTypeEmS9_Lb0ESU_EEvT0_T1_T2_iT3_T4_T5_E12temp_storage+192], {%f2246, %f2247};
	st.shared.f32 	[_ZZN3cub18CUB_300001_SM_10006detail4scan16DeviceScanKernelINS2_10policy_hubIN4cuda3std3__45tupleIJffffffEEES9_S9_m7scan_opE10Policy1000EN6thrust24THRUST_300001_SM_1000_NS12zip_iteratorINS8_IJNSE_6detail15normal_iteratorINSE_10device_ptrIfEEEENSE_17constant_iteratorIfNSE_11use_defaultESM_EESN_SN_SN_SN_EEEEENSF_INS8_IJSK_SK_SK_SK_SK_SK_EEEEENS0_13ScanTileStateIS9_Lb0EEESA_NS0_8NullTypeEmS9_Lb0ESU_EEvT0_T1_T2_iT3_T4_T5_E12temp_storage+200], %f2248;
	mov.f32 	%f2321, %f2243;
	mov.f32 	%f2322, %f2244;
	mov.f32 	%f2323, %f2245;
	mov.f32 	%f2324, %f2246;
	mov.f32 	%f2325, %f2247;
	mov.f32 	%f2326, %f2248;
$L__BB4_190:
	bar.sync 	0;
	setp.eq.s32 	%p35, %r82, 0;
	@%p35 bra 	$L__BB4_192;
	.pragma "used_bytes_mask 4095";
	ld.shared.v4.f32 	{%f1203, %f1204, %f1205, %f1206}, [_ZZN3cub18CUB_300001_SM_10006detail4scan16DeviceScanKernelINS2_10policy_hubIN4cuda3std3__45tupleIJffffffEEES9_S9_m7scan_opE10Policy1000EN6thrust24THRUST_300001_SM_1000_NS12zip_iteratorINS8_IJNSE_6detail15normal_iteratorINSE_10device_ptrIfEEEENSE_17constant_iteratorIfNSE_11use_defaultESM_EESN_SN_SN_SN_EEEEENSF_INS8_IJSK_SK_SK_SK_SK_SK_EEEEENS0_13ScanTileStateIS9_Lb0EEESA_NS0_8NullTypeEmS9_Lb0ESU_EEvT0_T1_T2_iT3_T4_T5_E12temp_storage+192];
	ld.shared.v2.f32 	{%f1207, %f1208}, [_ZZN3cub18CUB_300001_SM_10006detail4scan16DeviceScanKernelINS2_10policy_hubIN4cuda3std3__45tupleIJffffffEEES9_S9_m7scan_opE10Policy1000EN6thrust24THRUST_300001_SM_1000_NS12zip_iteratorINS8_IJNSE_6detail15normal_iteratorINSE_10device_ptrIfEEEENSE_17constant_iteratorIfNSE_11use_defaultESM_EESN_SN_SN_SN_EEEEENSF_INS8_IJSK_SK_SK_SK_SK_SK_EEEEENS0_13ScanTileStateIS9_Lb0EEESA_NS0_8NullTypeEmS9_Lb0ESU_EEvT0_T1_T2_iT3_T4_T5_E12temp_storage+184];
	ld.shared.f32 	%f1209, [_ZZN3cub18CUB_300001_SM_10006detail4scan16DeviceScanKernelINS2_10policy_hubIN4cuda3std3__45tupleIJffffffEEES9_S9_m7scan_opE10Policy1000EN6thrust24THRUST_300001_SM_1000_NS12zip_iteratorINS8_IJNSE_6detail15normal_iteratorINSE_10device_ptrIfEEEENSE_17constant_iteratorIfNSE_11use_defaultESM_EESN_SN_SN_SN_EEEEENSF_INS8_IJSK_SK_SK_SK_SK_SK_EEEEENS0_13ScanTileStateIS9_Lb0EEESA_NS0_8NullTypeEmS9_Lb0ESU_EEvT0_T1_T2_iT3_T4_T5_E12temp_storage+180];
	mul.f32 	%f1210, %f2323, %f1209;
	fma.rn.f32 	%f1211, %f2325, %f1207, %f1210;
	add.f32 	%f2321, %f2321, %f1211;
	mul.f32 	%f1212, %f2324, %f1209;
	fma.rn.f32 	%f1213, %f2326, %f1207, %f1212;
	add.f32 	%f2322, %f2322, %f1213;
	mul.f32 	%f1214, %f2323, %f1208;
	fma.rn.f32 	%f943, %f2325, %f1203, %f1214;
	mul.f32 	%f1215, %f2324, %f1208;
	fma.rn.f32 	%f944, %f2326, %f1203, %f1215;
	mul.f32 	%f1216, %f2323, %f1204;
	fma.rn.f32 	%f2325, %f2325, %f1205, %f1216;
	mul.f32 	%f1217, %f2324, %f1204;
	fma.rn.f32 	%f2326, %f2326, %f1205, %f1217;
	mov.f32 	%f2323, %f943;
	mov.f32 	%f2324, %f944;
$L__BB4_192:
	mul.f32 	%f1218, %f2322, %f2193;
	fma.rn.f32 	%f1219, %f2321, %f2191, %f1218;
	add.f32 	%f2189, %f2189, %f1219;
	mul.f32 	%f1220, %f2322, %f2194;
	fma.rn.f32 	%f1221, %f2321, %f2192, %f1220;
	add.f32 	%f2190, %f2190, %f1221;
	mul.f32 	%f1222, %f2324, %f2193;
	fma.rn.f32 	%f955, %f2323, %f2191, %f1222;
	mul.f32 	%f1223, %f2324, %f2194;
	fma.rn.f32 	%f956, %f2323, %f2192, %f1223;
	mul.f32 	%f1224, %f2326, %f2193;
	fma.rn.f32 	%f2193, %f2325, %f2191, %f1224;
	mul.f32 	%f1225, %f2326, %f2194;
	fma.rn.f32 	%f2194, %f2325, %f2192, %f1225;
	mul.f32 	%f1226, %f2190, %f507;
	fma.rn.f32 	%f2339, %f2189, %f505, %f1226;
	mul.f32 	%f1227, %f2190, %f508;
	fma.rn.f32 	%f2340, %f2189, %f506, %f1227;
	mul.f32 	%f1228, %f956, %f507;
	fma.rn.f32 	%f2341, %f955, %f505, %f1228;
	mul.f32 	%f1229, %f956, %f508;
	fma.rn.f32 	%f2342, %f955, %f506, %f1229;
	mul.f32 	%f1230, %f2194, %f507;
	fma.rn.f32 	%f2343, %f2193, %f505, %f1230;
	mul.f32 	%f1231, %f2194, %f508;
	fma.rn.f32 	%f2344, %f2193, %f506, %f1231;
	mov.f32 	%f2191, %f955;
	mov.f32 	%f2192, %f956;
$L__BB4_193:
	add.f32 	%f1440, %f504, %f2340;
	add.f32 	%f1441, %f503, %f2339;
	bar.sync 	0;
	st.shared.v4.f32 	[%r87], {%f2189, %f2190, %f2191, %f2192};
	st.shared.v4.f32 	[%r87+16], {%f2193, %f2194, %f1441, %f1440};
	st.shared.v4.f32 	[%r87+32], {%f2341, %f2342, %f2343, %f2344};
	bar.warp.sync 	-1;
	ld.shared.v2.f32 	{%f978, %f977}, [%r86];
	ld.shared.v2.f32 	{%f980, %f979}, [%r86+8];
	ld.shared.v2.f32 	{%f982, %f981}, [%r86+16];
	ld.shared.v2.f32 	{%f984, %f983}, [%r86+768];
	ld.shared.v2.f32 	{%f986, %f985}, [%r86+776];
	ld.shared.v2.f32 	{%f988, %f987}, [%r86+784];
	setp.ne.s32 	%p59, %r82, 0;
	@%p59 bra 	$L__BB4_195;
	st.volatile.shared.u32 	[_ZZN3cub18CUB_300001_SM_10006detail4scan16DeviceScanKernelINS2_10policy_hubIN4cuda3std3__45tupleIJffffffEEES9_S9_m7scan_opE10Policy1000EN6thrust24THRUST_300001_SM_1000_NS12zip_iteratorINS8_IJNSE_6detail15normal_iteratorINSE_10device_ptrIfEEEENSE_17constant_iteratorIfNSE_11use_defaultESM_EESN_SN_SN_SN_EEEEENSF_INS8_IJSK_SK_SK_SK_SK_SK_EEEEENS0_13ScanTileStateIS9_Lb0EEESA_NS0_8NullTypeEmS9_Lb0ESU_EEvT0_T1_T2_iT3_T4_T5_E12temp_storage+6144], %r81;
$L__BB4_195:
	bar.sync 	0;
	ld.volatile.shared.u32 	%r163, [_ZZN3cub18CUB_300001_SM_10006detail4scan16DeviceScanKernelINS2_10policy_hubIN4cuda3std3__45tupleIJffffffEEES9_S9_m7scan_opE10Policy1000EN6thrust24THRUST_300001_SM_1000_NS12zip_iteratorINS8_IJNSE_6detail15normal_iteratorINSE_10device_ptrIfEEEENSE_17constant_iteratorIfNSE_11use_defaultESM_EESN_SN_SN_SN_EEEEENSF_INS8_IJSK_SK_SK_SK_SK_SK_EEEEENS0_13ScanTileStateIS9_Lb0EEESA_NS0_8NullTypeEmS9_Lb0ESU_EEvT0_T1_T2_iT3_T4_T5_E12temp_storage+6144];
	cvt.u64.u32 	%rd97, %r83;
	add.s64 	%rd98, %rd11, %rd97;
	setp.ge.s32 	%p60, %r83, %r163;
	shl.b64 	%rd99, %rd98, 2;
	add.s64 	%rd23, %rd5, %rd99;
	add.s64 	%rd24, %rd6, %rd99;
	add.s64 	%rd25, %rd7, %rd99;
	add.s64 	%rd26, %rd8, %rd99;
	add.s64 	%rd27, %rd9, %rd99;
	add.s64 	%rd28, %rd10, %rd99;
	@%p60 bra 	$L__BB4_197;
	st.global.f32 	[%rd23], %f978;
	st.global.f32 	[%rd24], %f977;
	st.global.f32 	[%rd25], %f980;
	st.global.f32 	[%rd26], %f979;
	st.global.f32 	[%rd27], %f982;
	st.global.f32 	[%rd28], %f981;
$L__BB4_197:
	setp.ge.s32 	%p61, %r84, %r163;
	@%p61 bra 	$L__BB4_199;
	st.global.f32 	[%rd23+128], %f984;
	st.global.f32 	[%rd24+128], %f983;
	st.global.f32 	[%rd25+128], %f986;
	st.global.f32 	[%rd26+128], %f985;
	st.global.f32 	[%rd27+128], %f988;
	st.global.f32 	[%rd28+128], %f987;
$L__BB4_199:
	ret;

}


// ===== COMPILED SASS (sm_100) =====

	.target	sm_100

	.elftype	@"ET_EXEC"


//--------------------- .note.nv.tkinfo           --------------------------
	.section	.note.nv.tkinfo,"",@"SHT_NOTE"
	.sectionflags	@"SHF_NOTE_NV_TKINFO"
	.tkinfo
        /*0018*/ 	.word	0x00000002
        /*0030*/ 	.string	""
        /*0030*/ 	.string	"ptxas"
        /*0030*/ 	.string	"Cuda compilation tools, release 13.0, V13.0.88"
        /*0030*/ 	.string	"Build cuda_13.0.r13.0/compiler.36424714_0"
        /*0030*/ 	.string	"-arch sm_100 -m 64 "



//--------------------- .note.nv.cuinfo           --------------------------
	.section	.note.nv.cuinfo,"",@"SHT_NOTE"
	.sectionflags	@"SHF_NOTE_NV_CUINFO"
        /*0018*/ 	.short	0x0002
        /*001a*/ 	.short	0x0064
        /*001c*/ 	.short	0x0082
	.zero		2


//--------------------- .nv.info                  --------------------------
	.section	.nv.info,"",@"SHT_CUDA_INFO"
	.align	4


	//----- nvinfo : EIATTR_REGCOUNT
	.align		4
        /*0000*/ 	.byte	0x04, 0x2f
        /*0002*/ 	.short	(.L_44 - .L_43)
	.align		4
.L_43:
        /*0004*/ 	.word	index@(_ZN3cub18CUB_300001_SM_10006detail11EmptyKernelIvEEvv)
        /*0008*/ 	.word	0x00000004


	//----- nvinfo : EIATTR_FRAME_SIZE
	.align		4
.L_44:
        /*000c*/ 	.byte	0x04, 0x11
        /*000e*/ 	.short	(.L_46 - .L_45)
	.align		4
.L_45:
        /*0010*/ 	.word	index@(_ZN3cub18CUB_300001_SM_10006detail11EmptyKernelIvEEvv)
        /*0014*/ 	.word	0x00000000


	//----- nvinfo : EIATTR_REGCOUNT
	.align		4
.L_46:
        /*0018*/ 	.byte	0x04, 0x2f
        /*001a*/ 	.short	(.L_48 - .L_47)
	.align		4
.L_47:
        /*001c*/ 	.word	index@(_ZN3cub18CUB_300001_SM_10006detail8for_each13static_kernelINS2_12policy_hub_t12policy_500_tEmN6thrust24THRUST_300001_SM_1000_NS8cuda_cub20__uninitialized_fill7functorINS7_10device_ptrIfEEfEEEEvT0_T1_)
        /*0020*/ 	.word	0x00000008


	//----- nvinfo : EIATTR_FRAME_SIZE
	.align		4
.L_48:
        /*0024*/ 	.byte	0x04, 0x11
        /*0026*/ 	.short	(.L_50 - .L_49)
	.align		4
.L_49:
        /*0028*/ 	.word	index@(_ZN3cub18CUB_300001_SM_10006detail8for_each13static_kernelINS2_12policy_hub_t12policy_500_tEmN6thrust24THRUST_300001_SM_1000_NS8cuda_cub20__uninitialized_fill7functorINS7_10device_ptrIfEEfEEEEvT0_T1_)
        /*002c*/ 	.word	0x00000000


	//----- nvinfo : EIATTR_REGCOUNT
	.align		4
.L_50:
        /*0030*/ 	.byte	0x04, 0x2f
        /*0032*/ 	.short	(.L_52 - .L_51)
	.align		4
.L_51:
        /*0034*/ 	.word	index@(_ZN3cub18CUB_300001_SM_10006detail4scan20DeviceScanInitKernelINS0_13ScanTileStateIN4cuda3std3__45tupleIJffffffEEELb0EEEEEvT_i)
        /*0038*/ 	.word	0x00000008


	//----- nvinfo : EIATTR_FRAME_SIZE
	.align		4
.L_52:
        /*003c*/ 	.byte	0x04, 0x11
        /*003e*/ 	.short	(.L_54 - .L_53)
	.align		4
.L_53:
        /*0040*/ 	.word	index@(_ZN3cub18CUB_300001_SM_10006detail4scan20DeviceScanInitKernelINS0_13ScanTileStateIN4cuda3std3__45tupleIJffffffEEELb0EEEEEvT_i)
        /*0044*/ 	.word	0x00000000


	//----- nvinfo : EIATTR_REGCOUNT
	.align		4
.L_54:
        /*0048*/ 	.byte	0x04, 0x2f
        /*004a*/ 	.short	(.L_56 - .L_55)
	.align		4
.L_55:
        /*004c*/ 	.word	index@(_ZN3cub18CUB_300001_SM_10006detail4scan16DeviceScanKernelINS2_10policy_hubIN4cuda3std3__45tupleIJffffffEEES9_S9_j7scan_opE10Policy1000EN6thrust24THRUST_300001_SM_1000_NS12zip_iteratorINS8_IJNSE_6detail15normal_iteratorINSE_10device_ptrIfEEEENSE_17constant_iteratorIfNSE_11use_defaultESM_EESN_SN_SN_SN_EEEEENSF_INS8_IJSK_SK_SK_SK_SK_SK_EEEEENS0_13ScanTileStateIS9_Lb0EEESA_NS0_8NullTypeEjS9_Lb0ESU_EEvT0_T1_T2_iT3_T4_T5_)
        /*0050*/ 	.word	0x0000003f


	//----- nvinfo : EIATTR_FRAME_SIZE
	.align		4
.L_56:
        /*0054*/ 	.byte	0x04, 0x11
        /*0056*/ 	.short	(.L_58 - .L_57)
	.align		4
.L_57:
        /*0058*/ 	.word	index@(_ZN3cub18CUB_300001_SM_10006detail4scan16DeviceScanKernelINS2_10policy_hubIN4cuda3std3__45tupleIJffffffEEES9_S9_j7scan_opE10Policy1000EN6thrust24THRUST_300001_SM_1000_NS12zip_iteratorINS8_IJNSE_6detail15normal_iteratorINSE_10device_ptrIfEEEENSE_17constant_iteratorIfNSE_11use_defaultESM_EESN_SN_SN_SN_EEEEENSF_INS8_IJSK_SK_SK_SK_SK_SK_EEEEENS0_13ScanTileStateIS9_Lb0EEESA_NS0_8NullTypeEjS9_Lb0ESU_EEvT0_T1_T2_iT3_T4_T5_)
        /*005c*/ 	.word	0x00000000


	//----- nvinfo : EIATTR_REGCOUNT
	.align		4
.L_58:
        /*0060*/ 	.byte	0x04, 0x2f
        /*0062*/ 	.short	(.L_60 - .L_59)
	.align		4
.L_59:
        /*0064*/ 	.word	index@(_ZN3cub18CUB_300001_SM_10006detail4scan16DeviceScanKernelINS2_10policy_hubIN4cuda3std3__45tupleIJffffffEEES9_S9_m7scan_opE10Policy1000EN6thrust24THRUST_300001_SM_1000_NS12zip_iteratorINS8_IJNSE_6detail15normal_iteratorINSE_10device_ptrIfEEEENSE_17constant_iteratorIfNSE_11use_defaultESM_EESN_SN_SN_SN_EEEEENSF_INS8_IJSK_SK_SK_SK_SK_SK_EEEEENS0_13ScanTileStateIS9_Lb0EEESA_NS0_8NullTypeEmS9_Lb0ESU_EEvT0_T1_T2_iT3_T4_T5_)
        /*0068*/ 	.word	0x0000003f


	//----- nvinfo : EIATTR_FRAME_SIZE
	.align		4
.L_60:
        /*006c*/ 	.byte	0x04, 0x11
        /*006e*/ 	.short	(.L_62 - .L_61)
	.align		4
.L_61:
        /*0070*/ 	.word	index@(_ZN3cub18CUB_300001_SM_10006detail4scan16DeviceScanKernelINS2_10policy_hubIN4cuda3std3__45tupleIJffffffEEES9_S9_m7scan_opE10Policy1000EN6thrust24THRUST_300001_SM_1000_NS12zip_iteratorINS8_IJNSE_6detail15normal_iteratorINSE_10device_ptrIfEEEENSE_17constant_iteratorIfNSE_11use_defaultESM_EESN_SN_SN_SN_EEEEENSF_INS8_IJSK_SK_SK_SK_SK_SK_EEEEENS0_13ScanTileStateIS9_Lb0EEESA_NS0_8NullTypeEmS9_Lb0ESU_EEvT0_T1_T2_iT3_T4_T5_)
        /*0074*/ 	.word	0x00000000


	//----- nvinfo : EIATTR_MIN_STACK_SIZE
	.align		4
.L_62:
        /*0078*/ 	.byte	0x04, 0x12
        /*007a*/ 	.short	(.L_64 - .L_63)
	.align		4
.L_63:
        /*007c*/ 	.word	index@(_ZN3cub18CUB_300001_SM_10006detail4scan16DeviceScanKernelINS2_10policy_hubIN4cuda3std3__45tupleIJffffffEEES9_S9_m7scan_opE10Policy1000EN6thrust24THRUST_300001_SM_1000_NS12zip_iteratorINS8_IJNSE_6detail15normal_iteratorINSE_10device_ptrIfEEEENSE_17constant_iteratorIfNSE_11use_defaultESM_EESN_SN_SN_SN_EEEEENSF_INS8_IJSK_SK_SK_SK_SK_SK_EEEEENS0_13ScanTileStateIS9_Lb0EEESA_NS0_8NullTypeEmS9_Lb0ESU_EEvT0_T1_T2_iT3_T4_T5_)
        /*0080*/ 	.word	0x00000000


	//----- nvinfo : EIATTR_MIN_STACK_SIZE
	.align		4
.L_64:
        /*0084*/ 	.byte	0x04, 0x12
        /*0086*/ 	.short	(.L_66 - .L_65)
	.align		4
.L_65:
        /*0088*/ 	.word	index@(_ZN3cub18CUB_300001_SM_10006detail4scan16DeviceScanKernelINS2_10policy_hubIN4cuda3std3__45tupleIJffffffEEES9_S9_j7scan_opE10Policy1000EN6thrust24THRUST_300001_SM_1000_NS12zip_iteratorINS8_IJNSE_6detail15normal_iteratorINSE_10device_ptrIfEEEENSE_17constant_iteratorIfNSE_11use_defaultESM_EESN_SN_SN_SN_EEEEENSF_INS8_IJSK_SK_SK_SK_SK_SK_EEEEENS0_13ScanTileStateIS9_Lb0EEESA_NS0_8NullTypeEjS9_Lb0ESU_EEvT0_T1_T2_iT3_T4_T5_)
        /*008c*/ 	.word	0x00000000


	//----- nvinfo : EIATTR_MIN_STACK_SIZE
	.align		4
.L_66:
        /*0090*/ 	.byte	0x04, 0x12
        /*0092*/ 	.short	(.L_68 - .L_67)
	.align		4
.L_67:
        /*0094*/ 	.word	index@(_ZN3cub18CUB_300001_SM_10006detail4scan20DeviceScanInitKernelINS0_13ScanTileStateIN4cuda3std3__45tupleIJffffffEEELb0EEEEEvT_i)
        /*0098*/ 	.word	0x00000000


	//----- nvinfo : EIATTR_MIN_STACK_SIZE
	.align		4
.L_68:
        /*009c*/ 	.byte	0x04, 0x12
        /*009e*/ 	.short	(.L_70 - .L_69)
	.align		4
.L_69:
        /*00a0*/ 	.word	index@(_ZN3cub18CUB_300001_SM_10006detail8for_each13static_kernelINS2_12policy_hub_t12policy_500_tEmN6thrust24THRUST_300001_SM_1000_NS8cuda_cub20__uninitialized_fill7functorINS7_10device_ptrIfEEfEEEEvT0_T1_)
        /*00a4*/ 	.word	0x00000000


	//----- nvinfo : EIATTR_MIN_STACK_SIZE
	.align		4
.L_70:
        /*00a8*/ 	.byte	0x04, 0x12
        /*00aa*/ 	.short	(.L_72 - .L_71)
	.align		4
.L_71:
        /*00ac*/ 	.word	index@(_ZN3cub18CUB_300001_SM_10006detail11EmptyKernelIvEEvv)
        /*00b0*/ 	.word	0x00000000
.L_72:


//--------------------- .nv.compat                --------------------------
	.section	.nv.compat,"",@"SHT_CUDA_COMPAT_INFO"
	.align	4
        /*0000*/ 	.byte	0x02, 0x09, 0x00, 0x00, 0x02, 0x02, 0x01, 0x00, 0x02, 0x05, 0x05, 0x00, 0x03, 0x07, 0x01, 0x01
        /*0010*/ 	.byte	0x02, 0x03, 0x00, 0x00, 0x02, 0x06, 0x01, 0x00, 0x04, 0x0b, 0x08, 0x00, 0x09, 0x00, 0x00, 0x00
        /*0020*/ 	.byte	0x00, 0x00, 0x00, 0x00


//--------------------- .nv.info._ZN3cub18CUB_300001_SM_10006detail4scan16DeviceScanKernelINS2_10policy_hubIN4cuda3std3__45tupleIJffffffEEES9_S9_m7scan_opE10Policy1000EN6thrust24THRUST_300001_SM_1000_NS12zip_iteratorINS8_IJNSE_6detail15normal_iteratorINSE_10device_ptrIfEEEENSE_17constant_iteratorIfNSE_11use_defaultESM_EESN_SN_SN_SN_EEEEENSF_INS8_IJSK_SK_SK_SK_SK_SK_EEEEENS0_13ScanTileStateIS9_Lb0EEESA_NS0_8NullTypeEmS9_Lb0ESU_EEvT0_T1_T2_iT3_T4_T5_ --------------------------
	.section	.nv.info._ZN3cub18CUB_300001_SM_10006detail4scan16DeviceScanKernelINS2_10policy_hubIN4cuda3std3__45tupleIJffffffEEES9_S9_m7scan_opE10Policy1000EN6thrust24THRUST_300001_SM_1000_NS12zip_iteratorINS8_IJNSE_6detail15normal_iteratorINSE_10device_ptrIfEEEENSE_17constant_iteratorIfNSE_11use_defaultESM_EESN_SN_SN_SN_EEEEENSF_INS8_IJSK_SK_SK_SK_SK_SK_EEEEENS0_13ScanTileStateIS9_Lb0EEESA_NS0_8NullTypeEmS9_Lb0ESU_EEvT0_T1_T2_iT3_T4_T5_,"",@"SHT_CUDA_INFO"
	.sectionflags	@""
	.align	4


	//----- nvinfo : EIATTR_CUDA_API_VERSION
	.align		4
        /*0000*/ 	.byte	0x04, 0x37
        /*0002*/ 	.short	(.L_74 - .L_73)
.L_73:
        /*0004*/ 	.word	0x00000082


	//----- nvinfo : EIATTR_KPARAM_INFO
	.align		4
.L_74:
        /*0008*/ 	.byte	0x04, 0x17
        /*000a*/ 	.short	(.L_76 - .L_75)
.L_75:
        /*000c*/ 	.word	0x00000000
        /*0010*/ 	.short	0x0006
        /*0012*/ 	.short	0x00a8
        /*0014*/ 	.byte	0x00, 0xf0, 0x21, 0x00


	//----- nvinfo : EIATTR_KPARAM_INFO
	.align		4
.L_76:
        /*0018*/ 	.byte	0x04, 0x17
        /*001a*/ 	.short	(.L_78 - .L_77)
.L_77:
        /*001c*/ 	.word	0x00000000
        /*0020*/ 	.short	0x0005
        /*0022*/ 	.short	0x00a5
        /*0024*/ 	.byte	0x00, 0xf0, 0x05, 0x00


	//----- nvinfo : EIATTR_KPARAM_INFO
	.align		4
.L_78:
        /*0028*/ 	.byte	0x04, 0x17
        /*002a*/ 	.short	(.L_80 - .L_79)
.L_79:
        /*002c*/ 	.word	0x00000000
        /*0030*/ 	.short	0x0004
        /*0032*/ 	.short	0x00a4
        /*0034*/ 	.byte	0x00, 0xf0, 0x05, 0x00


	//----- nvinfo : EIATTR_KPARAM_INFO
	.align		4
.L_80:
        /*0038*/ 	.byte	0x04, 0x17
        /*003a*/ 	.short	(.L_82 - .L_81)
.L_81:
        /*003c*/ 	.word	0x00000000
        /*0040*/ 	.short	0x0003
        /*0042*/ 	.short	0x00a0
        /*0044*/ 	.byte	0x00, 0xf0, 0x11, 0x00


	//----- nvinfo : EIATTR_KPARAM_INFO
	.align		4
.L_82:
        /*0048*/ 	.byte	0x04, 0x17
        /*004a*/ 	.short	(.L_84 - .L_83)
.L_83:
        /*004c*/ 	.word	0x00000000
        /*0050*/ 	.short	0x0002
        /*0052*/ 	.short	0x0088
        /*0054*/ 	.byte	0x00, 0xf0, 0x61, 0x00


	//----- nvinfo : EIATTR_KPARAM_INFO
	.align		4
.L_84:
        /*0058*/ 	.byte	0x04, 0x17
        /*005a*/ 	.short	(.L_86 - .L_85)
.L_85:
        /*005c*/ 	.word	0x00000000
        /*0060*/ 	.short	0x0001
        /*0062*/ 	.short	0x0058
        /*0064*/ 	.byte	0x00, 0xf0, 0xc1, 0x00


	//----- nvinfo : EIATTR_KPARAM_INFO
	.align		4
.L_86:
        /*0068*/ 	.byte	0x04, 0x17
        /*006a*/ 	.short	(.L_88 - .L_87)
.L_87:
        /*006c*/ 	.word	0x00000000
        /*0070*/ 	.short	0x0000
        /*0072*/ 	.short	0x0000
        /*0074*/ 	.byte	0x00, 0xf0, 0x61, 0x01


	//----- nvinfo : EIATTR_SPARSE_MMA_MASK
	.align		4
.L_88:
        /*0078*/ 	.byte	0x03, 0x50
        /*007a*/ 	.short	0x0000


	//----- nvinfo : EIATTR_MAXREG_COUNT
	.align		4
        /*007c*/ 	.byte	0x03, 0x1b
        /*007e*/ 	.short	0x00ff


	//----- nvinfo : EIATTR_NUM_BARRIERS
	.align		4
        /*0080*/ 	.byte	0x02, 0x4c
        /*0082*/ 	.byte	0x01
	.zero		1


	//----- nvinfo : EIATTR_MERCURY_ISA_VERSION
	.align		4
        /*0084*/ 	.byte	0x03, 0x5f
        /*0086*/ 	.short	0x0101


	//----- nvinfo : EIATTR_UNUSED_LOAD_BYTE_OFFSET
	.align		4
        /*0088*/ 	.byte	0x04, 0x44
        /*008a*/ 	.short	(.L_90 - .L_89)


	//   ....[0]....
.L_89:
        /*008c*/ 	.word	0x000046f0
        /*0090*/ 	.word	0x0000fff0


	//   ....[1]....
        /*0094*/ 	.word	0x00004700
        /*0098*/ 	.word	0x00000fff


	//   ....[2]....
        /*009c*/ 	.word	0x00009150
        /*00a0*/ 	.word	0x0000fff0


	//   ....[3]....
        /*00a4*/ 	.word	0x00009160
        /*00a8*/ 	.word	0x00000fff


	//----- nvinfo : EIATTR_COOP_GROUP_MASK_REGIDS
	.align		4
.L_90:
        /*00ac*/ 	.byte	0x04, 0x29
        /*00ae*/ 	.short	(.L_92 - .L_91)


	//   ....[0]....
.L_91:
        /*00b0*/ 	.word	0xffffffff


	//   ....[1]....
        /*00b4*/ 	.word	0xffffffff


	//   ....[2]....
        /*00b8*/ 	.word	0xffffffff


	//   ....[3]....
        /*00bc*/ 	.word	0xffffffff


	//   ....[4]....
        /*00c0*/ 	.word	0xffffffff


	//   ....[5]....
        /*00c4*/ 	.word	0xffffffff


	//   ....[6]....
        /*00c8*/ 	.word	0xffffffff


	//   ....[7]....
        /*00cc*/ 	.word	0xffffffff


	//   ....[8]....
        /*00d0*/ 	.word	0xffffffff


	//   ....[9]....
        /*00d4*/ 	.word	0xffffffff


	//   ....[10]....
        /*00d8*/ 	.word	0xffffffff


	//   ....[11]....
        /*00dc*/ 	.word	0xffffffff


	//   ....[12]....
        /*00e0*/ 	.word	0xffffffff


	//   ....[13]....
        /*00e4*/ 	.word	0xffffffff


	//   ....[14]....
        /*00e8*/ 	.word	0xffffffff


	//   ....[15]....
        /*00ec*/ 	.word	0xffffffff


	//   ....[16]....
        /*00f0*/ 	.word	0xffffffff


	//   ....[17]....
        /*00f4*/ 	.word	0xffffffff


	//   ....[18]....
        /*00f8*/ 	.word	0xffffffff


	//   ....[19]....
        /*00fc*/ 	.word	0xffffffff


	//   ....[20]....
        /*0100*/ 	.word	0xffffffff


	//   ....[21]....
        /*0104*/ 	.word	0xffffffff


	//   ....[22]....
        /*0108*/ 	.word	0xffffffff


	//   ....[23]....
        /*010c*/ 	.word	0xffffffff


	//   ....[24]....
        /*0110*/ 	.word	0xffffffff


	//   ....[25]....
        /*0114*/ 	.word	0xffffffff


	//   ....[26]....
        /*0118*/ 	.word	0xffffffff


	//   ....[27]....
        /*011c*/ 	.word	0xffffffff


	//   ....[28]....
        /*0120*/ 	.word	0xffffffff


	//   ....[29]....
        /*0124*/ 	.word	0xffffffff


	//   ....[30]....
        /*0128*/ 	.word	0xffffffff


	//   ....[31]....
        /*012c*/ 	.word	0xffffffff


	//   ....[32]....
        /*0130*/ 	.word	0xffffffff


	//   ....[33]....
        /*0134*/ 	.word	0xffffffff


	//   ....[34]....
        /*0138*/ 	.word	0xffffffff


	//   ....[35]....
        /*013c*/ 	.word	0xffffffff


	//   ....[36]....
        /*0140*/ 	.word	0xffffffff


	//   ....[37]....
        /*0144*/ 	.word	0xffffffff


	//   ....[38]....
        /*0148*/ 	.word	0xffffffff


	//   ....[39]....
        /*014c*/ 	.word	0xffffffff


	//   ....[40]....
        /*0150*/ 	.word	0xffffffff


	//   ....[41]....
        /*0154*/ 	.word	0xffffffff


	//   ....[42]....
        /*0158*/ 	.word	0xffffffff


	//   ....[43]....
        /*015c*/ 	.word	0xffffffff


	//   ....[44]....
        /*0160*/ 	.word	0xffffffff


	//   ....[45]....
        /*0164*/ 	.word	0xffffffff


	//   ....[46]....
        /*0168*/ 	.word	0xffffffff


	//   ....[47]....
        /*016c*/ 	.word	0xffffffff


	//   ....[48]....
        /*0170*/ 	.word	0xffffffff


	//   ....[49]....
        /*0174*/ 	.word	0xffffffff


	//   ....[50]....
        /*0178*/ 	.word	0xffffffff


	//   ....[51]....
        /*017c*/ 	.word	0xffffffff


	//   ....[52]....
        /*0180*/ 	.word	0xffffffff


	//   ....[53]....
        /*0184*/ 	.word	0xffffffff


	//   ....[54]....
        /*0188*/ 	.word	0xffffffff


	//   ....[55]....
        /*018c*/ 	.word	0xffffffff


	//   ....[56]....
        /*0190*/ 	.word	0xffffffff


	//   ....[57]....
        /*0194*/ 	.word	0xffffffff


	//   ....[58]....
        /*0198*/ 	.word	0xffffffff


	//   ....[59]....
        /*019c*/ 	.word	0xffffffff


	//   ....[60]....
        /*01a0*/ 	.word	0xffffffff


	//   ....[61]....
        /*01a4*/ 	.word	0xffffffff


	//   ....[62]....
        /*01a8*/ 	.word	0xffffffff


	//   ....[63]....
        /*01ac*/ 	.word	0xffffffff


	//   ....[64]....
        /*01b0*/ 	.word	0xffffffff


	//   ....[65]....
        /*01b4*/ 	.word	0xffffffff


	//   ....[66]....
        /*01b8*/ 	.word	0xffffffff


	//   ....[67]....
        /*01bc*/ 	.word	0xffffffff


	//   ....[68]....
        /*01c0*/ 	.word	0xffffffff


	//   ....[69]....
        /*01c4*/ 	.word	0xffffffff


	//   ....[70]....
        /*01c8*/ 	.word	0xffffffff


	//   ....[71]....
        /*01cc*/ 	.word	0xffffffff


	//   ....[72]....
        /*01d0*/ 	.word	0xffffffff


	//   ....[73]....
        /*01d4*/ 	.word	0xffffffff


	//   ....[74]....
        /*01d8*/ 	.word	0xffffffff


	//   ....[75]....
        /*01dc*/ 	.word	0xffffffff


	//   ....[76]....
        /*01e0*/ 	.word	0xffffffff


	//   ....[77]....
        /*01e4*/ 	.word	0xffffffff


	//   ....[78]....
        /*01e8*/ 	.word	0xffffffff


	//   ....[79]....
        /*01ec*/ 	.word	0xffffffff


	//   ....[80]....
        /*01f0*/ 	.word	0xffffffff


	//   ....[81]....
        /*01f4*/ 	.word	0xffffffff


	//   ....[82]....
        /*01f8*/ 	.word	0xffffffff


	//   ....[83]....
        /*01fc*/ 	.word	0xffffffff


	//   ....[84]....
        /*0200*/ 	.word	0xffffffff


	//   ....[85]....
        /*0204*/ 	.word	0xffffffff


	//   ....[86]....
        /*0208*/ 	.word	0xffffffff


	//   ....[87]....
        /*020c*/ 	.word	0xffffffff


	//   ....[88]....
        /*0210*/ 	.word	0xffffffff


	//   ....[89]....
        /*0214*/ 	.word	0xffffffff


	//   ....[90]....
        /*0218*/ 	.word	0xffffffff


	//   ....[91]....
        /*021c*/ 	.word	0xffffffff


	//   ....[92]....
        /*0220*/ 	.word	0xffffffff


	//   ....[93]....
        /*0224*/ 	.word	0xffffffff


	//   ....[94]....
        /*0228*/ 	.word	0xffffffff


	//   ....[95]....
        /*022c*/ 	.word	0xffffffff


	//   ....[96]....
        /*0230*/ 	.word	0xffffffff


	//   ....[97]....
        /*0234*/ 	.word	0xffffffff


	//   ....[98]....
        /*0238*/ 	.word	0xffffffff


	//   ....[99]....
        /*023c*/ 	.word	0xffffffff


	//   ....[100]....
        /*0240*/ 	.word	0xffffffff


	//   ....[101]....
        /*0244*/ 	.word	0xffffffff


	//   ....[102]....
        /*0248*/ 	.word	0xffffffff


	//   ....[103]....
        /*024c*/ 	.word	0xffffffff


	//   ....[104]....
        /*0250*/ 	.word	0xffffffff


	//   ....[105]....
        /*0254*/ 	.word	0xffffffff


	//   ....[106]....
        /*0258*/ 	.word	0xffffffff


	//   ....[107]....
        /*025c*/ 	.word	0xffffffff


	//   ....[108]....
        /*0260*/ 	.word	0xffffffff


	//   ....[109]....
        /*0264*/ 	.word	0xffffffff


	//   ....[110]....
        /*0268*/ 	.word	0xffffffff


	//   ....[111]....
        /*026c*/ 	.word	0xffffffff


	//   ....[112]....
        /*0270*/ 	.word	0xffffffff


	//   ....[113]....
        /*0274*/ 	.word	0xffffffff


	//   ....[114]....
        /*0278*/ 	.word	0xffffffff


	//   ....[115]....
        /*027c*/ 	.word	0xffffffff


	//   ....[116]....
        /*0280*/ 	.word	0xffffffff


	//   ....[117]....
        /*0284*/ 	.word	0xffffffff


	//   ....[118]....
        /*0288*/ 	.word	0xffffffff


	//   ....[119]....
        /*028c*/ 	.word	0xffffffff


	//   ....[120]....
        /*0290*/ 	.word	0xffffffff


	//   ....[121]....
        /*0294*/ 	.word	0xffffffff


	//   ....[122]....
        /*0298*/ 	.word	0xffffffff


	//   ....[123]....
        /*029c*/ 	.word	0xffffffff


	//   ....[124]....
        /*02a0*/ 	.word	0xffffffff


	//   ....[125]....
        /*02a4*/ 	.word	0xffffffff


	//   ....[126]....
        /*02a8*/ 	.word	0xffffffff


	//   ....[127]....
        /*02ac*/ 	.word	0xffffffff


	//   ....[128]....
        /*02b0*/ 	.word	0xffffffff


	//   ....[129]....
        /*02b4*/ 	.word	0xffffffff


	//   ....[130]....
        /*02b8*/ 	.word	0xffffffff


	//   ....[131]....
        /*02bc*/ 	.word	0xffffffff


	//   ....[132]....
        /*02c0*/ 	.word	0xffffffff


	//   ....[133]....
        /*02c4*/ 	.word	0xffffffff


	//   ....[134]....
        /*02c8*/ 	.word	0xffffffff


	//   ....[135]....
        /*02cc*/ 	.word	0xffffffff


	//   ....[136]....
        /*02d0*/ 	.word	0xffffffff


	//   ....[137]....
        /*02d4*/ 	.word	0xffffffff


	//   ....[138]....
        /*02d8*/ 	.word	0xffffffff


	//   ....[139]....
        /*02dc*/ 	.word	0xffffffff


	//   ....[140]....
        /*02e0*/ 	.word	0xffffffff


	//   ....[141]....
        /*02e4*/ 	.word	0xffffffff


	//   ....[142]....
        /*02e8*/ 	.word	0xffffffff


	//   ....[143]....
        /*02ec*/ 	.word	0xffffffff


	//   ....[144]....
        /*02f0*/ 	.word	0xffffffff


	//   ....[145]....
        /*02f4*/ 	.word	0xffffffff


	//   ....[146]....
        /*02f8*/ 	.word	0xffffffff


	//   ....[147]....
        /*02fc*/ 	.word	0xffffffff


	//   ....[148]....
        /*0300*/ 	.word	0xffffffff


	//   ....[149]....
        /*0304*/ 	.word	0xffffffff


	//   ....[150]....
        /*0308*/ 	.word	0xffffffff


	//   ....[151]....
        /*030c*/ 	.word	0xffffffff


	//   ....[152]....
        /*0310*/ 	.word	0xffffffff


	//   ....[153]....
        /*0314*/ 	.word	0xffffffff


	//   ....[154]....
        /*0318*/ 	.word	0xffffffff


	//   ....[155]....
        /*031c*/ 	.word	0xffffffff


	//   ....[156]....
        /*0320*/ 	.word	0xffffffff


	//   ....[157]....
        /*0324*/ 	.word	0xffffffff


	//   ....[158]....
        /*0328*/ 	.word	0xffffffff


	//   ....[159]....
        /*032c*/ 	.word	0xffffffff


	//   ....[160]....
        /*0330*/ 	.word	0xffffffff


	//   ....[161]....
        /*0334*/ 	.word	0xffffffff


	//   ....[162]....
        /*0338*/ 	.word	0xffffffff


	//   ....[163]....
        /*033c*/ 	.word	0xffffffff


	//   ....[164]....
        /*0340*/ 	.word	0xffffffff


	//   ....[165]....
        /*0344*/ 	.word	0xffffffff


	//   ....[166]....
        /*0348*/ 	.word	0xffffffff


	//   ....[167]....
        /*034c*/ 	.word	0xffffffff


	//   ....[168]....
        /*0350*/ 	.word	0xffffffff


	//   ....[169]....
        /*0354*/ 	.word	0xffffffff


	//   ....[170]....
        /*0358*/ 	.word	0xffffffff


	//   ....[171]....
        /*035c*/ 	.word	0xffffffff


	//   ....[172]....
        /*0360*/ 	.word	0xffffffff


	//   ....[173]....
        /*0364*/ 	.word	0xffffffff


	//   ....[174]....
        /*0368*/ 	.word	0xffffffff


	//   ....[175]....
        /*036c*/ 	.word	0xffffffff


	//   ....[176]....
        /*0370*/ 	.word	0xffffffff


	//   ....[177]....
        /*0374*/ 	.word	0xffffffff


	//   ....[178]....
        /*0378*/ 	.word	0xffffffff


	//   ....[179]....
        /*037c*/ 	.word	0xffffffff


	//   ....[180]....
        /*0380*/ 	.word	0xffffffff


	//   ....[181]....
        /*0384*/ 	.word	0xffffffff


	//   ....[182]....
        /*0388*/ 	.word	0xffffffff


	//   ....[183]....
        /*038c*/ 	.word	0xffffffff


	//   ....[184]....
        /*0390*/ 	.word	0xffffffff


	//   ....[185]....
        /*0394*/ 	.word	0xffffffff


	//   ....[186]....
        /*0398*/ 	.word	0xffffffff


	//   ....[187]....
        /*039c*/ 	.word	0xffffffff


	//   ....[188]....
        /*03a0*/ 	.word	0xffffffff


	//   ....[189]....
        /*03a4*/ 	.word	0xffffffff


	//   ....[190]....
        /*03a8*/ 	.word	0xffffffff


	//   ....[191]....
        /*03ac*/ 	.word	0xffffffff


	//   ....[192]....
        /*03b0*/ 	.word	0xffffffff


	//   ....[193]....
        /*03b4*/ 	.word	0xffffffff


	//   ....[194]....
        /*03b8*/ 	.word	0xffffffff


	//   ....[195]....
        /*03bc*/ 	.word	0xffffffff


	//   ....[196]....
        /*03c0*/ 	.word	0xffffffff


	//   ....[197]....
        /*03c4*/ 	.word	0xffffffff


	//   ....[198]....
        /*03c8*/ 	.word	0xffffffff


	//   ....[199]....
        /*03cc*/ 	.word	0xffffffff


	//   ....[200]....
        /*03d0*/ 	.word	0xffffffff


	//   ....[201]....
        /*03d4*/ 	.word	0xffffffff


	//   ....[202]....
        /*03d8*/ 	.word	0xffffffff


	//   ....[203]....
        /*03dc*/ 	.word	0xffffffff


	//   ....[204]....
        /*03e0*/ 	.word	0xffffffff


	//   ....[205]....
        /*03e4*/ 	.word	0xffffffff


	//   ....[206]....
        /*03e8*/ 	.word	0xffffffff


	//   ....[207]....
        /*03ec*/ 	.word	0xffffffff


	//   ....[208]....
        /*03f0*/ 	.word	0xffffffff


	//   ....[209]....
        /*03f4*/ 	.word	0xffffffff


	//   ....[210]....
        /*03f8*/ 	.word	0xffffffff


	//   ....[211]....
        /*03fc*/ 	.word	0xffffffff


	//   ....[212]....
        /*0400*/ 	.word	0xffffffff


	//   ....[213]....
        /*0404*/ 	.word	0xffffffff


	//   ....[214]....
        /*0408*/ 	.word	0xffffffff


	//   ....[215]....
        /*040c*/ 	.word	0xffffffff


	//   ....[216]....
        /*0410*/ 	.word	0xffffffff


	//   ....[217]....
        /*0414*/ 	.word	0xffffffff


	//   ....[218]....
        /*0418*/ 	.word	0xffffffff


	//   ....[219]....
        /*041c*/ 	.word	0xffffffff


	//   ....[220]....
        /*0420*/ 	.word	0xffffffff


	//   ....[221]....
        /*0424*/ 	.word	0xffffffff


	//   ....[222]....
        /*0428*/ 	.word	0xffffffff


	//   ....[223]....
        /*042c*/ 	.word	0xffffffff


	//   ....[224]....
        /*0430*/ 	.word	0xffffffff


	//   ....[225]....
        /*0434*/ 	.word	0xffffffff


	//   ....[226]....
        /*0438*/ 	.word	0xffffffff


	//   ....[227]....
        /*043c*/ 	.word	0xffffffff


	//   ....[228]....
        /*0440*/ 	.word	0xffffffff


	//   ....[229]....
        /*0444*/ 	.word	0xffffffff


	//   ....[230]....
        /*0448*/ 	.word	0xffffffff


	//   ....[231]....
        /*044c*/ 	.word	0xffffffff


	//   ....[232]....
        /*0450*/ 	.word	0xffffffff


	//   ....[233]....
        /*0454*/ 	.word	0xffffffff


	//   ....[234]....
        /*0458*/ 	.word	0xffffffff


	//   ....[235]....
        /*045c*/ 	.word	0xffffffff


	//   ....[236]....
        /*0460*/ 	.word	0xffffffff


	//   ....[237]....
        /*0464*/ 	.word	0xffffffff


	//   ....[238]....
        /*0468*/ 	.word	0xffffffff


	//   ....[239]....
        /*046c*/ 	.word	0xffffffff


	//   ....[240]....
        /*0470*/ 	.word	0xffffffff


	//   ....[241]....
        /*0474*/ 	.word	0xffffffff


	//   ....[242]....
        /*0478*/ 	.word	0xffffffff


	//   ....[243]....
        /*047c*/ 	.word	0xffffffff


	//   ....[244]....
        /*0480*/ 	.word	0xffffffff


	//   ....[245]....
        /*0484*/ 	.word	0xffffffff


	//   ....[246]....
        /*0488*/ 	.word	0xffffffff


	//   ....[247]....
        /*048c*/ 	.word	0xffffffff


	//   ....[248]....
        /*0490*/ 	.word	0xffffffff


	//   ....[249]....
        /*0494*/ 	.word	0xffffffff


	//   ....[250]....
        /*0498*/ 	.word	0xffffffff


	//   ....[251]....
        /*049c*/ 	.word	0xffffffff


	//   ....[252]....
        /*04a0*/ 	.word	0xffffffff


	//   ....[253]....
        /*04a4*/ 	.word	0xffffffff


	//   ....[254]....
        /*04a8*/ 	.word	0xffffffff


	//   ....[255]....
        /*04ac*/ 	.word	0xffffffff


	//   ....[0]....
        /*04b0*/ 	.word	0xffffffff


	//   ....[1]....
        /*04b4*/ 	.word	0xffffffff


	//   ....[2]....
        /*04b8*/ 	.word	0xffffffff


	//   ....[3]....
        /*04bc*/ 	.word	0xffffffff


	//   ....[4]....
        /*04c0*/ 	.word	0xffffffff


	//   ....[5]....
        /*04c4*/ 	.word	0xffffffff


	//   ....[6]....
        /*04c8*/ 	.word	0xffffffff


	//   ....[7]....
        /*04cc*/ 	.word	0xffffffff


	//   ....[8]....
        /*04d0*/ 	.word	0xffffffff


	//   ....[9]....
        /*04d4*/ 	.word	0xffffffff


	//   ....[10]....
        /*04d8*/ 	.word	0xffffffff


	//   ....[11]....
        /*04dc*/ 	.word	0xffffffff


	//   ....[12]....
        /*04e0*/ 	.word	0xffffffff


	//   ....[13]....
        /*04e4*/ 	.word	0xffffffff


	//   ....[14]....
        /*04e8*/ 	.word	0xffffffff


	//   ....[15]....
        /*04ec*/ 	.word	0xffffffff


	//   ....[16]....
        /*04f0*/ 	.word	0xffffffff


	//   ....[17]....
        /*04f4*/ 	.word	0xffffffff


	//   ....[18]....
        /*04f8*/ 	.word	0xffffffff


	//   ....[19]....
        /*04fc*/ 	.word	0xffffffff


	//   ....[20]....
        /*0500*/ 	.word	0xffffffff


	//   ....[21]....
        /*0504*/ 	.word	0xffffffff


	//   ....[22]....
        /*0508*/ 	.word	0xffffffff


	//   ....[23]....
        /*050c*/ 	.word	0xffffffff


	//   ....[24]....
        /*0510*/ 	.word	0x05000013


	//   ....[25]....
        /*0514*/ 	.word	0x05000013


	//   ....[26]....
        /*0518*/ 	.word	0x05000013


	//   ....[27]....
        /*051c*/ 	.word	0x05000013


	//   ....[28]....
        /*0520*/ 	.word	0x05000013


	//   ....[29]....
        /*0524*/ 	.word	0x05000013


	//   ....[30]....
        /*0528*/ 	.word	0x05000013


	//   ....[31]....
        /*052c*/ 	.word	0x05000013


	//   ....[32]....
        /*0530*/ 	.word	0x05000013


	//   ....[33]....
        /*0534*/ 	.word	0x05000013


	//   ....[34]....
        /*0538*/ 	.word	0x05000013


	//   ....[35]....
        /*053c*/ 	.word	0x05000013


	//   ....[36]....
        /*0540*/ 	.word	0x05000013


	//   ....[37]....
        /*0544*/ 	.word	0x05000013


	//   ....[38]....
        /*0548*/ 	.word	0x05000013


	//   ....[39]....
        /*054c*/ 	.word	0x05000013


	//   ....[40]....
        /*0550*/ 	.word	0x05000013


	//   ....[41]....
        /*0554*/ 	.word	0x05000013


	//   ....[42]....
        /*0558*/ 	.word	0x05000013


	//   ....[43]....
        /*055c*/ 	.word	0x05000013


	//   ....[44]....
        /*0560*/ 	.word	0x05000013


	//   ....[45]....
        /*0564*/ 	.word	0x05000013


	//   ....[46]....
        /*0568*/ 	.word	0x05000013


	//   ....[47]....
        /*056c*/ 	.word	0x05000013


	//   ....[48]....
        /*0570*/ 	.word	0x05000013


	//   ....[49]....
        /*0574*/ 	.word	0x05000013


	//   ....[50]....
        /*0578*/ 	.word	0x05000013


	//   ....[51]....
        /*057c*/ 	.word	0x05000013


	//   ....[52]....
        /*0580*/ 	.word	0x05000013


	//   ....[53]....
        /*0584*/ 	.word	0x05000013


	//   ....[54]....
        /*0588*/ 	.word	0x05000013


	//   ....[55]....
        /*058c*/ 	.word	0x05000013


	//   ....[56]....
        /*0590*/ 	.word	0x05000013


	//   ....[57]....
        /*0594*/ 	.word	0x05000013


	//   ....[58]....
        /*0598*/ 	.word	0x05000013


	//   ....[59]....
        /*059c*/ 	.word	0x05000013


	//   ....[60]....
        /*05a0*/ 	.word	0x05000013


	//   ....[61]....
        /*05a4*/ 	.word	0x05000013


	//   ....[62]....
        /*05a8*/ 	.word	0x05000013


	//   ....[63]....
        /*05ac*/ 	.word	0x05000013


	//   ....[64]....
        /*05b0*/ 	.word	0x05000013


	//   ....[65]....
        /*05b4*/ 	.word	0x05000013


	//   ....[66]....
        /*05b8*/ 	.word	0x05000013


	//   ....[67]....
        /*05bc*/ 	.word	0x05000013


	//   ....[68]....
        /*05c0*/ 	.word	0x05000013


	//   ....[69]....
        /*05c4*/ 	.word	0x05000013


	//   ....[70]....
        /*05c8*/ 	.word	0x05000013


	//   ....[71]....
        /*05cc*/ 	.word	0x05000013


	//   ....[72]....
        /*05d0*/ 	.word	0x05000013


	//   ....[73]....
        /*05d4*/ 	.word	0x05000013


	//   ....[74]....
        /*05d8*/ 	.word	0x05000013


	//   ....[75]....
        /*05dc*/ 	.word	0x05000013


	//   ....[76]....
        /*05e0*/ 	.word	0x05000013


	//   ....[77]....
        /*05e4*/ 	.word	0x05000013


	//   ....[78]....
        /*05e8*/ 	.word	0x05000013


	//   ....[79]....
        /*05ec*/ 	.word	0x05000013


	//   ....[80]....
        /*05f0*/ 	.word	0x05000013


	//   ....[81]....
        /*05f4*/ 	.word	0x05000013


	//   ....[82]....
        /*05f8*/ 	.word	0x05000013


	//   ....[83]....
        /*05fc*/ 	.word	0x05000013


	//   ....[84]....
        /*0600*/ 	.word	0x05000013


	//   ....[85]....
        /*0604*/ 	.word	0x05000013


	//   ....[86]....
        /*0608*/ 	.word	0x05000013


	//   ....[87]....
        /*060c*/ 	.word	0x05000013


	//   ....[88]....
        /*0610*/ 	.word	0x05000013


	//   ....[89]....
        /*0614*/ 	.word	0x05000013


	//   ....[90]....
        /*0618*/ 	.word	0x05000013


	//   ....[91]....
        /*061c*/ 	.word	0x05000013


	//   ....[92]....
        /*0620*/ 	.word	0x05000013


	//   ....[93]....
        /*0624*/ 	.word	0x05000013


	//   ....[94]....
        /*0628*/ 	.word	0x05000013


	//   ....[95]....
        /*062c*/ 	.word	0x05000013


	//   ....[96]....
        /*0630*/ 	.word	0x05000013


	//   ....[97]....
        /*0634*/ 	.word	0x05000013


	//   ....[98]....
        /*0638*/ 	.word	0x05000013


	//   ....[99]....
        /*063c*/ 	.word	0x05000013


	//   ....[100]....
        /*0640*/ 	.word	0x05000013


	//   ....[101]....
        /*0644*/ 	.word	0x05000013


	//   ....[102]....
        /*0648*/ 	.word	0x05000013


	//   ....[103]....
        /*064c*/ 	.word	0x05000013


	//   ....[104]....
        /*0650*/ 	.word	0x05000013


	//   ....[105]....
        /*0654*/ 	.word	0x05000013


	//   ....[106]....
        /*0658*/ 	.word	0x05000013


	//   ....[107]....
        /*065c*/ 	.word	0x05000013


	//   ....[108]....
        /*0660*/ 	.word	0x05000013


	//   ....[109]....
        /*0664*/ 	.word	0x05000013


	//   ....[110]....
        /*0668*/ 	.word	0x05000013


	//   ....[111]....
        /*066c*/ 	.word	0x05000013


	//   ....[112]....
        /*0670*/ 	.word	0x05000013


	//   ....[113]....
        /*0674*/ 	.word	0x05000013


	//   ....[114]....
        /*0678*/ 	.word	0x05000013


	//   ....[115]....
        /*067c*/ 	.word	0x05000013


	//   ....[116]....
        /*0680*/ 	.word	0x05000013


	//   ....[117]....
        /*0684*/ 	.word	0x05000013


	//   ....[118]....
        /*0688*/ 	.word	0x05000013


	//   ....[119]....
        /*068c*/ 	.word	0x05000013


	//   ....[120]....
        /*0690*/ 	.word	0x05000013


	//   ....[121]....
        /*0694*/ 	.word	0x05000013


	//   ....[122]....
        /*0698*/ 	.word	0x05000013


	//   ....[123]....
        /*069c*/ 	.word	0x05000013


	//   ....[124]....
        /*06a0*/ 	.word	0x05000013


	//   ....[125]....
        /*06a4*/ 	.word	0x05000013


	//   ....[126]....
        /*06a8*/ 	.word	0x05000013


	//   ....[127]....
        /*06ac*/ 	.word	0x05000013


	//   ....[128]....
        /*06b0*/ 	.word	0x05000013


	//   ....[129]....
        /*06b4*/ 	.word	0x05000013


	//   ....[130]....
        /*06b8*/ 	.word	0x05000013


	//   ....[131]....
        /*06bc*/ 	.word	0x05000013


	//   ....[132]....
        /*06c0*/ 	.word	0x05000013


	//   ....[133]....
        /*06c4*/ 	.word	0x05000013


	//   ....[134]....
        /*06c8*/ 	.word	0x05000013


	//   ....[135]....
        /*06cc*/ 	.word	0x05000013


	//   ....[136]....
        /*06d0*/ 	.word	0x05000013


	//   ....[137]....
        /*06d4*/ 	.word	0x05000013


	//   ....[138]....
        /*06d8*/ 	.word	0x05000013


	//   ....[139]....
        /*06dc*/ 	.word	0x05000013


	//   ....[140]....
        /*06e0*/ 	.word	0x05000013


	//   ....[141]....
        /*06e4*/ 	.word	0x05000013


	//   ....[142]....
        /*06e8*/ 	.word	0x05000013


	//   ....[143]....
        /*06ec*/ 	.word	0x05000013


	//   ....[144]....
        /*06f0*/ 	.word	0x05000013


	//   ....[145]....
        /*06f4*/ 	.word	0x05000013


	//   ....[146]....
        /*06f8*/ 	.word	0x05000013


	//   ....[147]....
        /*06fc*/ 	.word	0x05000013


	//   ....[148]....
        /*0700*/ 	.word	0x05000013


	//   ....[149]....
        /*0704*/ 	.word	0x05000013


	//   ....[150]....
        /*0708*/ 	.word	0x05000013


	//   ....[151]....
        /*070c*/ 	.word	0x05000013


	//   ....[152]....
        /*0710*/ 	.word	0x05000013


	//   ....[153]....
        /*0714*/ 	.word	0x05000013


	//   ....[154]....
        /*0718*/ 	.word	0x05000013


	//   ....[155]....
        /*071c*/ 	.word	0x05000013


	//----- nvinfo : EIATTR_COOP_GROUP_INSTR_OFFSETS
	.align		4
.L_92:
        /*0720*/ 	.byte	0x04, 0x28
        /*0722*/ 	.short	(.L_94 - .L_93)


	//   ....[0]....
.L_93:
        /*0724*/ 	.word	0x000002f0


	//   ....[1]....
        /*0728*/ 	.word	0x00000400


	//   ....[2]....
        /*072c*/ 	.word	0x00000440


	//   ....[3]....
        /*0730*/ 	.word	0x00000480


	//   ....[4]....
        /*0734*/ 	.word	0x000004b0


	//   ....[5]....
        /*0738*/ 	.word	0x000004c0


	//   ....[6]....
        /*073c*/ 	.word	0x000004d0


	//   ....[7]....
        /*0740*/ 	.word	0x000005d0


	//   ....[8]....
        /*0744*/ 	.word	0x00000610


	//   ....[9]....
        /*0748*/ 	.word	0x00000640


	//   ....[10]....
        /*074c*/ 	.word	0x00000670


	//   ....[11]....
        /*0750*/ 	.word	0x00000680


	//   ....[12]....
        /*0754*/ 	.word	0x00000690


	//   ....[13]....
        /*0758*/ 	.word	0x00000790


	//   ....[14]....
        /*075c*/ 	.word	0x000007e0


	//   ....[15]....
        /*0760*/ 	.word	0x00000810


	//   ....[16]....
        /*0764*/ 	.word	0x00000820


	//   ....[17]....
        /*0768*/ 	.word	0x00000830


	//   ....[18]....
        /*076c*/ 	.word	0x00000840


	//   ....[19]....
        /*0770*/ 	.word	0x000008f0


	//   ....[20]....
        /*0774*/ 	.word	0x00000990


	//   ....[21]....
        /*0778*/ 	.word	0x000009c0


	//   ....[22]....
        /*077c*/ 	.word	0x000009e0


	//   ....[23]....
        /*0780*/ 	.word	0x00000a20


	//   ....[24]....
        /*0784*/ 	.word	0x00000a60


	//   ....[25]....
        /*0788*/ 	.word	0x00000b20


	//   ....[26]....
        /*078c*/ 	.word	0x00000b90


	//   ....[27]....
        /*0790*/ 	.word	0x00000bc0


	//   ....[28]....
        /*0794*/ 	.word	0x00000be0


	//   ....[29]....
        /*0798*/ 	.word	0x00000bf0


	//   ....[30]....
        /*079c*/ 	.word	0x00000c00


	//   ....[31]....
        /*07a0*/ 	.word	0x00000d30


	//   ....[32]....
        /*07a4*/ 	.word	0x00000dd0


	//   ....[33]....
        /*07a8*/ 	.word	0x00000de0


	//   ....[34]....
        /*07ac*/ 	.word	0x00000df0


	//   ....[35]....
        /*07b0*/ 	.word	0x00001200


	//   ....[36]....
        /*07b4*/ 	.word	0x00001240


	//   ....[37]....
        /*07b8*/ 	.word	0x00001750


	//   ....[38]....
        /*07bc*/ 	.word	0x00001790


	//   ....[39]....
        /*07c0*/ 	.word	0x000017c0


	//   ....[40]....
        /*07c4*/ 	.word	0x000017f0


	//   ....[41]....
        /*07c8*/ 	.word	0x00001820


	//   ....[42]....
        /*07cc*/ 	.word	0x00001830


	//   ....[43]....
        /*07d0*/ 	.word	0x00001920


	//   ....[44]....
        /*07d4*/ 	.word	0x00001960


	//   ....[45]....
        /*07d8*/ 	.word	0x000019a0


	//   ....[46]....
        /*07dc*/ 	.word	0x000019c0


	//   ....[47]....
        /*07e0*/ 	.word	0x000019d0


	//   ....[48]....
        /*07e4*/ 	.word	0x000019e0


	//   ....[49]....
        /*07e8*/ 	.word	0x00001ab0


	//   ....[50]....
        /*07ec*/ 	.word	0x00001af0


	//   ....[51]....
        /*07f0*/ 	.word	0x00001b30


	//   ....[52]....
        /*07f4*/ 	.word	0x00001b60


	//   ....[53]....
        /*07f8*/ 	.word	0x00001b80


	//   ....[54]....
        /*07fc*/ 	.word	0x00001b90


	//   ....[55]....
        /*0800*/ 	.word	0x00001c40


	//   ....[56]....
        /*0804*/ 	.word	0x00001ca0


	//   ....[57]....
        /*0808*/ 	.word	0x00001cf0


	//   ....[58]....
        /*080c*/ 	.word	0x00001d20


	//   ....[59]....
        /*0810*/ 	.word	0x00001d30


	//   ....[60]....
        /*0814*/ 	.word	0x00001d40


	//   ....[61]....
        /*0818*/ 	.word	0x00001e10


	//   ....[62]....
        /*081c*/ 	.word	0x00001e90


	//   ....[63]....
        /*0820*/ 	.word	0x00001ec0


	//   ....[64]....
        /*0824*/ 	.word	0x00001ee0


	//   ....[65]....
        /*0828*/ 	.word	0x00001ef0


	//   ....[66]....
        /*082c*/ 	.word	0x00001f10


	//   ....[67]....
        /*0830*/ 	.word	0x00002490


	//   ....[68]....
        /*0834*/ 	.word	0x000024d0


	//   ....[69]....
        /*0838*/ 	.word	0x00002510


	//   ....[70]....
        /*083c*/ 	.word	0x00002520


	//   ....[71]....
        /*0840*/ 	.word	0x00002530


	//   ....[72]....
        /*0844*/ 	.word	0x00002540


	//   ....[73]....
        /*0848*/ 	.word	0x000029e0


	//   ....[74]....
        /*084c*/ 	.word	0x00002be0


	//   ....[75]....
        /*0850*/ 	.word	0x00002c30


	//   ....[76]....
        /*0854*/ 	.word	0x00002c40


	//   ....[77]....
        /*0858*/ 	.word	0x00002c50


	//   ....[78]....
        /*085c*/ 	.word	0x00002c60


	//   ....[79]....
        /*0860*/ 	.word	0x00002c70


	//   ....[80]....
        /*0864*/ 	.word	0x00002c80


	//   ....[81]....
        /*0868*/ 	.word	0x00002df0


	//   ....[82]....
        /*086c*/ 	.word	0x00002e00


	//   ....[83]....
        /*0870*/ 	.word	0x00002e10


	//   ....[84]....
        /*0874*/ 	.word	0x00002e20


	//   ....[85]....
        /*0878*/ 	.word	0x00002e30


	//   ....[86]....
        /*087c*/ 	.word	0x00002e40


	//   ....[87]....
        /*0880*/ 	.word	0x00002fc0


	//   ....[88]....
        /*0884*/ 	.word	0x00002fd0


	//   ....[89]....
        /*0888*/ 	.word	0x00002fe0


	//   ....[90]....
        /*088c*/ 	.word	0x00002ff0


	//   ....[91]....
        /*0890*/ 	.word	0x00003000


	//   ....[92]....
        /*0894*/ 	.word	0x00003010


	//   ....[93]....
        /*0898*/ 	.word	0x00003190


	//   ....[94]....
        /*089c*/ 	.word	0x000031a0


	//   ....[95]....
        /*08a0*/ 	.word	0x000031b0


	//   ....[96]....
        /*08a4*/ 	.word	0x000031c0


	//   ....[97]....
        /*08a8*/ 	.word	0x000031d0


	//   ....[98]....
        /*08ac*/ 	.word	0x000031e0


	//   ....[99]....
        /*08b0*/ 	.word	0x00003360


	//   ....[100]....
        /*08b4*/ 	.word	0x00003370


	//   ....[101]....
        /*08b8*/ 	.word	0x00003380


	//   ....[102]....
        /*08bc*/ 	.word	0x00003390


	//   ....[103]....
        /*08c0*/ 	.word	0x000033a0


	//   ....[104]....
        /*08c4*/ 	.word	0x000033b0


	//   ....[105]....
        /*08c8*/ 	.word	0x000035a0


	//   ....[106]....
        /*08cc*/ 	.word	0x00003670


	//   ....[107]....
        /*08d0*/ 	.word	0x00003850


	//   ....[108]....
        /*08d4*/ 	.word	0x000038a0


	//   ....[109]....
        /*08d8*/ 	.word	0x000038b0


	//   ....[110]....
        /*08dc*/ 	.word	0x000038c0


	//   ....[111]....
        /*08e0*/ 	.word	0x000038d0


	//   ....[112]....
        /*08e4*/ 	.word	0x000038e0


	//   ....[113]....
        /*08e8*/ 	.word	0x000038f0


	//   ....[114]....
        /*08ec*/ 	.word	0x00003a60


	//   ....[115]....
        /*08f0*/ 	.word	0x00003a70


	//   ....[116]....
        /*08f4*/ 	.word	0x00003a80


	//   ....[117]....
        /*08f8*/ 	.word	0x00003a90


	//   ....[118]....
        /*08fc*/ 	.word	0x00003aa0


	//   ....[119]....
        /*0900*/ 	.word	0x00003ab0


	//   ....[120]....
        /*0904*/ 	.word	0x00003c20


	//   ....[121]....
        /*0908*/ 	.word	0x00003c30


	//   ....[122]....
        /*090c*/ 	.word	0x00003c40


	//   ....[123]....
        /*0910*/ 	.word	0x00003c50


	//   ....[124]....
        /*0914*/ 	.word	0x00003c60


	//   ....[125]....
        /*0918*/ 	.word	0x00003c70


	//   ....[126]....
        /*091c*/ 	.word	0x00003de0


	//   ....[127]....
        /*0920*/ 	.word	0x00003df0


	//   ....[128]....
        /*0924*/ 	.word	0x00003e00


	//   ....[129]....
        /*0928*/ 	.word	0x00003e10


	//   ....[130]....
        /*092c*/ 	.word	0x00003e20


	//   ....[131]....
        /*0930*/ 	.word	0x00003e30


	//   ....[132]....
        /*0934*/ 	.word	0x00003fa0


	//   ....[133]....
        /*0938*/ 	.word	0x00003fb0


	//   ....[134]....
        /*093c*/ 	.word	0x00003fc0


	//   ....[135]....
        /*0940*/ 	.word	0x00003fd0


	//   ....[136]....
        /*0944*/ 	.word	0x00003fe0


	//   ....[137]....
        /*0948*/ 	.word	0x00003ff0


	//   ....[138]....
        /*094c*/ 	.word	0x00004280


	//   ....[139]....
        /*0950*/ 	.word	0x00004b40


	//   ....[140]....
        /*0954*/ 	.word	0x00004fc0


	//   ....[141]....
        /*0958*/ 	.word	0x000050d0


	//   ....[142]....
        /*095c*/ 	.word	0x00005110


	//   ....[143]....
        /*0960*/ 	.word	0x00005150


	//   ....[144]....
        /*0964*/ 	.word	0x00005170


	//   ....[145]....
        /*0968*/ 	.word	0x00005180


	//   ....[146]....
        /*096c*/ 	.word	0x00005190


	//   ....[147]....
        /*0970*/ 	.word	0x000052b0


	//   ....[148]....
        /*0974*/ 	.word	0x000052e0


	//   ....[149]....
        /*0978*/ 	.word	0x00005310


	//   ....[150]....
        /*097c*/ 	.word	0x00005320


	//   ....[151]....
        /*0980*/ 	.word	0x00005330


	//   ....[152]....
        /*0984*/ 	.word	0x00005340


	//   ....[153]....
        /*0988*/ 	.word	0x00005440


	//   ....[154]....
        /*098c*/ 	.word	0x00005490


	//   ....[155]....
        /*0990*/ 	.word	0x000054c0


	//   ....[156]....
        /*0994*/ 	.word	0x000054d0


	//   ....[157]....
        /*0998*/ 	.word	0x000054e0


	//   ....[158]....
        /*099c*/ 	.word	0x000054f0


	//   ....[159]....
        /*09a0*/ 	.word	0x000055c0


	//   ....[160]....
        /*09a4*/ 	.word	0x00005610


	//   ....[161]....
        /*09a8*/ 	.word	0x00005650


	//   ....[162]....
        /*09ac*/ 	.word	0x00005680


	//   ....[163]....
        /*09b0*/ 	.word	0x00005690


	//   ....[164]....
        /*09b4*/ 	.word	0x000056a0


	//   ....[165]....
        /*09b8*/ 	.word	0x00005790


	//   ....[166]....
        /*09bc*/ 	.word	0x000057f0


	//   ....[167]....
        /*09c0*/ 	.word	0x00005820


	//   ....[168]....
        /*09c4*/ 	.word	0x00005850


	//   ....[169]....
        /*09c8*/ 	.word	0x00005860


	//   ....[170]....
        /*09cc*/ 	.word	0x00005870


	//   ....[171]....
        /*09d0*/ 	.word	0x00005a60


	//   ....[172]....
        /*09d4*/ 	.word	0x00005a70


	//   ....[173]....
        /*09d8*/ 	.word	0x00005a80


	//   ....[174]....
        /*09dc*/ 	.word	0x00005a90


	//   ....[175]....
        /*09e0*/ 	.word	0x00005d70


	//   ....[176]....
        /*09e4*/ 	.word	0x00005da0


	//   ....[177]....
        /*09e8*/ 	.word	0x00006250


	//   ....[178]....
        /*09ec*/ 	.word	0x00006290


	//   ....[179]....
        /*09f0*/ 	.word	0x000062d0


	//   ....[180]....
        /*09f4*/ 	.word	0x000062f0


	//   ....[181]....
        /*09f8*/ 	.word	0x00006300


	//   ....[182]....
        /*09fc*/ 	.word	0x00006310


	//   ....[183]....
        /*0a00*/ 	.word	0x00006430


	//   ....[184]....
        /*0a04*/ 	.word	0x00006460


	//   ....[185]....
        /*0a08*/ 	.word	0x00006490


	//   ....[186]....
        /*0a0c*/ 	.word	0x000064a0


	//   ....[187]....
        /*0a10*/ 	.word	0x000064b0


	//   ....[188]....
        /*0a14*/ 	.word	0x000064c0


	//   ....[189]....
        /*0a18*/ 	.word	0x000065c0


	//   ....[190]....
        /*0a1c*/ 	.word	0x00006610


	//   ....[191]....
        /*0a20*/ 	.word	0x00006640


	//   ....[192]....
        /*0a24*/ 	.word	0x00006650


	//   ....[193]....
        /*0a28*/ 	.word	0x00006660


	//   ....[194]....
        /*0a2c*/ 	.word	0x00006670


	//   ....[195]....
        /*0a30*/ 	.word	0x00006740


	//   ....[196]....
        /*0a34*/ 	.word	0x00006790


	//   ....[197]....
        /*0a38*/ 	.word	0x000067d0


	//   ....[198]....
        /*0a3c*/ 	.word	0x00006800


	//   ....[199]....
        /*0a40*/ 	.word	0x00006810


	//   ....[200]....
        /*0a44*/ 	.word	0x00006820


	//   ....[201]....
        /*0a48*/ 	.word	0x00006960


	//   ....[202]....
        /*0a4c*/ 	.word	0x00006990


	//   ....[203]....
        /*0a50*/ 	.word	0x000069a0


	//   ....[204]....
        /*0a54*/ 	.word	0x000069b0


	//   ....[205]....
        /*0a58*/ 	.word	0x000069c0


	//   ....[206]....
        /*0a5c*/ 	.word	0x000069d0


	//   ....[207]....
        /*0a60*/ 	.word	0x00006ec0


	//   ....[208]....
        /*0a64*/ 	.word	0x00006ef0


	//   ....[209]....
        /*0a68*/ 	.word	0x00006f70


	//   ....[210]....
        /*0a6c*/ 	.word	0x00006fb0


	//   ....[211]....
        /*0a70*/ 	.word	0x00006ff0


	//   ....[212]....
        /*0a74*/ 	.word	0x00007020


	//   ....[213]....
        /*0a78*/ 	.word	0x000074e0


	//   ....[214]....
        /*0a7c*/ 	.word	0x000076e0


	//   ....[215]....
        /*0a80*/ 	.word	0x00007730


	//   ....[216]....
        /*0a84*/ 	.word	0x00007740


	//   ....[217]....
        /*0a88*/ 	.word	0x00007750


	//   ....[218]....
        /*0a8c*/ 	.word	0x00007760


	//   ....[219]....
        /*0a90*/ 	.word	0x00007770


	//   ....[220]....
        /*0a94*/ 	.word	0x00007780


	//   ....[221]....
        /*0a98*/ 	.word	0x000078f0


	//   ....[222]....
        /*0a9c*/ 	.word	0x00007900


	//   ....[223]....
        /*0aa0*/ 	.word	0x00007910


	//   ....[224]....
        /*0aa4*/ 	.word	0x00007920


	//   ....[225]....
        /*0aa8*/ 	.word	0x00007930


	//   ....[226]....
        /*0aac*/ 	.word	0x00007940


	//   ....[227]....
        /*0ab0*/ 	.word	0x00007ac0


	//   ....[228]....
        /*0ab4*/ 	.word	0x00007ad0


	//   ....[229]....
        /*0ab8*/ 	.word	0x00007ae0


	//   ....[230]....
        /*0abc*/ 	.word	0x00007af0


	//   ....[231]....
        /*0ac0*/ 	.word	0x00007b00


	//   ....[232]....
        /*0ac4*/ 	.word	0x00007b10


	//   ....[233]....
        /*0ac8*/ 	.word	0x00007c90


	//   ....[234]....
        /*0acc*/ 	.word	0x00007ca0


	//   ....[235]....
        /*0ad0*/ 	.word	0x00007cb0


	//   ....[236]....
        /*0ad4*/ 	.word	0x00007cc0


	//   ....[237]....
        /*0ad8*/ 	.word	0x00007cd0


	//   ....[238]....
        /*0adc*/ 	.word	0x00007ce0


	//   ....[239]....
        /*0ae0*/ 	.word	0x00007e60


	//   ....[240]....
        /*0ae4*/ 	.word	0x00007e70


	//   ....[241]....
        /*0ae8*/ 	.word	0x00007e80


	//   ....[242]....
        /*0aec*/ 	.word	0x00007e90


	//   ....[243]....
        /*0af0*/ 	.word	0x00007ea0


	//   ....[244]....
        /*0af4*/ 	.word	0x00007eb0


	//   ....[245]....
        /*0af8*/ 	.word	0x00008040


	//   ....[246]....
        /*0afc*/ 	.word	0x00008120


	//   ....[247]....
        /*0b00*/ 	.word	0x00008310


	//   ....[248]....
        /*0b04*/ 	.word	0x00008360


	//   ....[249]....
        /*0b08*/ 	.word	0x00008370


	//   ....[250]....
        /*0b0c*/ 	.word	0x00008380


	//   ....[251]....
        /*0b10*/ 	.word	0x00008390


	//   ....[252]....
        /*0b14*/ 	.word	0x000083a0


	//   ....[253]....
        /*0b18*/ 	.word	0x000083b0


	//   ....[254]....
        /*0b1c*/ 	.word	0x00008520


	//   ....[255]....
        /*0b20*/ 	.word	0x00008530


	//   ....[0]....
        /*0b24*/ 	.word	0x00008540


	//   ....[1]....
        /*0b28*/ 	.word	0x00008550


	//   ....[2]....
        /*0b2c*/ 	.word	0x00008560


	//   ....[3]....
        /*0b30*/ 	.word	0x00008570


	//   ....[4]....
        /*0b34*/ 	.word	0x000086e0


	//   ....[5]....
        /*0b38*/ 	.word	0x000086f0


	//   ....[6]....
        /*0b3c*/ 	.word	0x00008700


	//   ....[7]....
        /*0b40*/ 	.word	0x00008710


	//   ....[8]....
        /*0b44*/ 	.word	0x00008720


	//   ....[9]....
        /*0b48*/ 	.word	0x00008730


	//   ....[10]....
        /*0b4c*/ 	.word	0x000088a0


	//   ....[11]....
        /*0b50*/ 	.word	0x000088b0


	//   ....[12]....
        /*0b54*/ 	.word	0x000088c0


	//   ....[13]....
        /*0b58*/ 	.word	0x000088d0


	//   ....[14]....
        /*0b5c*/ 	.word	0x000088e0


	//   ....[15]....
        /*0b60*/ 	.word	0x000088f0


	//   ....[16]....
        /*0b64*/ 	.word	0x00008a60


	//   ....[17]....
        /*0b68*/ 	.word	0x00008a70


	//   ....[18]....
        /*0b6c*/ 	.word	0x00008a80


	//   ....[19]....
        /*0b70*/ 	.word	0x00008a90


	//   ....[20]....
        /*0b74*/ 	.word	0x00008aa0


	//   ....[21]....
        /*0b78*/ 	.word	0x00008ab0


	//   ....[22]....
        /*0b7c*/ 	.word	0x00008d40


	//   ....[23]....
        /*0b80*/ 	.word	0x00009590


	//   ....[24]....
        /*0b84*/ 	.word	0x000098c0


	//   ....[25]....
        /*0b88*/ 	.word	0x00009950


	//   ....[26]....
        /*0b8c*/ 	.word	0x00009a00


	//   ....[27]....
        /*0b90*/ 	.word	0x00009a50


	//   ....[28]....
        /*0b94*/ 	.word	0x00009aa0


	//   ....[29]....
        /*0b98*/ 	.word	0x00009af0


	//   ....[30]....
        /*0b9c*/ 	.word	0x00009b40


	//   ....[31]....
        /*0ba0*/ 	.word	0x00009b90


	//   ....[32]....
        /*0ba4*/ 	.word	0x00009c10


	//   ....[33]....
        /*0ba8*/ 	.word	0x00009c90


	//   ....[34]....
        /*0bac*/ 	.word	0x00009ce0


	//   ....[35]....
        /*0bb0*/ 	.word	0x00009d30


	//   ....[36]....
        /*0bb4*/ 	.word	0x00009d80


	//   ....[37]....
        /*0bb8*/ 	.word	0x00009dd0


	//   ....[38]....
        /*0bbc*/ 	.word	0x00009e50


	//   ....[39]....
        /*0bc0*/ 	.word	0x00009ed0


	//   ....[40]....
        /*0bc4*/ 	.word	0x00009f20


	//   ....[41]....
        /*0bc8*/ 	.word	0x00009f70


	//   ....[42]....
        /*0bcc*/ 	.word	0x00009fc0


	//   ....[43]....
        /*0bd0*/ 	.word	0x0000a010


	//   ....[44]....
        /*0bd4*/ 	.word	0x0000a090


	//   ....[45]....
        /*0bd8*/ 	.word	0x0000a110


	//   ....[46]....
        /*0bdc*/ 	.word	0x0000a160


	//   ....[47]....
        /*0be0*/ 	.word	0x0000a1b0


	//   ....[48]....
        /*0be4*/ 	.word	0x0000a200


	//   ....[49]....
        /*0be8*/ 	.word	0x0000a250


	//   ....[50]....
        /*0bec*/ 	.word	0x0000a2d0


	//   ....[51]....
        /*0bf0*/ 	.word	0x0000a350


	//   ....[52]....
        /*0bf4*/ 	.word	0x0000a3a0


	//   ....[53]....
        /*0bf8*/ 	.word	0x0000a3f0


	//   ....[54]....
        /*0bfc*/ 	.word	0x0000a440


	//   ....[55]....
        /*0c00*/ 	.word	0x0000a490


	//   ....[56]....
        /*0c04*/ 	.word	0x0000a4f0


	//   ....[57]....
        /*0c08*/ 	.word	0x0000a570


	//   ....[58]....
        /*0c0c*/ 	.word	0x0000a5f0


	//   ....[59]....
        /*0c10*/ 	.word	0x0000a6a0


	//   ....[60]....
        /*0c14*/ 	.word	0x0000a6f0


	//   ....[61]....
        /*0c18*/ 	.word	0x0000a740


	//   ....[62]....
        /*0c1c*/ 	.word	0x0000a790


	//   ....[63]....
        /*0c20*/ 	.word	0x0000a7e0


	//   ....[64]....
        /*0c24*/ 	.word	0x0000a830


	//   ....[65]....
        /*0c28*/ 	.word	0x0000a8b0


	//   ....[66]....
        /*0c2c*/ 	.word	0x0000a930


	//   ....[67]....
        /*0c30*/ 	.word	0x0000a980


	//   ....[68]....
        /*0c34*/ 	.word	0x0000a9d0


	//   ....[69]....
        /*0c38*/ 	.word	0x0000aa20


	//   ....[70]....
        /*0c3c*/ 	.word	0x0000aa70


	//   ....[71]....
        /*0c40*/ 	.word	0x0000aaf0


	//   ....[72]....
        /*0c44*/ 	.word	0x0000ab70


	//   ....[73]....
        /*0c48*/ 	.word	0x0000abc0


	//   ....[74]....
        /*0c4c*/ 	.word	0x0000ac10


	//   ....[75]....
        /*0c50*/ 	.word	0x0000ac60


	//   ....[76]....
        /*0c54*/ 	.word	0x0000acb0


	//   ....[77]....
        /*0c58*/ 	.word	0x0000ad30


	//   ....[78]....
        /*0c5c*/ 	.word	0x0000adb0


	//   ....[79]....
        /*0c60*/ 	.word	0x0000ae00


	//   ....[80]....
        /*0c64*/ 	.word	0x0000ae50


	//   ....[81]....
        /*0c68*/ 	.word	0x0000aea0


	//   ....[82]....
        /*0c6c*/ 	.word	0x0000aef0


	//   ....[83]....
        /*0c70*/ 	.word	0x0000af70


	//   ....[84]....
        /*0c74*/ 	.word	0x0000aff0


	//   ....[85]....
        /*0c78*/ 	.word	0x0000b040


	//   ....[86]....
        /*0c7c*/ 	.word	0x0000b090


	//   ....[87]....
        /*0c80*/ 	.word	0x0000b0e0


	//   ....[88]....
        /*0c84*/ 	.word	0x0000b130


	//   ....[89]....
        /*0c88*/ 	.word	0x0000b190


	//   ....[90]....
        /*0c8c*/ 	.word	0x0000b210


	//   ....[91]....
        /*0c90*/ 	.word	0x0000b2a0


	//   ....[92]....
        /*0c94*/ 	.word	0x0000b350


	//   ....[93]....
        /*0c98*/ 	.word	0x0000b3a0


	//   ....[94]....
        /*0c9c*/ 	.word	0x0000b3f0


	//   ....[95]....
        /*0ca0*/ 	.word	0x0000b440


	//   ....[96]....
        /*0ca4*/ 	.word	0x0000b490


	//   ....[97]....
        /*0ca8*/ 	.word	0x0000b4e0


	//   ....[98]....
        /*0cac*/ 	.word	0x0000b560


	//   ....[99]....
        /*0cb0*/ 	.word	0x0000b5e0


	//   ....[100]....
        /*0cb4*/ 	.word	0x0000b630


	//   ....[101]....
        /*0cb8*/ 	.word	0x0000b680


	//   ....[102]....
        /*0cbc*/ 	.word	0x0000b6d0


	//   ....[103]....
        /*0cc0*/ 	.word	0x0000b720


	//   ....[104]....
        /*0cc4*/ 	.word	0x0000b7a0


	//   ....[105]....
        /*0cc8*/ 	.word	0x0000b820


	//   ....[106]....
        /*0ccc*/ 	.word	0x0000b870


	//   ....[107]....
        /*0cd0*/ 	.word	0x0000b8c0


	//   ....[108]....
        /*0cd4*/ 	.word	0x0000b910


	//   ....[109]....
        /*0cd8*/ 	.word	0x0000b960


	//   ....[110]....
        /*0cdc*/ 	.word	0x0000b9e0


	//   ....[111]....
        /*0ce0*/ 	.word	0x0000ba60


	//   ....[112]....
        /*0ce4*/ 	.word	0x0000bab0


	//   ....[113]....
        /*0ce8*/ 	.word	0x0000bb00


	//   ....[114]....
        /*0cec*/ 	.word	0x0000bb50


	//   ....[115]....
        /*0cf0*/ 	.word	0x0000bba0


	//   ....[116]....
        /*0cf4*/ 	.word	0x0000bc20


	//   ....[117]....
        /*0cf8*/ 	.word	0x0000bca0


	//   ....[118]....
        /*0cfc*/ 	.word	0x0000bcf0


	//   ....[119]....
        /*0d00*/ 	.word	0x0000bd40


	//   ....[120]....
        /*0d04*/ 	.word	0x0000bd90


	//   ....[121]....
        /*0d08*/ 	.word	0x0000bde0


	//   ....[122]....
        /*0d0c*/ 	.word	0x0000be40


	//   ....[123]....
        /*0d10*/ 	.word	0x0000bec0


	//   ....[124]....
        /*0d14*/ 	.word	0x0000bf40


	//   ....[125]....
        /*0d18*/ 	.word	0x0000bff0


	//   ....[126]....
        /*0d1c*/ 	.word	0x0000c040


	//   ....[127]....
        /*0d20*/ 	.word	0x0000c090


	//   ....[128]....
        /*0d24*/ 	.word	0x0000c0e0


	//   ....[129]....
        /*0d28*/ 	.word	0x0000c130


	//   ....[130]....
        /*0d2c*/ 	.word	0x0000c180


	//   ....[131]....
        /*0d30*/ 	.word	0x0000c200


	//   ....[132]....
        /*0d34*/ 	.word	0x0000c280


	//   ....[133]....
        /*0d38*/ 	.word	0x0000c2d0


	//   ....[134]....
        /*0d3c*/ 	.word	0x0000c320


	//   ....[135]....
        /*0d40*/ 	.word	0x0000c370


	//   ....[136]....
        /*0d44*/ 	.word	0x0000c3c0


	//   ....[137]....
        /*0d48*/ 	.word	0x0000c440


	//   ....[138]....
        /*0d4c*/ 	.word	0x0000c4c0


	//   ....[139]....
        /*0d50*/ 	.word	0x0000c510


	//   ....[140]....
        /*0d54*/ 	.word	0x0000c560


	//   ....[141]....
        /*0d58*/ 	.word	0x0000c5b0


	//   ....[142]....
        /*0d5c*/ 	.word	0x0000c600


	//   ....[143]....
        /*0d60*/ 	.word	0x0000c680


	//   ....[144]....
        /*0d64*/ 	.word	0x0000c700


	//   ....[145]....
        /*0d68*/ 	.word	0x0000c750


	//   ....[146]....
        /*0d6c*/ 	.word	0x0000c7a0


	//   ....[147]....
        /*0d70*/ 	.word	0x0000c7f0


	//   ....[148]....
        /*0d74*/ 	.word	0x0000c840


	//   ....[149]....
        /*0d78*/ 	.word	0x0000c8c0


	//   ....[150]....
        /*0d7c*/ 	.word	0x0000c940


	//   ....[151]....
        /*0d80*/ 	.word	0x0000c990


	//   ....[152]....
        /*0d84*/ 	.word	0x0000c9e0


	//   ....[153]....
        /*0d88*/ 	.word	0x0000ca30


	//   ....[154]....
        /*0d8c*/ 	.word	0x0000ca80


	//   ....[155]....
        /*0d90*/ 	.word	0x0000cae0


	//----- nvinfo : EIATTR_VRC_CTA_INIT_COUNT
	.align		4
.L_94:
        /*0d94*/ 	.byte	0x02, 0x4a
	.zero		1
	.zero		1


	//----- nvinfo : EIATTR_EXIT_INSTR_OFFSETS
	.align		4
        /*0d98*/ 	.byte	0x04, 0x1c
        /*0d9a*/ 	.short	(.L_96 - .L_95)


	//   ....[0]....
.L_95:
        /*0d9c*/ 	.word	0x00004d00


	//   ....[1]....
        /*0da0*/ 	.word	0x00004d50


	//   ....[2]....
        /*0da4*/ 	.word	0x00009800


	//   ....[3]....
        /*0da8*/ 	.word	0x00009870


	//----- nvinfo : EIATTR_MAX_THREADS
	.align		4
.L_96:
        /*0dac*/ 	.byte	0x04, 0x05
        /*0dae*/ 	.short	(.L_98 - .L_97)
.L_97:
        /*0db0*/ 	.word	0x00000080
        /*0db4*/ 	.word	0x00000001
        /*0db8*/ 	.word	0x00000001


	//----- nvinfo : EIATTR_CRS_STACK_SIZE
	.align		4
.L_98:
        /*0dbc*/ 	.byte	0x04, 0x1e
        /*0dbe*/ 	.short	(.L_100 - .L_99)
.L_99:
        /*0dc0*/ 	.word	0x00000000


	//----- nvinfo : EIATTR_CBANK_PARAM_SIZE
	.align		4
.L_100:
        /*0dc4*/ 	.byte	0x03, 0x19
        /*0dc6*/ 	.short	0x00b0


	//----- nvinfo : EIATTR_PARAM_CBANK
	.align		4
        /*0dc8*/ 	.byte	0x04, 0x0a
        /*0dca*/ 	.short	(.L_102 - .L_101)
	.align		4
.L_101:
        /*0dcc*/ 	.word	index@(.nv.constant0._ZN3cub18CUB_300001_SM_10006detail4scan16DeviceScanKernelINS2_10policy_hubIN4cuda3std3__45tupleIJffffffEEES9_S9_m7scan_opE10Policy1000EN6thrust24THRUST_300001_SM_1000_NS12zip_iteratorINS8_IJNSE_6detail15normal_iteratorINSE_10device_ptrIfEEEENSE_17constant_iteratorIfNSE_11use_defaultESM_EESN_SN_SN_SN_EEEEENSF_INS8_IJSK_SK_SK_SK_SK_SK_EEEEENS0_13ScanTileStateIS9_Lb0EEESA_NS0_8NullTypeEmS9_Lb0ESU_EEvT0_T1_T2_iT3_T4_T5_)
        /*0dd0*/ 	.short	0x0380
        /*0dd2*/ 	.short	0x00b0


	//----- nvinfo : EIATTR_SW_WAR
	.align		4
.L_102:
        /*0dd4*/ 	.byte	0x04, 0x36
        /*0dd6*/ 	.short	(.L_104 - .L_103)
.L_103:
        /*0dd8*/ 	.word	0x00000008
.L_104:


//--------------------- .nv.info._ZN3cub18CUB_300001_SM_10006detail4scan16DeviceScanKernelINS2_10policy_hubIN4cuda3std3__45tupleIJffffffEEES9_S9_j7scan_opE10Policy1000EN6thrust24THRUST_300001_SM_1000_NS12zip_iteratorINS8_IJNSE_6detail15normal_iteratorINSE_10device_ptrIfEEEENSE_17constant_iteratorIfNSE_11use_defaultESM_EESN_SN_SN_SN_EEEEENSF_INS8_IJSK_SK_SK_SK_SK_SK_EEEEENS0_13ScanTileStateIS9_Lb0EEESA_NS0_8NullTypeEjS9_Lb0ESU_EEvT0_T1_T2_iT3_T4_T5_ --------------------------
	.section	.nv.info._ZN3cub18CUB_300001_SM_10006detail4scan16DeviceScanKernelINS2_10policy_hubIN4cuda3std3__45tupleIJffffffEEES9_S9_j7scan_opE10Policy1000EN6thrust24THRUST_300001_SM_1000_NS12zip_iteratorINS8_IJNSE_6detail15normal_iteratorINSE_10device_ptrIfEEEENSE_17constant_iteratorIfNSE_11use_defaultESM_EESN_SN_SN_SN_EEEEENSF_INS8_IJSK_SK_SK_SK_SK_SK_EEEEENS0_13ScanTileStateIS9_Lb0EEESA_NS0_8NullTypeEjS9_Lb0ESU_EEvT0_T1_T2_iT3_T4_T5_,"",@"SHT_CUDA_INFO"
	.sectionflags	@""
	.align	4


	//----- nvinfo : EIATTR_CUDA_API_VERSION
	.align		4
        /*0000*/ 	.byte	0x04, 0x37
        /*0002*/ 	.short	(.L_106 - .L_105)
.L_105:
        /*0004*/ 	.word	0x00000082


	//----- nvinfo : EIATTR_KPARAM_INFO
	.align		4
.L_106:
        /*0008*/ 	.byte	0x04, 0x17
        /*000a*/ 	.short	(.L_108 - .L_107)
.L_107:
        /*000c*/ 	.word	0x00000000
        /*0010*/ 	.short	0x0006
        /*0012*/ 	.short	0x00a8
        /*0014*/ 	.byte	0x00, 0xf0, 0x11, 0x00


	//----- nvinfo : EIATTR_KPARAM_INFO
	.align		4
.L_108:
        /*0018*/ 	.byte	0x04, 0x17
        /*001a*/ 	.short	(.L_110 - .L_109)
.L_109:
        /*001c*/ 	.word	0x00000000
        /*0020*/ 	.short	0x0005
        /*0022*/ 	.short	0x00a5
        /*0024*/ 	.byte	0x00, 0xf0, 0x05, 0x00


	//----- nvinfo : EIATTR_KPARAM_INFO
	.align		4
.L_110:
        /*0028*/ 	.byte	0x04, 0x17
        /*002a*/ 	.short	(.L_112 - .L_111)
.L_111:
        /*002c*/ 	.word	0x00000000
        /*0030*/ 	.short	0x0004
        /*0032*/ 	.short	0x00a4
        /*0034*/ 	.byte	0x00, 0xf0, 0x05, 0x00


	//----- nvinfo : EIATTR_KPARAM_INFO
	.align		4
.L_112:
        /*0038*/ 	.byte	0x04, 0x17
        /*003a*/ 	.short	(.L_114 - .L_113)
.L_113:
        /*003c*/ 	.word	0x00000000
        /*0040*/ 	.short	0x0003
        /*0042*/ 	.short	0x00a0
        /*0044*/ 	.byte	0x00, 0xf0, 0x11, 0x00


	//----- nvinfo : EIATTR_KPARAM_INFO
	.align		4
.L_114:
        /*0048*/ 	.byte	0x04, 0x17
        /*004a*/ 	.short	(.L_116 - .L_115)
.L_115:
        /*004c*/ 	.word	0x00000000
        /*0050*/ 	.short	0x0002
        /*0052*/ 	.short	0x0088
        /*0054*/ 	.byte	0x00, 0xf0, 0x61, 0x00


	//----- nvinfo : EIATTR_KPARAM_INFO
	.align		4
.L_116:
        /*0058*/ 	.byte	0x04, 0x17
        /*005a*/ 	.short	(.L_118 - .L_117)
.L_117:
        /*005c*/ 	.word	0x00000000
        /*0060*/ 	.short	0x0001
        /*0062*/ 	.short	0x0058
        /*0064*/ 	.byte	0x00, 0xf0, 0xc1, 0x00


	//----- nvinfo : EIATTR_KPARAM_INFO
	.align		4
.L_118:
        /*0068*/ 	.byte	0x04, 0x17
        /*006a*/ 	.short	(.L_120 - .L_119)
.L_119:
        /*006c*/ 	.word	0x00000000
        /*0070*/ 	.short	0x0000
        /*0072*/ 	.short	0x0000
        /*0074*/ 	.byte	0x00, 0xf0, 0x61, 0x01


	//----- nvinfo : EIATTR_SPARSE_MMA_MASK
	.align		4
.L_120:
        /*0078*/ 	.byte	0x03, 0x50
        /*007a*/ 	.short	0x0000


	//----- nvinfo : EIATTR_MAXREG_COUNT
	.align		4
        /*007c*/ 	.byte	0x03, 0x1b
        /*007e*/ 	.short	0x00ff


	//----- nvinfo : EIATTR_NUM_BARRIERS
	.align		4
        /*0080*/ 	.byte	0x02, 0x4c
        /*0082*/ 	.byte	0x01
	.zero		1


	//----- nvinfo : EIATTR_MERCURY_ISA_VERSION
	.align		4
        /*0084*/ 	.byte	0x03, 0x5f
        /*0086*/ 	.short	0x0101


	//----- nvinfo : EIATTR_UNUSED_LOAD_BYTE_OFFSET
	.align		4
        /*0088*/ 	.byte	0x04, 0x44
        /*008a*/ 	.short	(.L_122 - .L_121)


	//   ....[0]....
.L_121:
        /*008c*/ 	.word	0x00004710
        /*0090*/ 	.word	0x0000fff0


	//   ....[1]....
        /*0094*/ 	.word	0x00004720
        /*0098*/ 	.word	0x00000fff


	//   ....[2]....
        /*009c*/ 	.word	0x00009100
        /*00a0*/ 	.word	0x0000fff0


	//   ....[3]....
        /*00a4*/ 	.word	0x00009110
        /*00a8*/ 	.word	0x00000fff


	//----- nvinfo : EIATTR_COOP_GROUP_MASK_REGIDS
	.align		4
.L_122:
        /*00ac*/ 	.byte	0x04, 0x29
        /*00ae*/ 	.short	(.L_124 - .L_123)


	//   ....[0]....
.L_123:
        /*00b0*/ 	.word	0xffffffff


	//   ....[1]....
        /*00b4*/ 	.word	0xffffffff


	//   ....[2]....
        /*00b8*/ 	.word	0xffffffff


	//   ....[3]....
        /*00bc*/ 	.word	0xffffffff


	//   ....[4]....
        /*00c0*/ 	.word	0xffffffff


	//   ....[5]....
        /*00c4*/ 	.word	0xffffffff


	//   ....[6]....
        /*00c8*/ 	.word	0xffffffff


	//   ....[7]....
        /*00cc*/ 	.word	0xffffffff


	//   ....[8]....
        /*00d0*/ 	.word	0xffffffff


	//   ....[9]....
        /*00d4*/ 	.word	0xffffffff


	//   ....[10]....
        /*00d8*/ 	.word	0xffffffff


	//   ....[11]....
        /*00dc*/ 	.word	0xffffffff


	//   ....[12]....
        /*00e0*/ 	.word	0xffffffff


	//   ....[13]....
        /*00e4*/ 	.word	0xffffffff


	//   ....[14]....
        /*00e8*/ 	.word	0xffffffff


	//   ....[15]....
        /*00ec*/ 	.word	0xffffffff


	//   ....[16]....
        /*00f0*/ 	.word	0xffffffff


	//   ....[17]....
        /*00f4*/ 	.word	0xffffffff


	//   ....[18]....
        /*00f8*/ 	.word	0xffffffff


	//   ....[19]....
        /*00fc*/ 	.word	0xffffffff


	//   ....[20]....
        /*0100*/ 	.word	0xffffffff


	//   ....[21]....
        /*0104*/ 	.word	0xffffffff


	//   ....[22]....
        /*0108*/ 	.word	0xffffffff


	//   ....[23]....
        /*010c*/ 	.word	0xffffffff


	//   ....[24]....
        /*0110*/ 	.word	0xffffffff


	//   ....[25]....
        /*0114*/ 	.word	0xffffffff


	//   ....[26]....
        /*0118*/ 	.word	0xffffffff


	//   ....[27]....
        /*011c*/ 	.word	0xffffffff


	//   ....[28]....
        /*0120*/ 	.word	0xffffffff


	//   ....[29]....
        /*0124*/ 	.word	0xffffffff


	//   ....[30]....
        /*0128*/ 	.word	0xffffffff


	//   ....[31]....
        /*012c*/ 	.word	0xffffffff


	//   ....[32]....
        /*0130*/ 	.word	0xffffffff


	//   ....[33]....
        /*0134*/ 	.word	0xffffffff


	//   ....[34]....
        /*0138*/ 	.word	0xffffffff


	//   ....[35]....
        /*013c*/ 	.word	0xffffffff


	//   ....[36]....
        /*0140*/ 	.word	0xffffffff


	//   ....[37]....
        /*0144*/ 	.word	0xffffffff


	//   ....[38]....
        /*0148*/ 	.word	0xffffffff


	//   ....[39]....
        /*014c*/ 	.word	0xffffffff


	//   ....[40]....
        /*0150*/ 	.word	0xffffffff


	//   ....[41]....
        /*0154*/ 	.word	0xffffffff


	//   ....[42]....
        /*0158*/ 	.word	0xffffffff


	//   ....[43]....
        /*015c*/ 	.word	0xffffffff


	//   ....[44]....
        /*0160*/ 	.word	0xffffffff


	//   ....[45]....
        /*0164*/ 	.word	0xffffffff


	//   ....[46]....
        /*0168*/ 	.word	0xffffffff


	//   ....[47]....
        /*016c*/ 	.word	0xffffffff


	//   ....[48]....
        /*0170*/ 	.word	0xffffffff


	//   ....[49]....
        /*0174*/ 	.word	0xffffffff


	//   ....[50]....
        /*0178*/ 	.word	0xffffffff


	//   ....[51]....
        /*017c*/ 	.word	0xffffffff


	//   ....[52]....
        /*0180*/ 	.word	0xffffffff


	//   ....[53]....
        /*0184*/ 	.word	0xffffffff


	//   ....[54]....
        /*0188*/ 	.word	0xffffffff


	//   ....[55]....
        /*018c*/ 	.word	0xffffffff


	//   ....[56]....
        /*0190*/ 	.word	0xffffffff


	//   ....[57]....
        /*0194*/ 	.word	0xffffffff


	//   ....[58]....
        /*0198*/ 	.word	0xffffffff


	//   ....[59]....
        /*019c*/ 	.word	0xffffffff


	//   ....[60]....
        /*01a0*/ 	.word	0xffffffff


	//   ....[61]....
        /*01a4*/ 	.word	0xffffffff


	//   ....[62]....
        /*01a8*/ 	.word	0xffffffff


	//   ....[63]....
        /*01ac*/ 	.word	0xffffffff


	//   ....[64]....
        /*01b0*/ 	.word	0xffffffff


	//   ....[65]....
        /*01b4*/ 	.word	0xffffffff


	//   ....[66]....
        /*01b8*/ 	.word	0xffffffff


	//   ....[67]....
        /*01bc*/ 	.word	0xffffffff


	//   ....[68]....
        /*01c0*/ 	.word	0xffffffff


	//   ....[69]....
        /*01c4*/ 	.word	0xffffffff


	//   ....[70]....
        /*01c8*/ 	.word	0xffffffff


	//   ....[71]....
        /*01cc*/ 	.word	0xffffffff


	//   ....[72]....
        /*01d0*/ 	.word	0xffffffff


	//   ....[73]....
        /*01d4*/ 	.word	0xffffffff


	//   ....[74]....
        /*01d8*/ 	.word	0xffffffff


	//   ....[75]....
        /*01dc*/ 	.word	0xffffffff


	//   ....[76]....
        /*01e0*/ 	.word	0xffffffff


	//   ....[77]....
        /*01e4*/ 	.word	0xffffffff


	//   ....[78]....
        /*01e8*/ 	.word	0xffffffff


	//   ....[79]....
        /*01ec*/ 	.word	0xffffffff


	//   ....[80]....
        /*01f0*/ 	.word	0xffffffff


	//   ....[81]....
        /*01f4*/ 	.word	0xffffffff


	//   ....[82]....
        /*01f8*/ 	.word	0xffffffff


	//   ....[83]....
        /*01fc*/ 	.word	0xffffffff


	//   ....[84]....
        /*0200*/ 	.word	0xffffffff


	//   ....[85]....
        /*0204*/ 	.word	0xffffffff


	//   ....[86]....
        /*0208*/ 	.word	0xffffffff


	//   ....[87]....
        /*020c*/ 	.word	0xffffffff


	//   ....[88]....
        /*0210*/ 	.word	0xffffffff


	//   ....[89]....
        /*0214*/ 	.word	0xffffffff


	//   ....[90]....
        /*0218*/ 	.word	0xffffffff


	//   ....[91]....
        /*021c*/ 	.word	0xffffffff


	//   ....[92]....
        /*0220*/ 	.word	0xffffffff


	//   ....[93]....
        /*0224*/ 	.word	0xffffffff


	//   ....[94]....
        /*0228*/ 	.word	0xffffffff


	//   ....[95]....
        /*022c*/ 	.word	0xffffffff


	//   ....[96]....
        /*0230*/ 	.word	0xffffffff


	//   ....[97]....
        /*0234*/ 	.word	0xffffffff


	//   ....[98]....
        /*0238*/ 	.word	0xffffffff


	//   ....[99]....
        /*023c*/ 	.word	0xffffffff


	//   ....[100]....
        /*0240*/ 	.word	0xffffffff


	//   ....[101]....
        /*0244*/ 	.word	0xffffffff


	//   ....[102]....
        /*0248*/ 	.word	0xffffffff


	//   ....[103]....
        /*024c*/ 	.word	0xffffffff


	//   ....[104]....
        /*0250*/ 	.word	0xffffffff


	//   ....[105]....
        /*0254*/ 	.word	0xffffffff


	//   ....[106]....
        /*0258*/ 	.word	0xffffffff


	//   ....[107]....
        /*025c*/ 	.word	0xffffffff


	//   ....[108]....
        /*0260*/ 	.word	0xffffffff


	//   ....[109]....
        /*0264*/ 	.word	0xffffffff


	//   ....[110]....
        /*0268*/ 	.word	0xffffffff


	//   ....[111]....
        /*026c*/ 	.word	0xffffffff


	//   ....[112]....
        /*0270*/ 	.word	0xffffffff


	//   ....[113]....
        /*0274*/ 	.word	0xffffffff


	//   ....[114]....
        /*0278*/ 	.word	0xffffffff


	//   ....[115]....
        /*027c*/ 	.word	0xffffffff


	//   ....[116]....
        /*0280*/ 	.word	0xffffffff


	//   ....[117]....
        /*0284*/ 	.word	0xffffffff


	//   ....[118]....
        /*0288*/ 	.word	0xffffffff


	//   ....[119]....
        /*028c*/ 	.word	0xffffffff


	//   ....[120]....
        /*0290*/ 	.word	0xffffffff


	//   ....[121]....
        /*0294*/ 	.word	0xffffffff


	//   ....[122]....
        /*0298*/ 	.word	0xffffffff


	//   ....[123]....
        /*029c*/ 	.word	0xffffffff


	//   ....[124]....
        /*02a0*/ 	.word	0xffffffff


	//   ....[125]....
        /*02a4*/ 	.word	0xffffffff


	//   ....[126]....
        /*02a8*/ 	.word	0xffffffff


	//   ....[127]....
        /*02ac*/ 	.word	0xffffffff


	//   ....[128]....
        /*02b0*/ 	.word	0xffffffff


	//   ....[129]....
        /*02b4*/ 	.word	0xffffffff


	//   ....[130]....
        /*02b8*/ 	.word	0xffffffff


	//   ....[131]....
        /*02bc*/ 	.word	0xffffffff


	//   ....[132]....
        /*02c0*/ 	.word	0xffffffff


	//   ....[133]....
        /*02c4*/ 	.word	0xffffffff


	//   ....[134]....
        /*02c8*/ 	.word	0xffffffff


	//   ....[135]....
        /*02cc*/ 	.word	0xffffffff


	//   ....[136]....
        /*02d0*/ 	.word	0xffffffff


	//   ....[137]....
        /*02d4*/ 	.word	0xffffffff


	//   ....[138]....
        /*02d8*/ 	.word	0xffffffff


	//   ....[139]....
        /*02dc*/ 	.word	0xffffffff


	//   ....[140]....
        /*02e0*/ 	.word	0xffffffff


	//   ....[141]....
        /*02e4*/ 	.word	0xffffffff


	//   ....[142]....
        /*02e8*/ 	.word	0xffffffff


	//   ....[143]....
        /*02ec*/ 	.word	0xffffffff


	//   ....[144]....
        /*02f0*/ 	.word	0xffffffff


	//   ....[145]....
        /*02f4*/ 	.word	0xffffffff


	//   ....[146]....
        /*02f8*/ 	.word	0xffffffff


	//   ....[147]....
        /*02fc*/ 	.word	0xffffffff


	//   ....[148]....
        /*0300*/ 	.word	0xffffffff


	//   ....[149]....
        /*0304*/ 	.word	0xffffffff


	//   ....[150]....
        /*0308*/ 	.word	0xffffffff


	//   ....[151]....
        /*030c*/ 	.word	0xffffffff


	//   ....[152]....
        /*0310*/ 	.word	0xffffffff


	//   ....[153]....
        /*0314*/ 	.word	0xffffffff


	//   ....[154]....
        /*0318*/ 	.word	0xffffffff


	//   ....[155]....
        /*031c*/ 	.word	0xffffffff


	//   ....[156]....
        /*0320*/ 	.word	0xffffffff


	//   ....[157]....
        /*0324*/ 	.word	0xffffffff


	//   ....[158]....
        /*0328*/ 	.word	0xffffffff


	//   ....[159]....
        /*032c*/ 	.word	0xffffffff


	//   ....[160]....
        /*0330*/ 	.word	0xffffffff


	//   ....[161]....
        /*0334*/ 	.word	0xffffffff


	//   ....[162]....
        /*0338*/ 	.word	0xffffffff


	//   ....[163]....
        /*033c*/ 	.word	0xffffffff


	//   ....[164]....
        /*0340*/ 	.word	0xffffffff


	//   ....[165]....
        /*0344*/ 	.word	0xffffffff


	//   ....[166]....
        /*0348*/ 	.word	0xffffffff


	//   ....[167]....
        /*034c*/ 	.word	0xffffffff


	//   ....[168]....
        /*0350*/ 	.word	0xffffffff


	//   ....[169]....
        /*0354*/ 	.word	0xffffffff


	//   ....[170]....
        /*0358*/ 	.word	0xffffffff


	//   ....[171]....
        /*035c*/ 	.word	0xffffffff


	//   ....[172]....
        /*0360*/ 	.word	0xffffffff


	//   ....[173]....
        /*0364*/ 	.word	0xffffffff


	//   ....[174]....
        /*0368*/ 	.word	0xffffffff


	//   ....[175]....
        /*036c*/ 	.word	0xffffffff


	//   ....[176]....
        /*0370*/ 	.word	0xffffffff


	//   ....[177]....
        /*0374*/ 	.word	0xffffffff


	//   ....[178]....
        /*0378*/ 	.word	0xffffffff


	//   ....[179]....
        /*037c*/ 	.word	0xffffffff


	//   ....[180]....
        /*0380*/ 	.word	0xffffffff


	//   ....[181]....
        /*0384*/ 	.word	0xffffffff


	//   ....[182]....
        /*0388*/ 	.word	0xffffffff


	//   ....[183]....
        /*038c*/ 	.word	0xffffffff


	//   ....[184]....
        /*0390*/ 	.word	0xffffffff


	//   ....[185]....
        /*0394*/ 	.word	0xffffffff


	//   ....[186]....
        /*0398*/ 	.word	0xffffffff


	//   ....[187]....
        /*039c*/ 	.word	0xffffffff


	//   ....[188]....
        /*03a0*/ 	.word	0xffffffff


	//   ....[189]....
        /*03a4*/ 	.word	0xffffffff


	//   ....[190]....
        /*03a8*/ 	.word	0xffffffff


	//   ....[191]....
        /*03ac*/ 	.word	0xffffffff


	//   ....[192]....
        /*03b0*/ 	.word	0xffffffff


	//   ....[193]....
        /*03b4*/ 	.word	0xffffffff


	//   ....[194]....
        /*03b8*/ 	.word	0xffffffff


	//   ....[195]....
        /*03bc*/ 	.word	0xffffffff


	//   ....[196]....
        /*03c0*/ 	.word	0xffffffff


	//   ....[197]....
        /*03c4*/ 	.word	0xffffffff


	//   ....[198]....
        /*03c8*/ 	.word	0xffffffff


	//   ....[199]....
        /*03cc*/ 	.word	0xffffffff


	//   ....[200]....
        /*03d0*/ 	.word	0xffffffff


	//   ....[201]....
        /*03d4*/ 	.word	0xffffffff


	//   ....[202]....
        /*03d8*/ 	.word	0xffffffff


	//   ....[203]....
        /*03dc*/ 	.word	0xffffffff


	//   ....[204]....
        /*03e0*/ 	.word	0xffffffff


	//   ....[205]....
        /*03e4*/ 	.word	0xffffffff


	//   ....[206]....
        /*03e8*/ 	.word	0xffffffff


	//   ....[207]....
        /*03ec*/ 	.word	0xffffffff


	//   ....[208]....
        /*03f0*/ 	.word	0xffffffff


	//   ....[209]....
        /*03f4*/ 	.word	0xffffffff


	//   ....[210]....
        /*03f8*/ 	.word	0xffffffff


	//   ....[211]....
        /*03fc*/ 	.word	0xffffffff


	//   ....[212]....
        /*0400*/ 	.word	0xffffffff


	//   ....[213]....
        /*0404*/ 	.word	0xffffffff


	//   ....[214]....
        /*0408*/ 	.word	0xffffffff


	//   ....[215]....
        /*040c*/ 	.word	0xffffffff


	//   ....[216]....
        /*0410*/ 	.word	0xffffffff


	//   ....[217]....
        /*0414*/ 	.word	0xffffffff


	//   ....[218]....
        /*0418*/ 	.word	0xffffffff


	//   ....[219]....
        /*041c*/ 	.word	0xffffffff


	//   ....[220]....
        /*0420*/ 	.word	0xffffffff


	//   ....[221]....
        /*0424*/ 	.word	0xffffffff


	//   ....[222]....
        /*0428*/ 	.word	0xffffffff


	//   ....[223]....
        /*042c*/ 	.word	0xffffffff


	//   ....[224]....
        /*0430*/ 	.word	0xffffffff


	//   ....[225]....
        /*0434*/ 	.word	0xffffffff


	//   ....[226]....
        /*0438*/ 	.word	0xffffffff


	//   ....[227]....
        /*043c*/ 	.word	0xffffffff


	//   ....[228]....
        /*0440*/ 	.word	0xffffffff


	//   ....[229]....
        /*0444*/ 	.word	0xffffffff


	//   ....[230]....
        /*0448*/ 	.word	0xffffffff


	//   ....[231]....
        /*044c*/ 	.word	0xffffffff


	//   ....[232]....
        /*0450*/ 	.word	0xffffffff


	//   ....[233]....
        /*0454*/ 	.word	0xffffffff


	//   ....[234]....
        /*0458*/ 	.word	0xffffffff


	//   ....[235]....
        /*045c*/ 	.word	0xffffffff


	//   ....[236]....
        /*0460*/ 	.word	0xffffffff


	//   ....[237]....
        /*0464*/ 	.word	0xffffffff


	//   ....[238]....
        /*0468*/ 	.word	0xffffffff


	//   ....[239]....
        /*046c*/ 	.word	0xffffffff


	//   ....[240]....
        /*0470*/ 	.word	0xffffffff


	//   ....[241]....
        /*0474*/ 	.word	0xffffffff


	//   ....[242]....
        /*0478*/ 	.word	0xffffffff


	//   ....[243]....
        /*047c*/ 	.word	0xffffffff


	//   ....[244]....
        /*0480*/ 	.word	0xffffffff


	//   ....[245]....
        /*0484*/ 	.word	0xffffffff


	//   ....[246]....
        /*0488*/ 	.word	0xffffffff


	//   ....[247]....
        /*048c*/ 	.word	0xffffffff


	//   ....[248]....
        /*0490*/ 	.word	0xffffffff


	//   ....[249]....
        /*0494*/ 	.word	0xffffffff


	//   ....[250]....
        /*0498*/ 	.word	0xffffffff


	//   ....[251]....
        /*049c*/ 	.word	0xffffffff


	//   ....[252]....
        /*04a0*/ 	.word	0xffffffff


	//   ....[253]....
        /*04a4*/ 	.word	0xffffffff


	//   ....[254]....
        /*04a8*/ 	.word	0xffffffff


	//   ....[255]....
        /*04ac*/ 	.word	0xffffffff


	//   ....[0]....
        /*04b0*/ 	.word	0xffffffff


	//   ....[1]....
        /*04b4*/ 	.word	0xffffffff


	//   ....[2]....
        /*04b8*/ 	.word	0xffffffff


	//   ....[3]....
        /*04bc*/ 	.word	0xffffffff


	//   ....[4]....
        /*04c0*/ 	.word	0xffffffff


	//   ....[5]....
        /*04c4*/ 	.word	0xffffffff


	//   ....[6]....
        /*04c8*/ 	.word	0xffffffff


	//   ....[7]....
        /*04cc*/ 	.word	0xffffffff


	//   ....[8]....
        /*04d0*/ 	.word	0xffffffff


	//   ....[9]....
        /*04d4*/ 	.word	0xffffffff


	//   ....[10]....
        /*04d8*/ 	.word	0xffffffff


	//   ....[11]....
        /*04dc*/ 	.word	0xffffffff


	//   ....[12]....
        /*04e0*/ 	.word	0xffffffff


	//   ....[13]....
        /*04e4*/ 	.word	0xffffffff


	//   ....[14]....
        /*04e8*/ 	.word	0xffffffff


	//   ....[15]....
        /*04ec*/ 	.word	0xffffffff


	//   ....[16]....
        /*04f0*/ 	.word	0xffffffff


	//   ....[17]....
        /*04f4*/ 	.word	0xffffffff


	//   ....[18]....
        /*04f8*/ 	.word	0xffffffff


	//   ....[19]....
        /*04fc*/ 	.word	0xffffffff


	//   ....[20]....
        /*0500*/ 	.word	0xffffffff


	//   ....[21]....
        /*0504*/ 	.word	0xffffffff


	//   ....[22]....
        /*0508*/ 	.word	0xffffffff


	//   ....[23]....
        /*050c*/ 	.word	0xffffffff


	//   ....[24]....
        /*0510*/ 	.word	0x05000013


	//   ....[25]....
        /*0514*/ 	.word	0x05000013


	//   ....[26]....
        /*0518*/ 	.word	0x05000013


	//   ....[27]....
        /*051c*/ 	.word	0x05000013


	//   ....[28]....
        /*0520*/ 	.word	0x05000013


	//   ....[29]....
        /*0524*/ 	.word	0x05000013


	//   ....[30]....
        /*0528*/ 	.word	0x05000013


	//   ....[31]....
        /*052c*/ 	.word	0x05000013


	//   ....[32]....
        /*0530*/ 	.word	0x05000013


	//   ....[33]....
        /*0534*/ 	.word	0x05000013


	//   ....[34]....
        /*0538*/ 	.word	0x05000013


	//   ....[35]....
        /*053c*/ 	.word	0x05000013


	//   ....[36]....
        /*0540*/ 	.word	0x05000013


	//   ....[37]....
        /*0544*/ 	.word	0x05000013


	//   ....[38]....
        /*0548*/ 	.word	0x05000013


	//   ....[39]....
        /*054c*/ 	.word	0x05000013


	//   ....[40]....
        /*0550*/ 	.word	0x05000013


	//   ....[41]....
        /*0554*/ 	.word	0x05000013


	//   ....[42]....
        /*0558*/ 	.word	0x05000013


	//   ....[43]....
        /*055c*/ 	.word	0x05000013


	//   ....[44]....
        /*0560*/ 	.word	0x05000013


	//   ....[45]....
        /*0564*/ 	.word	0x05000013


	//   ....[46]....
        /*0568*/ 	.word	0x05000013


	//   ....[47]....
        /*056c*/ 	.word	0x05000013


	//   ....[48]....
        /*0570*/ 	.word	0x05000013


	//   ....[49]....
        /*0574*/ 	.word	0x05000013


	//   ....[50]....
        /*0578*/ 	.word	0x05000013


	//   ....[51]....
        /*057c*/ 	.word	0x05000013


	//   ....[52]....
        /*0580*/ 	.word	0x05000013


	//   ....[53]....
        /*0584*/ 	.word	0x05000013


	//   ....[54]....
        /*0588*/ 	.word	0x05000013


	//   ....[55]....
        /*058c*/ 	.word	0x05000013


	//   ....[56]....
        /*0590*/ 	.word	0x05000013


	//   ....[57]....
        /*0594*/ 	.word	0x05000013


	//   ....[58]....
        /*0598*/ 	.word	0x05000013


	//   ....[59]....
        /*059c*/ 	.word	0x05000013


	//   ....[60]....
        /*05a0*/ 	.word	0x05000013


	//   ....[61]....
        /*05a4*/ 	.word	0x05000013


	//   ....[62]....
        /*05a8*/ 	.word	0x05000013


	//   ....[63]....
        /*05ac*/ 	.word	0x05000013


	//   ....[64]....
        /*05b0*/ 	.word	0x05000013


	//   ....[65]....
        /*05b4*/ 	.word	0x05000013


	//   ....[66]....
        /*05b8*/ 	.word	0x05000013


	//   ....[67]....
        /*05bc*/ 	.word	0x05000013


	//   ....[68]....
        /*05c0*/ 	.word	0x05000013


	//   ....[69]....
        /*05c4*/ 	.word	0x05000013


	//   ....[70]....
        /*05c8*/ 	.word	0x05000013


	//   ....[71]....
        /*05cc*/ 	.word	0x05000013


	//   ....[72]....
        /*05d0*/ 	.word	0x05000013


	//   ....[73]....
        /*05d4*/ 	.word	0x05000013


	//   ....[74]....
        /*05d8*/ 	.word	0x05000013


	//   ....[75]....
        /*05dc*/ 	.word	0x05000013


	//   ....[76]....
        /*05e0*/ 	.word	0x05000013


	//   ....[77]....
        /*05e4*/ 	.word	0x05000013


	//   ....[78]....
        /*05e8*/ 	.word	0x05000013


	//   ....[79]....
        /*05ec*/ 	.word	0x05000013


	//   ....[80]....
        /*05f0*/ 	.word	0x05000013


	//   ....[81]....
        /*05f4*/ 	.word	0x05000013


	//   ....[82]....
        /*05f8*/ 	.word	0x05000013


	//   ....[83]....
        /*05fc*/ 	.word	0x05000013


	//   ....[84]....
        /*0600*/ 	.word	0x05000013


	//   ....[85]....
        /*0604*/ 	.word	0x05000013


	//   ....[86]....
        /*0608*/ 	.word	0x05000013


	//   ....[87]....
        /*060c*/ 	.word	0x05000013


	//   ....[88]....
        /*0610*/ 	.word	0x05000013


	//   ....[89]....
        /*0614*/ 	.word	0x05000013


	//   ....[90]....
        /*0618*/ 	.word	0x05000013


	//   ....[91]....
        /*061c*/ 	.word	0x05000013


	//   ....[92]....
        /*0620*/ 	.word	0x05000013


	//   ....[93]....
        /*0624*/ 	.word	0x05000013


	//   ....[94]....
        /*0628*/ 	.word	0x05000013


	//   ....[95]....
        /*062c*/ 	.word	0x05000013


	//   ....[96]....
        /*0630*/ 	.word	0x05000013


	//   ....[97]....
        /*0634*/ 	.word	0x05000013


	//   ....[98]....
        /*0638*/ 	.word	0x05000013


	//   ....[99]....
        /*063c*/ 	.word	0x05000013


	//   ....[100]....
        /*0640*/ 	.word	0x05000013


	//   ....[101]....
        /*0644*/ 	.word	0x05000013


	//   ....[102]....
        /*0648*/ 	.word	0x05000013


	//   ....[103]....
        /*064c*/ 	.word	0x05000013


	//   ....[104]....
        /*0650*/ 	.word	0x05000013


	//   ....[105]....
        /*0654*/ 	.word	0x05000013


	//   ....[106]....
        /*0658*/ 	.word	0x05000013


	//   ....[107]....
        /*065c*/ 	.word	0x05000013


	//   ....[108]....
        /*0660*/ 	.word	0x05000013


	//   ....[109]....
        /*0664*/ 	.word	0x05000013


	//   ....[110]....
        /*0668*/ 	.word	0x05000013


	//   ....[111]....
        /*066c*/ 	.word	0x05000013


	//   ....[112]....
        /*0670*/ 	.word	0x05000013


	//   ....[113]....
        /*0674*/ 	.word	0x05000013


	//   ....[114]....
        /*0678*/ 	.word	0x05000013


	//   ....[115]....
        /*067c*/ 	.word	0x05000013


	//   ....[116]....
        /*0680*/ 	.word	0x05000013


	//   ....[117]....
        /*0684*/ 	.word	0x05000013


	//   ....[118]....
        /*0688*/ 	.word	0x05000013


	//   ....[119]....
        /*068c*/ 	.word	0x05000013


	//   ....[120]....
        /*0690*/ 	.word	0x05000013


	//   ....[121]....
        /*0694*/ 	.word	0x05000013


	//   ....[122]....
        /*0698*/ 	.word	0x05000013


	//   ....[123]....
        /*069c*/ 	.word	0x05000013


	//   ....[124]....
        /*06a0*/ 	.word	0x05000013


	//   ....[125]....
        /*06a4*/ 	.word	0x05000013


	//   ....[126]....
        /*06a8*/ 	.word	0x05000013


	//   ....[127]....
        /*06ac*/ 	.word	0x05000013


	//   ....[128]....
        /*06b0*/ 	.word	0x05000013


	//   ....[129]....
        /*06b4*/ 	.word	0x05000013


	//   ....[130]....
        /*06b8*/ 	.word	0x05000013


	//   ....[131]....
        /*06bc*/ 	.word	0x05000013


	//   ....[132]....
        /*06c0*/ 	.word	0x05000013


	//   ....[133]....
        /*06c4*/ 	.word	0x05000013


	//   ....[134]....
        /*06c8*/ 	.word	0x05000013


	//   ....[135]....
        /*06cc*/ 	.word	0x05000013


	//   ....[136]....
        /*06d0*/ 	.word	0x05000013


	//   ....[137]....
        /*06d4*/ 	.word	0x05000013


	//   ....[138]....
        /*06d8*/ 	.word	0x05000013


	//   ....[139]....
        /*06dc*/ 	.word	0x05000013


	//   ....[140]....
        /*06e0*/ 	.word	0x05000013


	//   ....[141]....
        /*06e4*/ 	.word	0x05000013


	//   ....[142]....
        /*06e8*/ 	.word	0x05000013


	//   ....[143]....
        /*06ec*/ 	.word	0x05000013


	//   ....[144]....
        /*06f0*/ 	.word	0x05000013


	//   ....[145]....
        /*06f4*/ 	.word	0x05000013


	//   ....[146]....
        /*06f8*/ 	.word	0x05000013


	//   ....[147]....
        /*06fc*/ 	.word	0x05000013


	//   ....[148]....
        /*0700*/ 	.word	0x05000013


	//   ....[149]....
        /*0704*/ 	.word	0x05000013


	//   ....[150]....
        /*0708*/ 	.word	0x05000013


	//   ....[151]....
        /*070c*/ 	.word	0x05000013


	//   ....[152]....
        /*0710*/ 	.word	0x05000013


	//   ....[153]....
        /*0714*/ 	.word	0x05000013


	//   ....[154]....
        /*0718*/ 	.word	0x05000013


	//   ....[155]....
        /*071c*/ 	.word	0x05000013


	//----- nvinfo : EIATTR_COOP_GROUP_INSTR_OFFSETS
	.align		4
.L_124:
        /*0720*/ 	.byte	0x04, 0x28
        /*0722*/ 	.short	(.L_126 - .L_125)


	//   ....[0]....
.L_125:
        /*0724*/ 	.word	0x000002d0


	//   ....[1]....
        /*0728*/ 	.word	0x000003e0


	//   ....[2]....
        /*072c*/ 	.word	0x00000420


	//   ....[3]....
        /*0730*/ 	.word	0x00000460


	//   ....[4]....
        /*0734*/ 	.word	0x000004a0


	//   ....[5]....
        /*0738*/ 	.word	0x000004d0


	//   ....[6]....
        /*073c*/ 	.word	0x00000500


	//   ....[7]....
        /*0740*/ 	.word	0x00000630


	//   ....[8]....
        /*0744*/ 	.word	0x00000670


	//   ....[9]....
        /*0748*/ 	.word	0x000006a0


	//   ....[10]....
        /*074c*/ 	.word	0x000006c0


	//   ....[11]....
        /*0750*/ 	.word	0x000006d0


	//   ....[12]....
        /*0754*/ 	.word	0x000006e0


	//   ....[13]....
        /*0758*/ 	.word	0x000007e0


	//   ....[14]....
        /*075c*/ 	.word	0x00000830


	//   ....[15]....
        /*0760*/ 	.word	0x00000860


	//   ....[16]....
        /*0764*/ 	.word	0x00000870


	//   ....[17]....
        /*0768*/ 	.word	0x00000880


	//   ....[18]....
        /*076c*/ 	.word	0x00000890


	//   ....[19]....
        /*0770*/ 	.word	0x00000940


	//   ....[20]....
        /*0774*/ 	.word	0x000009e0


	//   ....[21]....
        /*0778*/ 	.word	0x00000a10


	//   ....[22]....
        /*077c*/ 	.word	0x00000a20


	//   ....[23]....
        /*0780*/ 	.word	0x00000a30


	//   ....[24]....
        /*0784*/ 	.word	0x00000a60


	//   ....[25]....
        /*0788*/ 	.word	0x00000af0


	//   ....[26]....
        /*078c*/ 	.word	0x00000b80


	//   ....[27]....
        /*0790*/ 	.word	0x00000bb0


	//   ....[28]....
        /*0794*/ 	.word	0x00000bd0


	//   ....[29]....
        /*0798*/ 	.word	0x00000be0


	//   ....[30]....
        /*079c*/ 	.word	0x00000c10


	//   ....[31]....
        /*07a0*/ 	.word	0x00000cd0


	//   ....[32]....
        /*07a4*/ 	.word	0x00000db0


	//   ....[33]....
        /*07a8*/ 	.word	0x00000dc0


	//   ....[34]....
        /*07ac*/ 	.word	0x00000dd0


	//   ....[35]....
        /*07b0*/ 	.word	0x000011b0


	//   ....[36]....
        /*07b4*/ 	.word	0x000011f0


	//   ....[37]....
        /*07b8*/ 	.word	0x00001730


	//   ....[38]....
        /*07bc*/ 	.word	0x00001770


	//   ....[39]....
        /*07c0*/ 	.word	0x000017b0


	//   ....[40]....
        /*07c4*/ 	.word	0x000017e0


	//   ....[41]....
        /*07c8*/ 	.word	0x00001810


	//   ....[42]....
        /*07cc*/ 	.word	0x00001840


	//   ....[43]....
        /*07d0*/ 	.word	0x00001930


	//   ....[44]....
        /*07d4*/ 	.word	0x00001970


	//   ....[45]....
        /*07d8*/ 	.word	0x000019b0


	//   ....[46]....
        /*07dc*/ 	.word	0x000019d0


	//   ....[47]....
        /*07e0*/ 	.word	0x000019e0


	//   ....[48]....
        /*07e4*/ 	.word	0x000019f0


	//   ....[49]....
        /*07e8*/ 	.word	0x00001ac0


	//   ....[50]....
        /*07ec*/ 	.word	0x00001b00


	//   ....[51]....
        /*07f0*/ 	.word	0x00001b40


	//   ....[52]....
        /*07f4*/ 	.word	0x00001b70


	//   ....[53]....
        /*07f8*/ 	.word	0x00001b90


	//   ....[54]....
        /*07fc*/ 	.word	0x00001ba0


	//   ....[55]....
        /*0800*/ 	.word	0x00001c50


	//   ....[56]....
        /*0804*/ 	.word	0x00001cb0


	//   ....[57]....
        /*0808*/ 	.word	0x00001cf0


	//   ....[58]....
        /*080c*/ 	.word	0x00001d20


	//   ....[59]....
        /*0810*/ 	.word	0x00001d40


	//   ....[60]....
        /*0814*/ 	.word	0x00001d50


	//   ....[61]....
        /*0818*/ 	.word	0x00001e30


	//   ....[62]....
        /*081c*/ 	.word	0x00001e80


	//   ....[63]....
        /*0820*/ 	.word	0x00001eb0


	//   ....[64]....
        /*0824*/ 	.word	0x00001ee0


	//   ....[65]....
        /*0828*/ 	.word	0x00001ef0


	//   ....[66]....
        /*082c*/ 	.word	0x00001f00


	//   ....[67]....
        /*0830*/ 	.word	0x00001fe0


	//   ....[68]....
        /*0834*/ 	.word	0x000020c0


	//   ....[69]....
        /*0838*/ 	.word	0x000020d0


	//   ....[70]....
        /*083c*/ 	.word	0x000020e0


	//   ....[71]....
        /*0840*/ 	.word	0x00002490


	//   ....[72]....
        /*0844*/ 	.word	0x000024d0


	//   ....[73]....
        /*0848*/ 	.word	0x000029d0


	//   ....[74]....
        /*084c*/ 	.word	0x00002bd0


	//   ....[75]....
        /*0850*/ 	.word	0x00002c20


	//   ....[76]....
        /*0854*/ 	.word	0x00002c30


	//   ....[77]....
        /*0858*/ 	.word	0x00002c40


	//   ....[78]....
        /*085c*/ 	.word	0x00002c50


	//   ....[79]....
        /*0860*/ 	.word	0x00002c60


	//   ....[80]....
        /*0864*/ 	.word	0x00002c70


	//   ....[81]....
        /*0868*/ 	.word	0x00002de0


	//   ....[82]....
        /*086c*/ 	.word	0x00002df0


	//   ....[83]....
        /*0870*/ 	.word	0x00002e00


	//   ....[84]....
        /*0874*/ 	.word	0x00002e10


	//   ....[85]....
        /*0878*/ 	.word	0x00002e20


	//   ....[86]....
        /*087c*/ 	.word	0x00002e30


	//   ....[87]....
        /*0880*/ 	.word	0x00002fb0


	//   ....[88]....
        /*0884*/ 	.word	0x00002fc0


	//   ....[89]....
        /*0888*/ 	.word	0x00002fd0


	//   ....[90]....
        /*088c*/ 	.word	0x00002fe0


	//   ....[91]....
        /*0890*/ 	.word	0x00002ff0


	//   ....[92]....
        /*0894*/ 	.word	0x00003000


	//   ....[93]....
        /*0898*/ 	.word	0x00003180


	//   ....[94]....
        /*089c*/ 	.word	0x00003190


	//   ....[95]....
        /*08a0*/ 	.word	0x000031a0


	//   ....[96]....
        /*08a4*/ 	.word	0x000031b0


	//   ....[97]....
        /*08a8*/ 	.word	0x000031c0


	//   ....[98]....
        /*08ac*/ 	.word	0x000031d0


	//   ....[99]....
        /*08b0*/ 	.word	0x00003350


	//   ....[100]....
        /*08b4*/ 	.word	0x00003360


	//   ....[101]....
        /*08b8*/ 	.word	0x00003370


	//   ....[102]....
        /*08bc*/ 	.word	0x00003380


	//   ....[103]....
        /*08c0*/ 	.word	0x00003390


	//   ....[104]....
        /*08c4*/ 	.word	0x000033a0


	//   ....[105]....
        /*08c8*/ 	.word	0x00003590


	//   ....[106]....
        /*08cc*/ 	.word	0x00003660


	//   ....[107]....
        /*08d0*/ 	.word	0x00003840


	//   ....[108]....
        /*08d4*/ 	.word	0x00003890


	//   ....[109]....
        /*08d8*/ 	.word	0x000038a0


	//   ....[110]....
        /*08dc*/ 	.word	0x000038b0


	//   ....[111]....
        /*08e0*/ 	.word	0x000038c0


	//   ....[112]....
        /*08e4*/ 	.word	0x000038d0


	//   ....[113]....
        /*08e8*/ 	.word	0x000038e0


	//   ....[114]....
        /*08ec*/ 	.word	0x00003a60


	//   ....[115]....
        /*08f0*/ 	.word	0x00003a70


	//   ....[116]....
        /*08f4*/ 	.word	0x00003a80


	//   ....[117]....
        /*08f8*/ 	.word	0x00003a90


	//   ....[118]....
        /*08fc*/ 	.word	0x00003aa0


	//   ....[119]....
        /*0900*/ 	.word	0x00003ab0


	//   ....[120]....
        /*0904*/ 	.word	0x00003c30


	//   ....[121]....
        /*0908*/ 	.word	0x00003c40


	//   ....[122]....
        /*090c*/ 	.word	0x00003c50


	//   ....[123]....
        /*0910*/ 	.word	0x00003c60


	//   ....[124]....
        /*0914*/ 	.word	0x00003c70


	//   ....[125]....
        /*0918*/ 	.word	0x00003c80


	//   ....[126]....
        /*091c*/ 	.word	0x00003e00


	//   ....[127]....
        /*0920*/ 	.word	0x00003e10


	//   ....[128]....
        /*0924*/ 	.word	0x00003e20


	//   ....[129]....
        /*0928*/ 	.word	0x00003e30


	//   ....[130]....
        /*092c*/ 	.word	0x00003e40


	//   ....[131]....
        /*0930*/ 	.word	0x00003e50


	//   ....[132]....
        /*0934*/ 	.word	0x00003fc0


	//   ....[133]....
        /*0938*/ 	.word	0x00003fd0


	//   ....[134]....
        /*093c*/ 	.word	0x00003fe0


	//   ....[135]....
        /*0940*/ 	.word	0x00003ff0


	//   ....[136]....
        /*0944*/ 	.word	0x00004000


	//   ....[137]....
        /*0948*/ 	.word	0x00004010


	//   ....[138]....
        /*094c*/ 	.word	0x000042a0


	//   ....[139]....
        /*0950*/ 	.word	0x00004ac0


	//   ....[140]....
        /*0954*/ 	.word	0x00004f30


	//   ....[141]....
        /*0958*/ 	.word	0x00005040


	//   ....[142]....
        /*095c*/ 	.word	0x00005080


	//   ....[143]....
        /*0960*/ 	.word	0x000050c0


	//   ....[144]....
        /*0964*/ 	.word	0x00005100


	//   ....[145]....
        /*0968*/ 	.word	0x00005120


	//   ....[146]....
        /*096c*/ 	.word	0x00005140


	//   ....[147]....
        /*0970*/ 	.word	0x00005260


	//   ....[148]....
        /*0974*/ 	.word	0x00005290


	//   ....[149]....
        /*0978*/ 	.word	0x000052c0


	//   ....[150]....
        /*097c*/ 	.word	0x000052d0


	//   ....[151]....
        /*0980*/ 	.word	0x000052e0


	//   ....[152]....
        /*0984*/ 	.word	0x000052f0


	//   ....[153]....
        /*0988*/ 	.word	0x000053c0


	//   ....[154]....
        /*098c*/ 	.word	0x00005420


	//   ....[155]....
        /*0990*/ 	.word	0x00005460


	//   ....[156]....
        /*0994*/ 	.word	0x00005480


	//   ....[157]....
        /*0998*/ 	.word	0x00005490


	//   ....[158]....
        /*099c*/ 	.word	0x000054a0


	//   ....[159]....
        /*09a0*/ 	.word	0x00005570


	//   ....[160]....
        /*09a4*/ 	.word	0x000055b0


	//   ....[161]....
        /*09a8*/ 	.word	0x00005600


	//   ....[162]....
        /*09ac*/ 	.word	0x00005630


	//   ....[163]....
        /*09b0*/ 	.word	0x00005640


	//   ....[164]....
        /*09b4*/ 	.word	0x00005650


	//   ....[165]....
        /*09b8*/ 	.word	0x00005720


	//   ....[166]....
        /*09bc*/ 	.word	0x00005750


	//   ....[167]....
        /*09c0*/ 	.word	0x000057b0


	//   ....[168]....
        /*09c4*/ 	.word	0x000057e0


	//   ....[169]....
        /*09c8*/ 	.word	0x000057f0


	//   ....[170]....
        /*09cc*/ 	.word	0x00005800


	//   ....[171]....
        /*09d0*/ 	.word	0x00005930


	//   ....[172]....
        /*09d4*/ 	.word	0x000059d0


	//   ....[173]....
        /*09d8*/ 	.word	0x000059e0


	//   ....[174]....
        /*09dc*/ 	.word	0x000059f0


	//   ....[175]....
        /*09e0*/ 	.word	0x00005ce0


	//   ....[176]....
        /*09e4*/ 	.word	0x00005d10


	//   ....[177]....
        /*09e8*/ 	.word	0x000061b0


	//   ....[178]....
        /*09ec*/ 	.word	0x000061f0


	//   ....[179]....
        /*09f0*/ 	.word	0x00006230


	//   ....[180]....
        /*09f4*/ 	.word	0x00006250


	//   ....[181]....
        /*09f8*/ 	.word	0x00006260


	//   ....[182]....
        /*09fc*/ 	.word	0x00006270


	//   ....[183]....
        /*0a00*/ 	.word	0x00006390


	//   ....[184]....
        /*0a04*/ 	.word	0x000063c0


	//   ....[185]....
        /*0a08*/ 	.word	0x000063f0


	//   ....[186]....
        /*0a0c*/ 	.word	0x00006400


	//   ....[187]....
        /*0a10*/ 	.word	0x00006410


	//   ....[188]....
        /*0a14*/ 	.word	0x00006420


	//   ....[189]....
        /*0a18*/ 	.word	0x000064f0


	//   ....[190]....
        /*0a1c*/ 	.word	0x00006550


	//   ....[191]....
        /*0a20*/ 	.word	0x00006590


	//   ....[192]....
        /*0a24*/ 	.word	0x000065b0


	//   ....[193]....
        /*0a28*/ 	.word	0x000065c0


	//   ....[194]....
        /*0a2c*/ 	.word	0x000065d0


	//   ....[195]....
        /*0a30*/ 	.word	0x000066a0


	//   ....[196]....
        /*0a34*/ 	.word	0x000066e0


	//   ....[197]....
        /*0a38*/ 	.word	0x00006730


	//   ....[198]....
        /*0a3c*/ 	.word	0x00006760


	//   ....[199]....
        /*0a40*/ 	.word	0x00006770


	//   ....[200]....
        /*0a44*/ 	.word	0x00006780


	//   ....[201]....
        /*0a48*/ 	.word	0x00006850


	//   ....[202]....
        /*0a4c*/ 	.word	0x00006880


	//   ....[203]....
        /*0a50*/ 	.word	0x000068e0


	//   ....[204]....
        /*0a54*/ 	.word	0x00006910


	//   ....[205]....
        /*0a58*/ 	.word	0x00006920


	//   ....[206]....
        /*0a5c*/ 	.word	0x00006930


	//   ....[207]....
        /*0a60*/ 	.word	0x00006e20


	//   ....[208]....
        /*0a64*/ 	.word	0x00006e50


	//   ....[209]....
        /*0a68*/ 	.word	0x00006f00


	//   ....[210]....
        /*0a6c*/ 	.word	0x00006f40


	//   ....[211]....
        /*0a70*/ 	.word	0x00006f80


	//   ....[212]....
        /*0a74*/ 	.word	0x00006fb0


	//   ....[213]....
        /*0a78*/ 	.word	0x00007450


	//   ....[214]....
        /*0a7c*/ 	.word	0x00007650


	//   ....[215]....
        /*0a80*/ 	.word	0x000076a0


	//   ....[216]....
        /*0a84*/ 	.word	0x000076b0


	//   ....[217]....
        /*0a88*/ 	.word	0x000076c0


	//   ....[218]....
        /*0a8c*/ 	.word	0x000076d0


	//   ....[219]....
        /*0a90*/ 	.word	0x000076e0


	//   ....[220]....
        /*0a94*/ 	.word	0x000076f0


	//   ....[221]....
        /*0a98*/ 	.word	0x00007860


	//   ....[222]....
        /*0a9c*/ 	.word	0x00007870


	//   ....[223]....
        /*0aa0*/ 	.word	0x00007880


	//   ....[224]....
        /*0aa4*/ 	.word	0x00007890


	//   ....[225]....
        /*0aa8*/ 	.word	0x000078a0


	//   ....[226]....
        /*0aac*/ 	.word	0x000078b0


	//   ....[227]....
        /*0ab0*/ 	.word	0x00007a30


	//   ....[228]....
        /*0ab4*/ 	.word	0x00007a40


	//   ....[229]....
        /*0ab8*/ 	.word	0x00007a50


	//   ....[230]....
        /*0abc*/ 	.word	0x00007a60


	//   ....[231]....
        /*0ac0*/ 	.word	0x00007a70


	//   ....[232]....
        /*0ac4*/ 	.word	0x00007a80


	//   ....[233]....
        /*0ac8*/ 	.word	0x00007c00


	//   ....[234]....
        /*0acc*/ 	.word	0x00007c10


	//   ....[235]....
        /*0ad0*/ 	.word	0x00007c20


	//   ....[236]....
        /*0ad4*/ 	.word	0x00007c30


	//   ....[237]....
        /*0ad8*/ 	.word	0x00007c40


	//   ....[238]....
        /*0adc*/ 	.word	0x00007c50


	//   ....[239]....
        /*0ae0*/ 	.word	0x00007dd0


	//   ....[240]....
        /*0ae4*/ 	.word	0x00007de0


	//   ....[241]....
        /*0ae8*/ 	.word	0x00007df0


	//   ....[242]....
        /*0aec*/ 	.word	0x00007e00


	//   ....[243]....
        /*0af0*/ 	.word	0x00007e10


	//   ....[244]....
        /*0af4*/ 	.word	0x00007e20


	//   ....[245]....
        /*0af8*/ 	.word	0x00007fb0


	//   ....[246]....
        /*0afc*/ 	.word	0x00008090


	//   ....[247]....
        /*0b00*/ 	.word	0x00008280


	//   ....[248]....
        /*0b04*/ 	.word	0x000082d0


	//   ....[249]....
        /*0b08*/ 	.word	0x000082e0


	//   ....[250]....
        /*0b0c*/ 	.word	0x000082f0


	//   ....[251]....
        /*0b10*/ 	.word	0x00008300


	//   ....[252]....
        /*0b14*/ 	.word	0x00008310


	//   ....[253]....
        /*0b18*/ 	.word	0x00008320


	//   ....[254]....
        /*0b1c*/ 	.word	0x00008490


	//   ....[255]....
        /*0b20*/ 	.word	0x000084a0


	//   ....[0]....
        /*0b24*/ 	.word	0x000084b0


	//   ....[1]....
        /*0b28*/ 	.word	0x000084c0


	//   ....[2]....
        /*0b2c*/ 	.word	0x000084d0


	//   ....[3]....
        /*0b30*/ 	.word	0x000084e0


	//   ....[4]....
        /*0b34*/ 	.word	0x00008650


	//   ....[5]....
        /*0b38*/ 	.word	0x00008660


	//   ....[6]....
        /*0b3c*/ 	.word	0x00008670


	//   ....[7]....
        /*0b40*/ 	.word	0x00008680


	//   ....[8]....
        /*0b44*/ 	.word	0x00008690


	//   ....[9]....
        /*0b48*/ 	.word	0x000086a0


	//   ....[10]....
        /*0b4c*/ 	.word	0x00008810


	//   ....[11]....
        /*0b50*/ 	.word	0x00008820


	//   ....[12]....
        /*0b54*/ 	.word	0x00008830


	//   ....[13]....
        /*0b58*/ 	.word	0x00008840


	//   ....[14]....
        /*0b5c*/ 	.word	0x00008850


	//   ....[15]....
        /*0b60*/ 	.word	0x00008860


	//   ....[16]....
        /*0b64*/ 	.word	0x000089d0


	//   ....[17]....
        /*0b68*/ 	.word	0x000089e0


	//   ....[18]....
        /*0b6c*/ 	.word	0x000089f0


	//   ....[19]....
        /*0b70*/ 	.word	0x00008a00


	//   ....[20]....
        /*0b74*/ 	.word	0x00008a10


	//   ....[21]....
        /*0b78*/ 	.word	0x00008a20


	//   ....[22]....
        /*0b7c*/ 	.word	0x00008cb0


	//   ....[23]....
        /*0b80*/ 	.word	0x000094f0


	//   ....[24]....
        /*0b84*/ 	.word	0x00009810


	//   ....[25]....
        /*0b88*/ 	.word	0x000098a0


	//   ....[26]....
        /*0b8c*/ 	.word	0x00009950


	//   ....[27]....
        /*0b90*/ 	.word	0x000099a0


	//   ....[28]....
        /*0b94*/ 	.word	0x000099f0


	//   ....[29]....
        /*0b98*/ 	.word	0x00009a40


	//   ....[30]....
        /*0b9c*/ 	.word	0x00009a90


	//   ....[31]....
        /*0ba0*/ 	.word	0x00009ae0


	//   ....[32]....
        /*0ba4*/ 	.word	0x00009b60


	//   ....[33]....
        /*0ba8*/ 	.word	0x00009be0


	//   ....[34]....
        /*0bac*/ 	.word	0x00009c30


	//   ....[35]....
        /*0bb0*/ 	.word	0x00009c80


	//   ....[36]....
        /*0bb4*/ 	.word	0x00009cd0


	//   ....[37]....
        /*0bb8*/ 	.word	0x00009d20


	//   ....[38]....
        /*0bbc*/ 	.word	0x00009da0


	//   ....[39]....
        /*0bc0*/ 	.word	0x00009e20


	//   ....[40]....
        /*0bc4*/ 	.word	0x00009e70


	//   ....[41]....
        /*0bc8*/ 	.word	0x00009ec0


	//   ....[42]....
        /*0bcc*/ 	.word	0x00009f10


	//   ....[43]....
        /*0bd0*/ 	.word	0x00009f60


	//   ....[44]....
        /*0bd4*/ 	.word	0x00009fe0


	//   ....[45]....
        /*0bd8*/ 	.word	0x0000a060


	//   ....[46]....
        /*0bdc*/ 	.word	0x0000a0b0


	//   ....[47]....
        /*0be0*/ 	.word	0x0000a100


	//   ....[48]....
        /*0be4*/ 	.word	0x0000a150


	//   ....[49]....
        /*0be8*/ 	.word	0x0000a1a0


	//   ....[50]....
        /*0bec*/ 	.word	0x0000a220


	//   ....[51]....
        /*0bf0*/ 	.word	0x0000a2a0


	//   ....[52]....
        /*0bf4*/ 	.word	0x0000a2f0


	//   ....[53]....
        /*0bf8*/ 	.word	0x0000a340


	//   ....[54]....
        /*0bfc*/ 	.word	0x0000a390


	//   ....[55]....
        /*0c00*/ 	.word	0x0000a3e0


	//   ....[56]....
        /*0c04*/ 	.word	0x0000a440


	//   ....[57]....
        /*0c08*/ 	.word	0x0000a4c0


	//   ....[58]....
        /*0c0c*/ 	.word	0x0000a540


	//   ....[59]....
        /*0c10*/ 	.word	0x0000a5f0


	//   ....[60]....
        /*0c14*/ 	.word	0x0000a640


	//   ....[61]....
        /*0c18*/ 	.word	0x0000a690


	//   ....[62]....
        /*0c1c*/ 	.word	0x0000a6e0


	//   ....[63]....
        /*0c20*/ 	.word	0x0000a730


	//   ....[64]....
        /*0c24*/ 	.word	0x0000a780


	//   ....[65]....
        /*0c28*/ 	.word	0x0000a800


	//   ....[66]....
        /*0c2c*/ 	.word	0x0000a880


	//   ....[67]....
        /*0c30*/ 	.word	0x0000a8d0


	//   ....[68]....
        /*0c34*/ 	.word	0x0000a920


	//   ....[69]....
        /*0c38*/ 	.word	0x0000a970


	//   ....[70]....
        /*0c3c*/ 	.word	0x0000a9c0


	//   ....[71]....
        /*0c40*/ 	.word	0x0000aa40


	//   ....[72]....
        /*0c44*/ 	.word	0x0000aac0


	//   ....[73]....
        /*0c48*/ 	.word	0x0000ab10


	//   ....[74]....
        /*0c4c*/ 	.word	0x0000ab60


	//   ....[75]....
        /*0c50*/ 	.word	0x0000abb0


	//   ....[76]....
        /*0c54*/ 	.word	0x0000ac00


	//   ....[77]....
        /*0c58*/ 	.word	0x0000ac80


	//   ....[78]....
        /*0c5c*/ 	.word	0x0000ad00


	//   ....[79]....
        /*0c60*/ 	.word	0x0000ad50


	//   ....[80]....
        /*0c64*/ 	.word	0x0000ada0


	//   ....[81]....
        /*0c68*/ 	.word	0x0000adf0


	//   ....[82]....
        /*0c6c*/ 	.word	0x0000ae40


	//   ....[83]....
        /*0c70*/ 	.word	0x0000aec0


	//   ....[84]....
        /*0c74*/ 	.word	0x0000af40


	//   ....[85]....
        /*0c78*/ 	.word	0x0000af90


	//   ....[86]....
        /*0c7c*/ 	.word	0x0000afe0


	//   ....[87]....
        /*0c80*/ 	.word	0x0000b030


	//   ....[88]....
        /*0c84*/ 	.word	0x0000b080


	//   ....[89]....
        /*0c88*/ 	.word	0x0000b0e0


	//   ....[90]....
        /*0c8c*/ 	.word	0x0000b160


	//   ....[91]....
        /*0c90*/ 	.word	0x0000b1f0


	//   ....[92]....
        /*0c94*/ 	.word	0x0000b2a0


	//   ....[93]....
        /*0c98*/ 	.word	0x0000b2f0


	//   ....[94]....
        /*0c9c*/ 	.word	0x0000b340


	//   ....[95]....
        /*0ca0*/ 	.word	0x0000b390


	//   ....[96]....
        /*0ca4*/ 	.word	0x0000b3e0


	//   ....[97]....
        /*0ca8*/ 	.word	0x0000b430


	//   ....[98]....
        /*0cac*/ 	.word	0x0000b4b0


	//   ....[99]....
        /*0cb0*/ 	.word	0x0000b530


	//   ....[100]....
        /*0cb4*/ 	.word	0x0000b580


	//   ....[101]....
        /*0cb8*/ 	.word	0x0000b5d0


	//   ....[102]....
        /*0cbc*/ 	.word	0x0000b620


	//   ....[103]....
        /*0cc0*/ 	.word	0x0000b670


	//   ....[104]....
        /*0cc4*/ 	.word	0x0000b6f0


	//   ....[105]....
        /*0cc8*/ 	.word	0x0000b770


	//   ....[106]....
        /*0ccc*/ 	.word	0x0000b7c0


	//   ....[107]....
        /*0cd0*/ 	.word	0x0000b810


	//   ....[108]....
        /*0cd4*/ 	.word	0x0000b860


	//   ....[109]....
        /*0cd8*/ 	.word	0x0000b8b0


	//   ....[110]....
        /*0cdc*/ 	.word	0x0000b930


	//   ....[111]....
        /*0ce0*/ 	.word	0x0000b9b0


	//   ....[112]....
        /*0ce4*/ 	.word	0x0000ba00


	//   ....[113]....
        /*0ce8*/ 	.word	0x0000ba50


	//   ....[114]....
        /*0cec*/ 	.word	0x0000baa0


	//   ....[115]....
        /*0cf0*/ 	.word	0x0000baf0


	//   ....[116]....
        /*0cf4*/ 	.word	0x0000bb70


	//   ....[117]....
        /*0cf8*/ 	.word	0x0000bbf0


	//   ....[118]....
        /*0cfc*/ 	.word	0x0000bc40


	//   ....[119]....
        /*0d00*/ 	.word	0x0000bc90


	//   ....[120]....
        /*0d04*/ 	.word	0x0000bce0


	//   ....[121]....
        /*0d08*/ 	.word	0x0000bd30


	//   ....[122]....
        /*0d0c*/ 	.word	0x0000bd90


	//   ....[123]....
        /*0d10*/ 	.word	0x0000be10


	//   ....[124]....
        /*0d14*/ 	.word	0x0000be90


	//   ....[125]....
        /*0d18*/ 	.word	0x0000bf40


	//   ....[126]....
        /*0d1c*/ 	.word	0x0000bf90


	//   ....[127]....
        /*0d20*/ 	.word	0x0000bfe0


	//   ....[128]....
        /*0d24*/ 	.word	0x0000c030


	//   ....[129]....
        /*0d28*/ 	.word	0x0000c080


	//   ....[130]....
        /*0d2c*/ 	.word	0x0000c0d0


	//   ....[131]....
        /*0d30*/ 	.word	0x0000c150


	//   ....[132]....
        /*0d34*/ 	.word	0x0000c1d0


	//   ....[133]....
        /*0d38*/ 	.word	0x0000c220


	//   ....[134]....
        /*0d3c*/ 	.word	0x0000c270


	//   ....[135]....
        /*0d40*/ 	.word	0x0000c2c0


	//   ....[136]....
        /*0d44*/ 	.word	0x0000c310


	//   ....[137]....
        /*0d48*/ 	.word	0x0000c390


	//   ....[138]....
        /*0d4c*/ 	.word	0x0000c410


	//   ....[139]....
        /*0d50*/ 	.word	0x0000c460


	//   ....[140]....
        /*0d54*/ 	.word	0x0000c4b0


	//   ....[141]....
        /*0d58*/ 	.word	0x0000c500


	//   ....[142]....
        /*0d5c*/ 	.word	0x0000c550


	//   ....[143]....
        /*0d60*/ 	.word	0x0000c5d0


	//   ....[144]....
        /*0d64*/ 	.word	0x0000c650


	//   ....[145]....
        /*0d68*/ 	.word	0x0000c6a0


	//   ....[146]....
        /*0d6c*/ 	.word	0x0000c6f0


	//   ....[147]....
        /*0d70*/ 	.word	0x0000c740


	//   ....[148]....
        /*0d74*/ 	.word	0x0000c790


	//   ....[149]....
        /*0d78*/ 	.word	0x0000c810


	//   ....[150]....
        /*0d7c*/ 	.word	0x0000c890


	//   ....[151]....
        /*0d80*/ 	.word	0x0000c8e0


	//   ....[152]....
        /*0d84*/ 	.word	0x0000c930


	//   ....[153]....
        /*0d88*/ 	.word	0x0000c980


	//   ....[154]....
        /*0d8c*/ 	.word	0x0000c9d0


	//   ....[155]....
        /*0d90*/ 	.word	0x0000ca30


	//----- nvinfo : EIATTR_VRC_CTA_INIT_COUNT
	.align		4
.L_126:
        /*0d94*/ 	.byte	0x02, 0x4a
	.zero		1
	.zero		1


	//----- nvinfo : EIATTR_EXIT_INSTR_OFFSETS
	.align		4
        /*0d98*/ 	.byte	0x04, 0x1c
        /*0d9a*/ 	.short	(.L_128 - .L_127)


	//   ....[0]....
.L_127:
        /*0d9c*/ 	.word	0x00004ca0


	//   ....[1]....
        /*0da0*/ 	.word	0x00004cc0


	//   ....[2]....
        /*0da4*/ 	.word	0x00009750


	//   ....[3]....
        /*0da8*/ 	.word	0x000097c0


	//----- nvinfo : EIATTR_MAX_THREADS
	.align		4
.L_128:
        /*0dac*/ 	.byte	0x04, 0x05
        /*0dae*/ 	.short	(.L_130 - .L_129)
.L_129:
        /*0db0*/ 	.word	0x00000080
        /*0db4*/ 	.word	0x00000001
        /*0db8*/ 	.word	0x00000001


	//----- nvinfo : EIATTR_CRS_STACK_SIZE
	.align		4
.L_130:
        /*0dbc*/ 	.byte	0x04, 0x1e
        /*0dbe*/ 	.short	(.L_132 - .L_131)
.L_131:
        /*0dc0*/ 	.word	0x00000000


	//----- nvinfo : EIATTR_CBANK_PARAM_SIZE
	.align		4
.L_132:
        /*0dc4*/ 	.byte	0x03, 0x19
        /*0dc6*/ 	.short	0x00ac


	//----- nvinfo : EIATTR_PARAM_CBANK
	.align		4
        /*0dc8*/ 	.byte	0x04, 0x0a
        /*0dca*/ 	.short	(.L_134 - .L_133)
	.align		4
.L_133:
        /*0dcc*/ 	.word	index@(.nv.constant0._ZN3cub18CUB_300001_SM_10006detail4scan16DeviceScanKernelINS2_10policy_hubIN4cuda3std3__45tupleIJffffffEEES9_S9_j7scan_opE10Policy1000EN6thrust24THRUST_300001_SM_1000_NS12zip_iteratorINS8_IJNSE_6detail15normal_iteratorINSE_10device_ptrIfEEEENSE_17constant_iteratorIfNSE_11use_defaultESM_EESN_SN_SN_SN_EEEEENSF_INS8_IJSK_SK_SK_SK_SK_SK_EEEEENS0_13ScanTileStateIS9_Lb0EEESA_NS0_8NullTypeEjS9_Lb0ESU_EEvT0_T1_T2_iT3_T4_T5_)
        /*0dd0*/ 	.short	0x0380
        /*0dd2*/ 	.short	0x00ac


	//----- nvinfo : EIATTR_SW_WAR
	.align		4
.L_134:
        /*0dd4*/ 	.byte	0x04, 0x36
        /*0dd6*/ 	.short	(.L_136 - .L_135)
.L_135:
        /*0dd8*/ 	.word	0x00000008
.L_136:


//--------------------- .nv.info._ZN3cub18CUB_300001_SM_10006detail4scan20DeviceScanInitKernelINS0_13ScanTileStateIN4cuda3std3__45tupleIJffffffEEELb0EEEEEvT_i --------------------------
	.section	.nv.info._ZN3cub18CUB_300001_SM_10006detail4scan20DeviceScanInitKernelINS0_13ScanTileStateIN4cuda3std3__45tupleIJffffffEEELb0EEEEEvT_i,"",@"SHT_CUDA_INFO"
	.sectionflags	@""
	.align	4


	//----- nvinfo : EIATTR_CUDA_API_VERSION
	.align		4
        /*0000*/ 	.byte	0x04, 0x37
        /*0002*/ 	.short	(.L_138 - .L_137)
.L_137:
        /*0004*/ 	.word	0x00000082


	//----- nvinfo : EIATTR_KPARAM_INFO
	.align		4
.L_138:
        /*0008*/ 	.byte	0x04, 0x17
        /*000a*/ 	.short	(.L_140 - .L_139)
.L_139:
        /*000c*/ 	.word	0x00000000
        /*0010*/ 	.short	0x0001
        /*0012*/ 	.short	0x0018
        /*0014*/ 	.byte	0x00, 0xf0, 0x11, 0x00


	//----- nvinfo : EIATTR_KPARAM_INFO
	.align		4
.L_140:
        /*0018*/ 	.byte	0x04, 0x17
        /*001a*/ 	.short	(.L_142 - .L_141)
.L_141:
        /*001c*/ 	.word	0x00000000
        /*0020*/ 	.short	0x0000
        /*0022*/ 	.short	0x0000
        /*0024*/ 	.byte	0x00, 0xf0, 0x61, 0x00


	//----- nvinfo : EIATTR_SPARSE_MMA_MASK
	.align		4
.L_142:
        /*0028*/ 	.byte	0x03, 0x50
        /*002a*/ 	.short	0x0000


	//----- nvinfo : EIATTR_MAXREG_COUNT
	.align		4
        /*002c*/ 	.byte	0x03, 0x1b
        /*002e*/ 	.short	0x00ff


	//----- nvinfo : EIATTR_MERCURY_ISA_VERSION
	.align		4
        /*0030*/ 	.byte	0x03, 0x5f
        /*0032*/ 	.short	0x0101


	//----- nvinfo : EIATTR_VRC_CTA_INIT_COUNT
	.align		4
        /*0034*/ 	.byte	0x02, 0x4a
	.zero		1
	.zero		1


	//----- nvinfo : EIATTR_EXIT_INSTR_OFFSETS
	.align		4
        /*0038*/ 	.byte	0x04, 0x1c
        /*003a*/ 	.short	(.L_144 - .L_143)


	//   ....[0]....
.L_143:
        /*003c*/ 	.word	0x000000e0


	//   ....[1]....
        /*0040*/ 	.word	0x00000120


	//----- nvinfo : EIATTR_CBANK_PARAM_SIZE
	.align		4
.L_144:
        /*0044*/ 	.byte	0x03, 0x19
        /*0046*/ 	.short	0x001c


	//----- nvinfo : EIATTR_PARAM_CBANK
	.align		4
        /*0048*/ 	.byte	0x04, 0x0a
        /*004a*/ 	.short	(.L_146 - .L_145)
	.align		4
.L_145:
        /*004c*/ 	.word	index@(.nv.constant0._ZN3cub18CUB_300001_SM_10006detail4scan20DeviceScanInitKernelINS0_13ScanTileStateIN4cuda3std3__45tupleIJffffffEEELb0EEEEEvT_i)
        /*0050*/ 	.short	0x0380
        /*0052*/ 	.short	0x001c


	//----- nvinfo : EIATTR_SW_WAR
	.align		4
.L_146:
        /*0054*/ 	.byte	0x04, 0x36
        /*0056*/ 	.short	(.L_148 - .L_147)
.L_147:
        /*0058*/ 	.word	0x00000008
.L_148:


//--------------------- .nv.info._ZN3cub18CUB_300001_SM_10006detail8for_each13static_kernelINS2_12policy_hub_t12policy_500_tEmN6thrust24THRUST_300001_SM_1000_NS8cuda_cub20__uninitialized_fill7functorINS7_10device_ptrIfEEfEEEEvT0_T1_ --------------------------
	.section	.nv.info._ZN3cub18CUB_300001_SM_10006detail8for_each13static_kernelINS2_12policy_hub_t12policy_500_tEmN6thrust24THRUST_300001_SM_1000_NS8cuda_cub20__uninitialized_fill7functorINS7_10device_ptrIfEEfEEEEvT0_T1_,"",@"SHT_CUDA_INFO"
	.sectionflags	@""
	.align	4


	//----- nvinfo : EIATTR_CUDA_API_VERSION
	.align		4
        /*0000*/ 	.byte	0x04, 0x37
        /*0002*/ 	.short	(.L_150 - .L_149)
.L_149:
        /*0004*/ 	.word	0x00000082


	//----- nvinfo : EIATTR_KPARAM_INFO
	.align		4
.L_150:
        /*0008*/ 	.byte	0x04, 0x17
        /*000a*/ 	.short	(.L_152 - .L_151)
.L_151:
        /*000c*/ 	.word	0x00000000
        /*0010*/ 	.short	0x0001
        /*0012*/ 	.short	0x0008
        /*0014*/ 	.byte	0x00, 0xf0, 0x41, 0x00


	//----- nvinfo : EIATTR_KPARAM_INFO
	.align		4
.L_152:
        /*0018*/ 	.byte	0x04, 0x17
        /*001a*/ 	.short	(.L_154 - .L_153)
.L_153:
        /*001c*/ 	.word	0x00000000
        /*0020*/ 	.short	0x0000
        /*0022*/ 	.short	0x0000
        /*0024*/ 	.byte	0x00, 0xf0, 0x21, 0x00


	//----- nvinfo : EIATTR_SPARSE_MMA_MASK
	.align		4
.L_154:
        /*0028*/ 	.byte	0x03, 0x50
        /*002a*/ 	.short	0x0000


	//----- nvinfo : EIATTR_MAXREG_COUNT
	.align		4
        /*002c*/ 	.byte	0x03, 0x1b
        /*002e*/ 	.short	0x00ff


	//----- nvinfo : EIATTR_MERCURY_ISA_VERSION
	.align		4
        /*0030*/ 	.byte	0x03, 0x5f
        /*0032*/ 	.short	0x0101


	//----- nvinfo : EIATTR_VRC_CTA_INIT_COUNT
	.align		4
        /*0034*/ 	.byte	0x02, 0x4a
	.zero		1
	.zero		1


	//----- nvinfo : EIATTR_EXIT_INSTR_OFFSETS
	.align		4
        /*0038*/ 	.byte	0x04, 0x1c
        /*003a*/ 	.short	(.L_156 - .L_155)


	//   ....[0]....
.L_155:
        /*003c*/ 	.word	0x00000130


	//   ....[1]....
        /*0040*/ 	.word	0x00000230


	//   ....[2]....
        /*0044*/ 	.word	0x00000260


	//----- nvinfo : EIATTR_MAX_THREADS
	.align		4
.L_156:
        /*0048*/ 	.byte	0x04, 0x05
        /*004a*/ 	.short	(.L_158 - .L_157)
.L_157:
        /*004c*/ 	.word	0x00000100
        /*0050*/ 	.word	0x00000001
        /*0054*/ 	.word	0x00000001


	//----- nvinfo : EIATTR_CBANK_PARAM_SIZE
	.align		4
.L_158:
        /*0058*/ 	.byte	0x03, 0x19
        /*005a*/ 	.short	0x0018


	//----- nvinfo : EIATTR_PARAM_CBANK
	.align		4
        /*005c*/ 	.byte	0x04, 0x0a
        /*005e*/ 	.short	(.L_160 - .L_159)
	.align		4
.L_159:
        /*0060*/ 	.word	index@(.nv.constant0._ZN3cub18CUB_300001_SM_10006detail8for_each13static_kernelINS2_12policy_hub_t12policy_500_tEmN6thrust24THRUST_300001_SM_1000_NS8cuda_cub20__uninitialized_fill7functorINS7_10device_ptrIfEEfEEEEvT0_T1_)
        /*0064*/ 	.short	0x0380
        /*0066*/ 	.short	0x0018


	//----- nvinfo : EIATTR_SW_WAR
	.align		4
.L_160:
        /*0068*/ 	.byte	0x04, 0x36
        /*006a*/ 	.short	(.L_162 - .L_161)
.L_161:
        /*006c*/ 	.word	0x00000008
.L_162:


//--------------------- .nv.info._ZN3cub18CUB_300001_SM_10006detail11EmptyKernelIvEEvv --------------------------
	.section	.nv.info._ZN3cub18CUB_300001_SM_10006detail11EmptyKernelIvEEvv,"",@"SHT_CUDA_INFO"
	.sectionflags	@""
	.align	4


	//----- nvinfo : EIATTR_CUDA_API_VERSION
	.align		4
        /*0000*/ 	.byte	0x04, 0x37
        /*0002*/ 	.short	(.L_164 - .L_163)
.L_163:
        /*0004*/ 	.word	0x00000082


	//----- nvinfo : EIATTR_SPARSE_MMA_MASK
	.align		4
.L_164:
        /*0008*/ 	.byte	0x03, 0x50
        /*000a*/ 	.short	0x0000


	//----- nvinfo : EIATTR_MAXREG_COUNT
	.align		4
        /*000c*/ 	.byte	0x03, 0x1b
        /*000e*/ 	.short	0x00ff


	//----- nvinfo : EIATTR_MERCURY_ISA_VERSION
	.align		4
        /*0010*/ 	.byte	0x03, 0x5f
        /*0012*/ 	.short	0x0101


	//----- nvinfo : EIATTR_VRC_CTA_INIT_COUNT
	.align		4
        /*0014*/ 	.byte	0x02, 0x4a
	.zero		1
	.zero		1


	//----- nvinfo : EIATTR_EXIT_INSTR_OFFSETS
	.align		4
        /*0018*/ 	.byte	0x04, 0x1c
        /*001a*/ 	.short	(.L_166 - .L_165)


	//   ....[0]....
.L_165:
        /*001c*/ 	.word	0x00000010


	//----- nvinfo : EIATTR_SW_WAR
	.align		4
.L_166:
        /*0020*/ 	.byte	0x04, 0x36
        /*0022*/ 	.short	(.L_168 - .L_167)
.L_167:
        /*0024*/ 	.word	0x00000008
.L_168:


//--------------------- .nv.callgraph             --------------------------
	.section	.nv.callgraph,"",@"SHT_CUDA_CALLGRAPH"
	.align	4
	.sectionentsize	8
	.align		4
        /*0000*/ 	.word	0x00000000
	.align		4
        /*0004*/ 	.word	0xffffffff
	.align		4
        /*0008*/ 	.word	0x00000000
	.align		4
        /*000c*/ 	.word	0xfffffffe
	.align		4
        /*0010*/ 	.word	0x00000000
	.align		4
        /*0014*/ 	.word	0xfffffffd
	.align		4
        /*0018*/ 	.word	0x00000000
	.align		4
        /*001c*/ 	.word	0xfffffffc


//--------------------- .nv.constant4             --------------------------
	.section	.nv.constant4,"a",@progbits
	.align	8
	.align		8
.nv.constant4:
        /*0000*/ 	.dword	_ZN30_INTERNAL_da83dd9c_4_k_cu_main4cuda3std3__45__cpo5beginE
	.align		8
        /*0008*/ 	.dword	_ZN30_INTERNAL_da83dd9c_4_k_cu_main4cuda3std3__45__cpo3endE
	.align		8
        /*0010*/ 	.dword	_ZN30_INTERNAL_da83dd9c_4_k_cu_main4cuda3std3__45__cpo6cbeginE
	.align		8
        /*0018*/ 	.dword	_ZN30_INTERNAL_da83dd9c_4_k_cu_main4cuda3std3__45__cpo4cendE
	.align		8
        /*0020*/ 	.dword	_ZN30_INTERNAL_da83dd9c_4_k_cu_main4cuda3std3__45__cpo6rbeginE
	.align		8
        /*0028*/ 	.dword	_ZN30_INTERNAL_da83dd9c_4_k_cu_main4cuda3std3__45__cpo4rendE
	.align		8
        /*0030*/ 	.dword	_ZN30_INTERNAL_da83dd9c_4_k_cu_main4cuda3std3__45__cpo7crbeginE
	.align		8
        /*0038*/ 	.dword	_ZN30_INTERNAL_da83dd9c_4_k_cu_main4cuda3std3__45__cpo5crendE
	.align		8
        /*0040*/ 	.dword	_ZN30_INTERNAL_da83dd9c_4_k_cu_main4cuda3std3__432_GLOBAL__N__da83dd9c_4_k_cu_main6ignoreE
	.align		8
        /*0048*/ 	.dword	_ZN30_INTERNAL_da83dd9c_4_k_cu_main4cuda3std3__419piecewise_constructE
	.align		8
        /*0050*/ 	.dword	_ZN30_INTERNAL_da83dd9c_4_k_cu_main4cuda3std3__48in_placeE
	.align		8
        /*0058*/ 	.dword	_ZN30_INTERNAL_da83dd9c_4_k_cu_main4cuda3std3__420unreachable_sentinelE
	.align		8
        /*0060*/ 	.dword	_ZN30_INTERNAL_da83dd9c_4_k_cu_main4cuda3std3__47nulloptE
	.align		8
        /*0068*/ 	.dword	_ZN30_INTERNAL_da83dd9c_4_k_cu_main4cuda3std3__48unexpectE
	.align		8
        /*0070*/ 	.dword	_ZN30_INTERNAL_da83dd9c_4_k_cu_main4cuda3std6ranges3__45__cpo4swapE
	.align		8
        /*0078*/ 	.dword	_ZN30_INTERNAL_da83dd9c_4_k_cu_main4cuda3std6ranges3__45__cpo9iter_moveE
	.align		8
        /*0080*/ 	.dword	_ZN30_INTERNAL_da83dd9c_4_k_cu_main4cuda3std6ranges3__45__cpo5beginE
	.align		8
        /*0088*/ 	.dword	_ZN30_INTERNAL_da83dd9c_4_k_cu_main4cuda3std6ranges3__45__cpo3endE
	.align		8
        /*0090*/ 	.dword	_ZN30_INTERNAL_da83dd9c_4_k_cu_main4cuda3std6ranges3__45__cpo6cbeginE
	.align		8
        /*0098*/ 	.dword	_ZN30_INTERNAL_da83dd9c_4_k_cu_main4cuda3std6ranges3__45__cpo4cendE
	.align		8
        /*00a0*/ 	.dword	_ZN30_INTERNAL_da83dd9c_4_k_cu_main4cuda3std6ranges3__45__cpo7advanceE
	.align		8
        /*00a8*/ 	.dword	_ZN30_INTERNAL_da83dd9c_4_k_cu_main4cuda3std6ranges3__45__cpo9iter_swapE
	.align		8
        /*00b0*/ 	.dword	_ZN30_INTERNAL_da83dd9c_4_k_cu_main4cuda3std6ranges3__45__cpo4nextE
	.align		8
        /*00b8*/ 	.dword	_ZN30_INTERNAL_da83dd9c_4_k_cu_main4cuda3std6ranges3__45__cpo4prevE
	.align		8
        /*00c0*/ 	.dword	_ZN30_INTERNAL_da83dd9c_4_k_cu_main4cuda3std6ranges3__45__cpo4dataE
	.align		8
        /*00c8*/ 	.dword	_ZN30_INTERNAL_da83dd9c_4_k_cu_main4cuda3std6ranges3__45__cpo5cdataE
	.align		8
        /*00d0*/ 	.dword	_ZN30_INTERNAL_da83dd9c_4_k_cu_main4cuda3std6ranges3__45__cpo4sizeE
	.align		8
        /*00d8*/ 	.dword	_ZN30_INTERNAL_da83dd9c_4_k_cu_main4cuda3std6ranges3__45__cpo5ssizeE
	.align		8
        /*00e0*/ 	.dword	_ZN30_INTERNAL_da83dd9c_4_k_cu_main4cuda3std6ranges3__45__cpo8distanceE
	.align		8
        /*00e8*/ 	.dword	_ZN30_INTERNAL_da83dd9c_4_k_cu_main6thrust24THRUST_300001_SM_1000_NS8cuda_cub3parE
	.align		8
        /*00f0*/ 	.dword	_ZN30_INTERNAL_da83dd9c_4_k_cu_main6thrust24THRUST_300001_SM_1000_NS8cuda_cub10par_nosyncE
	.align		8
        /*00f8*/ 	.dword	_ZN30_INTERNAL_da83dd9c_4_k_cu_main6thrust24THRUST_300001_SM_1000_NS6system6detail10sequential3seqE
	.align		8
        /*0100*/ 	.dword	_ZN30_INTERNAL_da83dd9c_4_k_cu_main6thrust24THRUST_300001_SM_1000_NS12placeholders2_1E
	.align		8
        /*0108*/ 	.dword	_ZN30_INTERNAL_da83dd9c_4_k_cu_main6thrust24THRUST_300001_SM_1000_NS12placeholders2_2E
	.align		8
        /*0110*/ 	.dword	_ZN30_INTERNAL_da83dd9c_4_k_cu_main6thrust24THRUST_300001_SM_1000_NS12placeholders2_3E
	.align		8
        /*0118*/ 	.dword	_ZN30_INTERNAL_da83dd9c_4_k_cu_main6thrust24THRUST_300001_SM_1000_NS12placeholders2_4E
	.align		8
        /*0120*/ 	.dword	_ZN30_INTERNAL_da83dd9c_4_k_cu_main6thrust24THRUST_300001_SM_1000_NS12placeholders2_5E
	.align		8
        /*0128*/ 	.dword	_ZN30_INTERNAL_da83dd9c_4_k_cu_main6thrust24THRUST_300001_SM_1000_NS12placeholders2_6E
	.align		8
        /*0130*/ 	.dword	_ZN30_INTERNAL_da83dd9c_4_k_cu_main6thrust24THRUST_300001_SM_1000_NS12placeholders2_7E
	.align		8
        /*0138*/ 	.dword	_ZN30_INTERNAL_da83dd9c_4_k_cu_main6thrust24THRUST_300001_SM_1000_NS12placeholders2_8E
	.align		8
        /*0140*/ 	.dword	_ZN30_INTERNAL_da83dd9c_4_k_cu_main6thrust24THRUST_300001_SM_1000_NS12placeholders2_9E
	.align		8
        /*0148*/ 	.dword	_ZN30_INTERNAL_da83dd9c_4_k_cu_main6thrust24THRUST_300001_SM_1000_NS12placeholders3_10E
	.align		8
        /*0150*/ 	.dword	_ZN30_INTERNAL_da83dd9c_4_k_cu_main6thrust24THRUST_300001_SM_1000_NS3seqE


//--------------------- .text._ZN3cub18CUB_300001_SM_10006detail4scan16DeviceScanKernelINS2_10policy_hubIN4cuda3std3__45tupleIJffffffEEES9_S9_m7scan_opE10Policy1000EN6thrust24THRUST_300001_SM_1000_NS12zip_iteratorINS8_IJNSE_6detail15normal_iteratorINSE_10device_ptrIfEEEENSE_17constant_iteratorIfNSE_11use_defaultESM_EESN_SN_SN_SN_EEEEENSF_INS8_IJSK_SK_SK_SK_SK_SK_EEEEENS0_13ScanTileStateIS9_Lb0EEESA_NS0_8NullTypeEmS9_Lb0ESU_EEvT0_T1_T2_iT3_T4_T5_ --------------------------
	.section	.text._ZN3cub18CUB_300001_SM_10006detail4scan16DeviceScanKernelINS2_10policy_hubIN4cuda3std3__45tupleIJffffffEEES9_S9_m7scan_opE10Policy1000EN6thrust24THRUST_300001_SM_1000_NS12zip_iteratorINS8_IJNSE_6detail15normal_iteratorINSE_10device_ptrIfEEEENSE_17constant_iteratorIfNSE_11use_defaultESM_EESN_SN_SN_SN_EEEEENSF_INS8_IJSK_SK_SK_SK_SK_SK_EEEEENS0_13ScanTileStateIS9_Lb0EEESA_NS0_8NullTypeEmS9_Lb0ESU_EEvT0_T1_T2_iT3_T4_T5_,"ax",@progbits
	.align	128
        .global         _ZN3cub18CUB_300001_SM_10006detail4scan16DeviceScanKernelINS2_10policy_hubIN4cuda3std3__45tupleIJffffffEEES9_S9_m7scan_opE10Policy1000EN6thrust24THRUST_300001_SM_1000_NS12zip_iteratorINS8_IJNSE_6detail15normal_iteratorINSE_10device_ptrIfEEEENSE_17constant_iteratorIfNSE_11use_defaultESM_EESN_SN_SN_SN_EEEEENSF_INS8_IJSK_SK_SK_SK_SK_SK_EEEEENS0_13ScanTileStateIS9_Lb0EEESA_NS0_8NullTypeEmS9_Lb0ESU_EEvT0_T1_T2_iT3_T4_T5_
        .type           _ZN3cub18CUB_300001_SM_10006detail4scan16DeviceScanKernelINS2_10policy_hubIN4cuda3std3__45tupleIJffffffEEES9_S9_m7scan_opE10Policy1000EN6thrust24THRUST_300001_SM_1000_NS12zip_iteratorINS8_IJNSE_6detail15normal_iteratorINSE_10device_ptrIfEEEENSE_17constant_iteratorIfNSE_11use_defaultESM_EESN_SN_SN_SN_EEEEENSF_INS8_IJSK_SK_SK_SK_SK_SK_EEEEENS0_13ScanTileStateIS9_Lb0EEESA_NS0_8NullTypeEmS9_Lb0ESU_EEvT0_T1_T2_iT3_T4_T5_,@function
        .size           _ZN3cub18CUB_300001_SM_10006detail4scan16DeviceScanKernelINS2_10policy_hubIN4cuda3std3__45tupleIJffffffEEES9_S9_m7scan_opE10Policy1000EN6thrust24THRUST_300001_SM_1000_NS12zip_iteratorINS8_IJNSE_6detail15normal_iteratorINSE_10device_ptrIfEEEENSE_17constant_iteratorIfNSE_11use_defaultESM_EESN_SN_SN_SN_EEEEENSF_INS8_IJSK_SK_SK_SK_SK_SK_EEEEENS0_13ScanTileStateIS9_Lb0EEESA_NS0_8NullTypeEmS9_Lb0ESU_EEvT0_T1_T2_iT3_T4_T5_,(.L_x_626 - _ZN3cub18CUB_300001_SM_10006detail4scan16DeviceScanKernelINS2_10policy_hubIN4cuda3std3__45tupleIJffffffEEES9_S9_m7scan_opE10Policy1000EN6thrust24THRUST_300001_SM_1000_NS12zip_iteratorINS8_IJNSE_6detail15normal_iteratorINSE_10device_ptrIfEEEENSE_17constant_iteratorIfNSE_11use_defaultESM_EESN_SN_SN_SN_EEEEENSF_INS8_IJSK_SK_SK_SK_SK_SK_EEEEENS0_13ScanTileStateIS9_Lb0EEESA_NS0_8NullTypeEmS9_Lb0ESU_EEvT0_T1_T2_iT3_T4_T5_)
        .other          _ZN3cub18CUB_300001_SM_10006detail4scan16DeviceScanKernelINS2_10policy_hubIN4cuda3std3__45tupleIJffffffEEES9_S9_m7scan_opE10Policy1000EN6thrust24THRUST_300001_SM_1000_NS12zip_iteratorINS8_IJNSE_6detail15normal_iteratorINSE_10device_ptrIfEEEENSE_17constant_iteratorIfNSE_11use_defaultESM_EESN_SN_SN_SN_EEEEENSF_INS8_IJSK_SK_SK_SK_SK_SK_EEEEENS0_13ScanTileStateIS9_Lb0EEESA_NS0_8NullTypeEmS9_Lb0ESU_EEvT0_T1_T2_iT3_T4_T5_,@"STO_CUDA_ENTRY STV_DEFAULT"
_ZN3cub18CUB_300001_SM_10006detail4scan16DeviceScanKernelINS2_10policy_hubIN4cuda3std3__45tupleIJffffffEEES9_S9_m7scan_opE10Policy1000EN6thrust24THRUST_300001_SM_1000_NS12zip_iteratorINS8_IJNSE_6detail15normal_iteratorINSE_10device_ptrIfEEEENSE_17constant_iteratorIfNSE_11use_defaultESM_EESN_SN_SN_SN_EEEEENSF_INS8_IJSK_SK_SK_SK_SK_SK_EEEEENS0_13ScanTileStateIS9_Lb0EEESA_NS0_8NullTypeEmS9_Lb0ESU_EEvT0_T1_T2_iT3_T4_T5_:
.text._ZN3cub18CUB_300001_SM_10006detail4scan16DeviceScanKernelINS2_10policy_hubIN4cuda3std3__45tupleIJffffffEEES9_S9_m7scan_opE10Policy1000EN6thrust24THRUST_300001_SM_1000_NS12zip_iteratorINS8_IJNSE_6detail15normal_iteratorINSE_10device_ptrIfEEEENSE_17constant_iteratorIfNSE_11use_defaultESM_EESN_SN_SN_SN_EEEEENSF_INS8_IJSK_SK_SK_SK_SK_SK_EEEEENS0_13ScanTileStateIS9_Lb0EEESA_NS0_8NullTypeEmS9_Lb0ESU_EEvT0_T1_T2_iT3_T4_T5_:
[----:B------:R-:W-:Y:S08]  /*0000*/  LDC R1, c[0x0][0x37c] ;  /* 0x0000df00ff017b82 */ /* 0x000ff00000000800 */
[----:B------:R-:W0:Y:S01]  /*0010*/  S2UR UR9, SR_CTAID.X ;  /* 0x00000000000979c3 */ /* 0x000e220000002500 */
[----:B------:R-:W0:Y:S01]  /*0020*/  LDCU UR4, c[0x0][0x420] ;  /* 0x00008400ff0477ac */ /* 0x000e220008000800 */
[----:B------:R-:W1:Y:S01]  /*0030*/  LDCU.64 UR6, c[0x0][0x428] ;  /* 0x00008500ff0677ac */ /* 0x000e620008000a00 */
[----:B------:R-:W2:Y:S01]  /*0040*/  LDCU.64 UR10, c[0x0][0x358] ;  /* 0x00006b00ff0a77ac */ /* 0x000ea20008000a00 */
[----:B0-----:R-:W-:-:S04]  /*0050*/  UIADD3 UR4, UPT, UPT, UR9, UR4, URZ ;  /* 0x0000000409047290 */ /* 0x001fc8000fffe0ff */
[----:B------:R-:W-:-:S04]  /*0060*/  UIMAD.WIDE UR12, UR4, 0x100, URZ ;  /* 0x00000100040c78a5 */ /* 0x000fc8000f8e02ff */
[----:B-1----:R-:W-:-:S04]  /*0070*/  UIADD3 UR5, UP0, UPT, -UR12, UR6, URZ ;  /* 0x000000060c057290 */ /* 0x002fc8000ff1e1ff */
[----:B------:R-:W-:Y:S02]  /*0080*/  UIADD3.X UR6, UPT, UPT, ~UR13, UR7, URZ, UP0, !UPT ;  /* 0x000000070d067290 */ /* 0x000fe400087fe5ff */
[----:B------:R-:W-:-:S04]  /*0090*/  UISETP.GE.U32.AND UP0, UPT, UR5, 0x101, UPT ;  /* 0x000001010500788c */ /* 0x000fc8000bf06070 */
[----:B------:R-:W-:-:S09]  /*00a0*/  UISETP.GE.U32.AND.EX UP0, UPT, UR6, URZ, UPT, UP0 ;  /* 0x000000ff0600728c */ /* 0x000fd2000bf06100 */
[----:B--2---:R-:W-:Y:S05]  /*00b0*/  BRA.U !UP0, `(.L_x_0) ;  /* 0x0000004d08147547 */ /* 0x004fea000b800000 */
[----:B------:R-:W0:Y:S01]  /*00c0*/  S2R R50, SR_TID.X ;  /* 0x0000000000327919 */ /* 0x000e220000002100 */
[----:B------:R-:W1:Y:S01]  /*00d0*/  LDCU.64 UR6, c[0x0][0x380] ;  /* 0x00007000ff0677ac */ /* 0x000e620008000a00 */
[----:B------:R-:W2:Y:S01]  /*00e0*/  LDC R17, c[0x0][0x390] ;  /* 0x0000e400ff117b82 */ /* 0x000ea20000000800 */
[----:B------:R-:W3:Y:S07]  /*00f0*/  S2R R35, SR_LANEID ;  /* 0x0000000000237919 */ /* 0x000eee0000000000 */
[----:B------:R-:W4:Y:S08]  /*0100*/  LDC R20, c[0x0][0x3a0] ;  /* 0x0000e800ff147b82 */ /* 0x000f300000000800 */
[----:B------:R-:W4:Y:S08]  /*0110*/  LDC R21, c[0x0][0x3b0] ;  /* 0x0000ec00ff157b82 */ /* 0x000f300000000800 */
[----:B------:R-:W5:Y:S01]  /*0120*/  LDC R22, c[0x0][0x3c0] ;  /* 0x0000f000ff167b82 */ /* 0x000f620000000800 */
[----:B0-----:R-:W-:-:S07]  /*0130*/  SHF.L.U32 R0, R50, 0x1, RZ ;  /* 0x0000000132007819 */ /* 0x001fce00000006ff */
[----:B------:R-:W5:Y:S01]  /*0140*/  LDC R23, c[0x0][0x3d0] ;  /* 0x0000f400ff177b82 */ /* 0x000f620000000800 */
[----:B------:R-:W-:-:S04]  /*0150*/  LOP3.LUT R4, R0, 0x7c0, RZ, 0xc0, !PT ;  /* 0x000007c000047812 */ /* 0x000fc800078ec0ff */
[----:B------:R-:W-:-:S04]  /*0160*/  LOP3.LUT R0, R4, 0x1f, R50, 0xf8, !PT ;  /* 0x0000001f04007812 */ /* 0x000fc800078ef832 */
[----:B------:R-:W-:-:S04]  /*0170*/  IADD3 R0, P0, PT, R0, UR12, RZ ;  /* 0x0000000c00007c10 */ /* 0x000fc8000ff1e0ff */
[----:B------:R-:W-:Y:S02]  /*0180*/  IADD3.X R3, PT, PT, RZ, UR13, RZ, P0, !PT ;  /* 0x0000000dff037c10 */ /* 0x000fe400087fe4ff */
[C---:B------:R-:W-:Y:S02]  /*0190*/  SHF.L.U32 R28, R0.reuse, 0x2, RZ ;  /* 0x00000002001c7819 */ /* 0x040fe400000006ff */
[----:B------:R-:W-:Y:S02]  /*01a0*/  SHF.L.U64.HI R0, R0, 0x2, R3 ;  /* 0x0000000200007819 */ /* 0x000fe40000010203 */
[----:B-1----:R-:W-:-:S04]  /*01b0*/  IADD3 R2, P0, PT, R28, UR6, RZ ;  /* 0x000000061c027c10 */ /* 0x002fc8000ff1e0ff */
[----:B------:R-:W-:-:S05]  /*01c0*/  IADD3.X R3, PT, PT, R0, UR7, RZ, P0, !PT ;  /* 0x0000000700037c10 */ /* 0x000fca00087fe4ff */
[----:B------:R-:W5:Y:S04]  /*01d0*/  LDG.E R16, desc[UR10][R2.64] ;  /* 0x0000000a02107981 */ /* 0x000f68000c1e1900 */
[----:B------:R0:W5:Y:S01]  /*01e0*/  LDG.E R18, desc[UR10][R2.64+0x80] ;  /* 0x0000800a02127981 */ /* 0x000162000c1e1900 */
[----:B------:R-:W1:Y:S01]  /*01f0*/  S2UR UR6, SR_CgaCtaId ;  /* 0x00000000000679c3 */ /* 0x000e620000008800 */
[----:B------:R-:W-:Y:S01]  /*0200*/  HFMA2 R5, -RZ, RZ, 0, 1.430511474609375e-06 ;  /* 0x00000018ff057431 */ /* 0x000fe200000001ff */
[----:B------:R-:W-:Y:S01]  /*0210*/  UMOV UR5, 0x400 ;  /* 0x0000040000057882 */ /* 0x000fe20000000000 */
[----:B---3--:R-:W-:Y:S01]  /*0220*/  IADD3 R4, PT, PT, R4, R35, RZ ;  /* 0x0000002304047210 */ /* 0x008fe20007ffe0ff */
[----:B------:R-:W-:Y:S01]  /*0230*/  UISETP.NE.AND UP0, UPT, UR4, URZ, UPT ;  /* 0x000000ff0400728c */ /* 0x000fe2000bf05270 */
[----:B--2---:R-:W-:Y:S01]  /*0240*/  MOV R19, R17 ;  /* 0x0000001100137202 */ /* 0x004fe20000000f00 */
[----:B------:R-:W-:Y:S01]  /*0250*/  BSSY B0, `(.L_x_1) ;  /* 0x0000477000007945 */ /* 0x000fe20003800000 */
[----:B-1----:R-:W-:-:S06]  /*0260*/  ULEA UR5, UR6, UR5, 0x18 ;  /* 0x0000000506057291 */ /* 0x002fcc000f8ec0ff */
[----:B0-----:R-:W-:-:S04]  /*0270*/  IMAD R2, R4, R5, UR5 ;  /* 0x0000000504027e24 */ /* 0x001fc8000f8e0205 */
[----:B------:R-:W-:Y:S01]  /*0280*/  IMAD R3, R35, 0x18, R2 ;  /* 0x0000001823037824 */ /* 0x000fe200078e0202 */
[----:B----4-:R0:W-:Y:S04]  /*0290*/  STS.64 [R2+0x8], R20 ;  /* 0x0000081402007388 */ /* 0x0101e80000000a00 */
[----:B------:R0:W-:Y:S04]  /*02a0*/  STS.64 [R2+0x308], R20 ;  /* 0x0003081402007388 */ /* 0x0001e80000000a00 */
[----:B-----5:R0:W-:Y:S04]  /*02b0*/  STS.64 [R2+0x10], R22 ;  /* 0x0000101602007388 */ /* 0x0201e80000000a00 */
[----:B------:R0:W-:Y:S04]  /*02c0*/  STS.64 [R2+0x310], R22 ;  /* 0x0003101602007388 */ /* 0x0001e80000000a00 */
[----:B------:R0:W-:Y:S04]  /*02d0*/  STS.64 [R2], R16 ;  /* 0x0000001002007388 */ /* 0x0001e80000000a00 */
[----:B------:R0:W-:Y:S01]  /*02e0*/  STS.64 [R2+0x300], R18 ;  /* 0x0003001202007388 */ /* 0x0001e20000000a00 */
[----:B------:R-:W-:-:S03]  /*02f0*/  NOP ;  /* 0x0000000000007918 */ /* 0x000fc60000000000 */
[----:B------:R0:W1:Y:S04]  /*0300*/  LDS.128 R12, [R3] ;  /* 0x00000000030c7984 */ /* 0x0000680000000c00 */
[----:B------:R0:W2:Y:S04]  /*0310*/  LDS.128 R8, [R3+0x10] ;  /* 0x0000100003087984 */ /* 0x0000a80000000c00 */
[----:B------:R0:W3:Y:S01]  /*0320*/  LDS.128 R4, [R3+0x20] ;  /* 0x0000200003047984 */ /* 0x0000e20000000c00 */
[----:B------:R-:W-:Y:S06]  /*0330*/  BAR.SYNC.DEFER_BLOCKING 0x0 ;  /* 0x0000000000007b1d */ /* 0x000fec0000010000 */
[----:B------:R-:W-:Y:S05]  /*0340*/  BRA.U UP0, `(.L_x_2) ;  /* 0x0000001100d47547 */ /* 0x000fea000b800000 */
[CC--:B01-3--:R-:W-:Y:S01]  /*0350*/  FMUL R2, R7.reuse, R13.reuse ;  /* 0x0000000d07027220 */ /* 0x0cbfe20000400000 */
[C---:B------:R-:W-:Y:S01]  /*0360*/  FMUL R3, R6.reuse, R13 ;  /* 0x0000000d06037220 */ /* 0x040fe20000400000 */
[-C--:B--2---:R-:W-:Y:S01]  /*0370*/  FMUL R16, R7, R9.reuse ;  /* 0x0000000907107220 */ /* 0x084fe20000400000 */
[----:B------:R-:W-:Y:S01]  /*0380*/  FMUL R17, R6, R9 ;  /* 0x0000000906117220 */ /* 0x000fe20000400000 */
[CC--:B------:R-:W-:Y:S01]  /*0390*/  FFMA R2, R5.reuse, R12.reuse, R2 ;  /* 0x0000000c05027223 */ /* 0x0c0fe20000000002 */
[C---:B------:R-:W-:Y:S01]  /*03a0*/  FFMA R3, R4.reuse, R12, R3 ;  /* 0x0000000c04037223 */ /* 0x040fe20000000003 */
[-C--:B------:R-:W-:Y:S01]  /*03b0*/  FFMA R34, R5, R8.reuse, R16 ;  /* 0x0000000805227223 */ /* 0x080fe20000000010 */
[----:B------:R-:W-:Y:S01]  /*03c0*/  FFMA R32, R4, R8, R17 ;  /* 0x0000000804207223 */ /* 0x000fe20000000011 */
[----:B------:R-:W-:Y:S01]  /*03d0*/  FADD R26, R11, R2 ;  /* 0x000000020b1a7221 */ /* 0x000fe20000000000 */
[----:B------:R-:W-:Y:S01]  /*03e0*/  FADD R24, R10, R3 ;  /* 0x000000030a187221 */ /* 0x000fe20000000000 */
[-C--:B------:R-:W-:Y:S01]  /*03f0*/  FMUL R2, R7, R15.reuse ;  /* 0x0000000f07027220 */ /* 0x080fe20000400000 */
[----:B------:R-:W0:Y:S01]  /*0400*/  SHFL.UP PT, R19, R34, 0x1, RZ ;  /* 0x0420000022137989 */ /* 0x000e2200000e00ff */
[----:B------:R-:W-:Y:S01]  /*0410*/  FMUL R3, R6, R15 ;  /* 0x0000000f06037220 */ /* 0x000fe20000400000 */
[----:B------:R-:W-:Y:S01]  /*0420*/  ISETP.GT.AND P0, PT, R35, RZ, PT ;  /* 0x000000ff2300720c */ /* 0x000fe20003f04270 */
[-C--:B------:R-:W-:Y:S01]  /*0430*/  FFMA R30, R5, R14.reuse, R2 ;  /* 0x0000000e051e7223 */ /* 0x080fe20000000002 */
[----:B------:R-:W1:Y:S01]  /*0440*/  SHFL.UP PT, R18, R26, 0x1, RZ ;  /* 0x042000001a127989 */ /* 0x000e6200000e00ff */
[----:B------:R-:W-:Y:S01]  /*0450*/  FFMA R25, R4, R14, R3 ;  /* 0x0000000e04197223 */ /* 0x000fe20000000003 */
[----:B------:R-:W-:-:S02]  /*0460*/  ISETP.NE.AND P1, PT, R35, 0x1f, PT ;  /* 0x0000001f2300780c */ /* 0x000fc40003f25270 */
[----:B------:R-:W-:Y:S01]  /*0470*/  CS2R R48, SRZ ;  /* 0x0000000000307805 */ /* 0x000fe2000001ff00 */
[----:B------:R-:W2:Y:S01]  /*0480*/  SHFL.UP PT, R16, R24, 0x1, RZ ;  /* 0x0420000018107989 */ /* 0x000ea200000e00ff */
[----:B------:R-:W-:Y:S01]  /*0490*/  ISETP.GE.U32.AND P5, PT, R50, 0x20, PT ;  /* 0x000000203200780c */ /* 0x000fe20003fa6070 */
[----:B------:R-:W-:Y:S02]  /*04a0*/  BSSY.RECONVERGENT B1, `(.L_x_3) ;  /* 0x00000f1000017945 */ /* 0x000fe40003800200 */
[----:B------:R-:W3:Y:S04]  /*04b0*/  SHFL.UP PT, R17, R32, 0x1, RZ ;  /* 0x0420000020117989 */ /* 0x000ee800000e00ff */
[----:B------:R-:W4:Y:S04]  /*04c0*/  SHFL.UP PT, R3, R30, 0x1, RZ ;  /* 0x042000001e037989 */ /* 0x000f2800000e00ff */
[----:B------:R-:W5:Y:S01]  /*04d0*/  SHFL.UP PT, R2, R25, 0x1, RZ ;  /* 0x0420000019027989 */ /* 0x000f6200000e00ff */
[-C--:B0-----:R-:W-:Y:S01]  /*04e0*/  FMUL R22, R34, R19.reuse ;  /* 0x0000001322167220 */ /* 0x081fe20000400000 */
[----:B------:R-:W-:Y:S01]  /*04f0*/  FMUL R20, R32, R19 ;  /* 0x0000001320147220 */ /* 0x000fe20000400000 */
[-C--:B-1----:R-:W-:Y:S01]  /*0500*/  FMUL R21, R34, R18.reuse ;  /* 0x0000001222157220 */ /* 0x082fe20000400000 */
[----:B------:R-:W-:-:S03]  /*0510*/  FMUL R19, R32, R18 ;  /* 0x0000001220137220 */ /* 0x000fc60000400000 */
[-C--:B--2---:R-:W-:Y:S01]  /*0520*/  FFMA R21, R30, R16.reuse, R21 ;  /* 0x000000101e157223 */ /* 0x084fe20000000015 */
[----:B------:R-:W-:-:S03]  /*0530*/  FFMA R19, R25, R16, R19 ;  /* 0x0000001019137223 */ /* 0x000fc60000000013 */
[----:B------:R-:W-:Y:S01]  /*0540*/  FADD R21, R26, R21 ;  /* 0x000000151a157221 */ /* 0x000fe20000000000 */
[----:B------:R-:W-:Y:S01]  /*0550*/  @!P0 MOV R21, R26 ;  /* 0x0000001a00158202 */ /* 0x000fe20000000f00 */
[-C--:B---3--:R-:W-:Y:S01]  /*0560*/  FFMA R22, R30, R17.reuse, R22 ;  /* 0x000000111e167223 */ /* 0x088fe20000000016 */
[C---:B------:R-:W-:Y:S01]  /*0570*/  FFMA R20, R25.reuse, R17, R20 ;  /* 0x0000001119147223 */ /* 0x040fe20000000014 */
[----:B------:R-:W-:Y:S01]  /*0580*/  @!P0 MOV R22, R34 ;  /* 0x0000002200168202 */ /* 0x000fe20000000f00 */
[-C--:B----4-:R-:W-:Y:S01]  /*0590*/  FMUL R17, R34, R3.reuse ;  /* 0x0000000322117220 */ /* 0x090fe20000400000 */
[----:B------:R-:W-:Y:S01]  /*05a0*/  FADD R19, R24, R19 ;  /* 0x0000001318137221 */ /* 0x000fe20000000000 */
[----:B------:R-:W-:Y:S01]  /*05b0*/  FMUL R3, R32, R3 ;  /* 0x0000000320037220 */ /* 0x000fe20000400000 */
[----:B------:R-:W-:Y:S01]  /*05c0*/  @!P0 MOV R19, R24 ;  /* 0x0000001800138202 */ /* 0x000fe20000000f00 */
[----:B------:R-:W0:Y:S01]  /*05d0*/  SHFL.UP PT, R23, R21, 0x2, RZ ;  /* 0x0440000015177989 */ /* 0x000e2200000e00ff */
[----:B------:R-:W-:Y:S01]  /*05e0*/  @!P0 MOV R20, R32 ;  /* 0x0000002000148202 */ /* 0x000fe20000000f00 */
[-C--:B-----5:R-:W-:Y:S01]  /*05f0*/  FFMA R17, R30, R2.reuse, R17 ;  /* 0x000000021e117223 */ /* 0x0a0fe20000000011 */
[----:B------:R-:W-:Y:S01]  /*0600*/  FFMA R2, R25, R2, R3 ;  /* 0x0000000219027223 */ /* 0x000fe20000000003 */
[----:B------:R-:W1:Y:S01]  /*0610*/  SHFL.UP PT, R27, R22, 0x2, RZ ;  /* 0x04400000161b7989 */ /* 0x000e6200000e00ff */
[----:B------:R-:W-:-:S02]  /*0620*/  @!P0 MOV R17, R30 ;  /* 0x0000001e00118202 */ /* 0x000fc40000000f00 */
[----:B------:R-:W-:Y:S01]  /*0630*/  @!P0 MOV R2, R25 ;  /* 0x0000001900028202 */ /* 0x000fe20000000f00 */
[----:B------:R-:W2:Y:S01]  /*0640*/  SHFL.UP PT, R3, R19, 0x2, RZ ;  /* 0x0440000013037989 */ /* 0x000ea200000e00ff */
[----:B------:R-:W-:Y:S02]  /*0650*/  ISETP.GT.AND P0, PT, R35, 0x1, PT ;  /* 0x000000012300780c */ /* 0x000fe40003f04270 */
[----:B------:R-:W-:Y:S01]  /*0660*/  MOV R34, 0x18 ;  /* 0x0000001800227802 */ /* 0x000fe20000000f00 */
[----:B------:R-:W3:Y:S04]  /*0670*/  SHFL.UP PT, R18, R20, 0x2, RZ ;  /* 0x0440000014127989 */ /* 0x000ee800000e00ff */
[----:B------:R-:W4:Y:S04]  /*0680*/  SHFL.UP PT, R25, R17, 0x2, RZ ;  /* 0x0440000011197989 */ /* 0x000f2800000e00ff */
[----:B------:R-:W5:Y:S01]  /*0690*/  SHFL.UP PT, R16, R2, 0x2, RZ ;  /* 0x0440000002107989 */ /* 0x000f6200000e00ff */
[C---:B0-----:R-:W-:Y:S01]  /*06a0*/  FMUL R26, R23.reuse, R22 ;  /* 0x00000016171a7220 */ /* 0x041fe20000400000 */
[----:B------:R-:W-:Y:S01]  /*06b0*/  FMUL R24, R23, R20 ;  /* 0x0000001417187220 */ /* 0x000fe20000400000 */
[C---:B-1----:R-:W-:Y:S01]  /*06c0*/  FMUL R29, R27.reuse, R22 ;  /* 0x000000161b1d7220 */ /* 0x042fe20000400000 */
[----:B------:R-:W-:Y:S01]  /*06d0*/  FMUL R27, R27, R20 ;  /* 0x000000141b1b7220 */ /* 0x000fe20000400000 */
[CC--:B--2---:R-:W-:Y:S01]  /*06e0*/  FFMA R26, R3.reuse, R17.reuse, R26 ;  /* 0x00000011031a7223 */ /* 0x0c4fe2000000001a */
[----:B------:R-:W-:Y:S01]  /*06f0*/  FFMA R24, R3, R2, R24 ;  /* 0x0000000203187223 */ /* 0x000fe20000000018 */
[----:B---3--:R-:W-:Y:S01]  /*0700*/  FFMA R29, R18, R17, R29 ;  /* 0x00000011121d7223 */ /* 0x008fe2000000001d */
[-C--:B------:R-:W-:Y:S01]  /*0710*/  @!P0 MOV R29, R22.reuse ;  /* 0x00000016001d8202 */ /* 0x080fe20000000f00 */
[----:B------:R-:W-:Y:S01]  /*0720*/  FADD R26, R26, R21 ;  /* 0x000000151a1a7221 */ /* 0x000fe20000000000 */
[----:B------:R-:W-:Y:S01]  /*0730*/  @!P0 MOV R26, R21 ;  /* 0x00000015001a8202 */ /* 0x000fe20000000f00 */
[C---:B----4-:R-:W-:Y:S01]  /*0740*/  FMUL R3, R25.reuse, R22 ;  /* 0x0000001619037220 */ /* 0x050fe20000400000 */
[----:B------:R-:W-:Y:S01]  /*0750*/  FFMA R18, R18, R2, R27 ;  /* 0x0000000212127223 */ /* 0x000fe2000000001b */
[-C--:B------:R-:W-:Y:S01]  /*0760*/  @!P0 MOV R18, R20.reuse ;  /* 0x0000001400128202 */ /* 0x080fe20000000f00 */
[----:B------:R-:W-:Y:S01]  /*0770*/  FMUL R25, R25, R20 ;  /* 0x0000001419197220 */ /* 0x000fe20000400000 */
[-C--:B-----5:R-:W-:Y:S01]  /*0780*/  FFMA R3, R16, R17.reuse, R3 ;  /* 0x0000001110037223 */ /* 0x0a0fe20000000003 */
[----:B------:R-:W0:Y:S01]  /*0790*/  SHFL.UP PT, R22, R29, 0x4, RZ ;  /* 0x048000001d167989 */ /* 0x000e2200000e00ff */
[----:B------:R-:W-:Y:S01]  /*07a0*/  FADD R24, R24, R19 ;  /* 0x0000001318187221 */ /* 0x000fe20000000000 */
[----:B------:R-:W-:Y:S01]  /*07b0*/  @!P0 MOV R3, R17 ;  /* 0x0000001100038202 */ /* 0x000fe20000000f00 */
[-C--:B------:R-:W-:Y:S01]  /*07c0*/  FFMA R16, R16, R2.reuse, R25 ;  /* 0x0000000210107223 */ /* 0x080fe20000000019 */
[----:B------:R-:W-:Y:S01]  /*07d0*/  @!P0 MOV R24, R19 ;  /* 0x0000001300188202 */ /* 0x000fe20000000f00 */
[----:B------:R-:W1:Y:S01]  /*07e0*/  SHFL.UP PT, R17, R26, 0x4, RZ ;  /* 0x048000001a117989 */ /* 0x000e6200000e00ff */
[----:B------:R-:W-:-:S02]  /*07f0*/  @!P0 MOV R16, R2 ;  /* 0x0000000200108202 */ /* 0x000fc40000000f00 */
[----:B------:R-:W-:Y:S01]  /*0800*/  ISETP.GT.AND P0, PT, R35, 0x3, PT ;  /* 0x000000032300780c */ /* 0x000fe20003f04270 */
[----:B------:R-:W2:Y:S04]  /*0810*/  SHFL.UP PT, R21, R18, 0x4, RZ ;  /* 0x0480000012157989 */ /* 0x000ea800000e00ff */
[----:B------:R-:W3:Y:S04]  /*0820*/  SHFL.UP PT, R2, R24, 0x4, RZ ;  /* 0x0480000018027989 */ /* 0x000ee800000e00ff */
[----:B------:R-:W4:Y:S04]  /*0830*/  SHFL.UP PT, R20, R3, 0x4, RZ ;  /* 0x0480000003147989 */ /* 0x000f2800000e00ff */
[----:B------:R-:W5:Y:S01]  /*0840*/  SHFL.UP PT, R19, R16, 0x4, RZ ;  /* 0x0480000010137989 */ /* 0x000f6200000e00ff */
[CC--:B0-----:R-:W-:Y:S01]  /*0850*/  FMUL R30, R22.reuse, R29.reuse ;  /* 0x0000001d161e7220 */ /* 0x0c1fe20000400000 */
[-C--:B------:R-:W-:Y:S01]  /*0860*/  FMUL R25, R22, R18.reuse ;  /* 0x0000001216197220 */ /* 0x080fe20000400000 */
[C---:B-1----:R-:W-:Y:S01]  /*0870*/  FMUL R23, R17.reuse, R29 ;  /* 0x0000001d11177220 */ /* 0x042fe20000400000 */
[----:B------:R-:W-:Y:S01]  /*0880*/  FMUL R17, R17, R18 ;  /* 0x0000001211117220 */ /* 0x000fe20000400000 */
[C---:B--2---:R-:W-:Y:S01]  /*0890*/  FFMA R30, R21.reuse, R3, R30 ;  /* 0x00000003151e7223 */ /* 0x044fe2000000001e */
[----:B------:R-:W-:Y:S01]  /*08a0*/  @!P0 MOV R30, R29 ;  /* 0x0000001d001e8202 */ /* 0x000fe20000000f00 */
[----:B------:R-:W-:Y:S01]  /*08b0*/  FFMA R21, R21, R16, R25 ;  /* 0x0000001015157223 */ /* 0x000fe20000000019 */
[----:B------:R-:W-:Y:S01]  /*08c0*/  @!P0 MOV R21, R18 ;  /* 0x0000001200158202 */ /* 0x000fe20000000f00 */
[C---:B---3--:R-:W-:Y:S01]  /*08d0*/  FFMA R23, R2.reuse, R3, R23 ;  /* 0x0000000302177223 */ /* 0x048fe20000000017 */
[----:B------:R-:W-:Y:S01]  /*08e0*/  FFMA R17, R2, R16, R17 ;  /* 0x0000001002117223 */ /* 0x000fe20000000011 */
[----:B------:R-:W0:Y:S01]  /*08f0*/  SHFL.UP PT, R25, R30, 0x8, RZ ;  /* 0x050000001e197989 */ /* 0x000e2200000e00ff */
[C---:B----4-:R-:W-:Y:S01]  /*0900*/  FMUL R22, R20.reuse, R29 ;  /* 0x0000001d14167220 */ /* 0x050fe20000400000 */
[----:B------:R-:W-:Y:S01]  /*0910*/  FMUL R20, R20, R18 ;  /* 0x0000001214147220 */ /* 0x000fe20000400000 */
[----:B------:R-:W-:Y:S01]  /*0920*/  FADD R23, R23, R26 ;  /* 0x0000001a17177221 */ /* 0x000fe20000000000 */
[----:B------:R-:W-:Y:S01]  /*0930*/  @!P0 MOV R23, R26 ;  /* 0x0000001a00178202 */ /* 0x000fe20000000f00 */
[-C--:B-----5:R-:W-:Y:S01]  /*0940*/  FFMA R22, R19, R3.reuse, R22 ;  /* 0x0000000313167223 */ /* 0x0a0fe20000000016 */
[----:B------:R-:W-:Y:S01]  /*0950*/  FADD R17, R17, R24 ;  /* 0x0000001811117221 */ /* 0x000fe20000000000 */
[----:B------:R-:W-:Y:S01]  /*0960*/  @!P0 MOV R22, R3 ;  /* 0x0000000300168202 */ /* 0x000fe20000000f00 */
[----:B------:R-:W-:Y:S01]  /*0970*/  FFMA R19, R19, R16, R20 ;  /* 0x0000001013137223 */ /* 0x000fe20000000014 */
[----:B------:R-:W-:Y:S01]  /*0980*/  @!P0 MOV R17, R24 ;  /* 0x0000001800118202 */ /* 0x000fe20000000f00 */
[----:B------:R-:W1:Y:S01]  /*0990*/  SHFL.UP PT, R20, R21, 0x8, RZ ;  /* 0x0500000015147989 */ /* 0x000e6200000e00ff */
[----:B------:R-:W-:-:S02]  /*09a0*/  @!P0 MOV R19, R16 ;  /* 0x0000001000138202 */ /* 0x000fc40000000f00 */
[----:B------:R-:W-:Y:S01]  /*09b0*/  ISETP.GT.AND P0, PT, R35, 0x7, PT ;  /* 0x000000072300780c */ /* 0x000fe20003f04270 */
[----:B------:R-:W2:Y:S01]  /*09c0*/  SHFL.UP PT, R3, R23, 0x8, RZ ;  /* 0x0500000017037989 */ /* 0x000ea200000e00ff */
[----:B------:R-:W-:-:S03]  /*09d0*/  SHF.R.U32.HI R29, RZ, 0x5, R50 ;  /* 0x00000005ff1d7819 */ /* 0x000fc60000011632 */
[----:B------:R-:W3:Y:S01]  /*09e0*/  SHFL.UP PT, R18, R22, 0x8, RZ ;  /* 0x0500000016127989 */ /* 0x000ee200000e00ff */
[C---:B------:R-:W-:Y:S01]  /*09f0*/  ISETP.NE.AND P2, PT, R29.reuse, 0x1, PT ;  /* 0x000000011d00780c */ /* 0x040fe20003f45270 */
[C---:B------:R-:W-:Y:S01]  /*0a00*/  @!P1 IMAD R34, R29.reuse, R34, UR5 ;  /* 0x000000051d229e24 */ /* 0x040fe2000f8e0222 */
[----:B------:R-:W-:Y:S01]  /*0a10*/  ISETP.NE.AND P3, PT, R29, 0x2, PT ;  /* 0x000000021d00780c */ /* 0x000fe20003f65270 */
[----:B------:R-:W4:Y:S01]  /*0a20*/  SHFL.UP PT, R2, R17, 0x8, RZ ;  /* 0x0500000011027989 */ /* 0x000f2200000e00ff */
[C---:B0-----:R-:W-:Y:S01]  /*0a30*/  FMUL R27, R25.reuse, R21 ;  /* 0x00000015191b7220 */ /* 0x041fe20000400000 */
[----:B------:R-:W-:Y:S01]  /*0a40*/  FMUL R25, R25, R30 ;  /* 0x0000001e19197220 */ /* 0x000fe20000400000 */
[----:B------:R-:W-:Y:S01]  /*0a50*/  ISETP.NE.AND P4, PT, R29, 0x3, PT ;  /* 0x000000031d00780c */ /* 0x000fe20003f85270 */
[----:B------:R-:W0:Y:S01]  /*0a60*/  SHFL.UP PT, R16, R19, 0x8, RZ ;  /* 0x0500000013107989 */ /* 0x000e2200000e00ff */
[----:B------:R-:W-:Y:S01]  /*0a70*/  MOV R29, RZ ;  /* 0x000000ff001d7202 */ /* 0x000fe20000000f00 */
[C---:B-1----:R-:W-:Y:S01]  /*0a80*/  FFMA R26, R20.reuse, R22, R25 ;  /* 0x00000016141a7223 */ /* 0x042fe20000000019 */
[----:B------:R-:W-:Y:S01]  /*0a90*/  FFMA R24, R20, R19, R27 ;  /* 0x0000001314187223 */ /* 0x000fe2000000001b */
[-C--:B------:R-:W-:Y:S01]  /*0aa0*/  @!P0 MOV R26, R30.reuse ;  /* 0x0000001e001a8202 */ /* 0x080fe20000000f00 */
[CC--:B--2---:R-:W-:Y:S01]  /*0ab0*/  FMUL R25, R3.reuse, R30.reuse ;  /* 0x0000001e03197220 */ /* 0x0c4fe20000400000 */
[-C--:B------:R-:W-:Y:S01]  /*0ac0*/  FMUL R20, R3, R21.reuse ;  /* 0x0000001503147220 */ /* 0x080fe20000400000 */
[-C--:B------:R-:W-:Y:S01]  /*0ad0*/  @!P0 MOV R24, R21.reuse ;  /* 0x0000001500188202 */ /* 0x080fe20000000f00 */
[C---:B---3--:R-:W-:Y:S01]  /*0ae0*/  FMUL R27, R18.reuse, R21 ;  /* 0x00000015121b7220 */ /* 0x048fe20000400000 */
[----:B------:R-:W-:Y:S01]  /*0af0*/  FMUL R3, R18, R30 ;  /* 0x0000001e12037220 */ /* 0x000fe20000400000 */
[CC--:B----4-:R-:W-:Y:S01]  /*0b00*/  FFMA R18, R2.reuse, R22.reuse, R25 ;  /* 0x0000001602127223 */ /* 0x0d0fe20000000019 */
[----:B------:R-:W-:Y:S01]  /*0b10*/  FFMA R20, R2, R19, R20 ;  /* 0x0000001302147223 */ /* 0x000fe20000000014 */
[----:B------:R-:W1:Y:S02]  /*0b20*/  SHFL.UP PT, R25, R26, 0x10, RZ ;  /* 0x060000001a197989 */ /* 0x000e6400000e00ff */
[----:B------:R-:W-:Y:S01]  /*0b30*/  FADD R18, R18, R23 ;  /* 0x0000001712127221 */ /* 0x000fe20000000000 */
[----:B------:R-:W-:Y:S01]  /*0b40*/  @!P0 MOV R18, R23 ;  /* 0x0000001700128202 */ /* 0x000fe20000000f00 */
[C---:B0-----:R-:W-:Y:S01]  /*0b50*/  FFMA R27, R16.reuse, R19, R27 ;  /* 0x00000013101b7223 */ /* 0x041fe2000000001b */
[-C--:B------:R-:W-:Y:S01]  /*0b60*/  FFMA R16, R16, R22.reuse, R3 ;  /* 0x0000001610107223 */ /* 0x080fe20000000003 */
[----:B------:R-:W-:Y:S01]  /*0b70*/  FADD R20, R20, R17 ;  /* 0x0000001114147221 */ /* 0x000fe20000000000 */
[----:B------:R-:W-:Y:S01]  /*0b80*/  @!P0 MOV R16, R22 ;  /* 0x0000001600108202 */ /* 0x000fe20000000f00 */
[----:B------:R-:W0:Y:S01]  /*0b90*/  SHFL.UP PT, R21, R18, 0x10, RZ ;  /* 0x0600000012157989 */ /* 0x000e2200000e00ff */
[----:B------:R-:W-:-:S02]  /*0ba0*/  @!P0 MOV R20, R17 ;  /* 0x0000001100148202 */ /* 0x000fc40000000f00 */
[----:B------:R-:W-:Y:S01]  /*0bb0*/  @!P0 MOV R27, R19 ;  /* 0x00000013001b8202 */ /* 0x000fe20000000f00 */
[----:B------:R-:W2:Y:S01]  /*0bc0*/  SHFL.UP PT, R3, R24, 0x10, RZ ;  /* 0x0600000018037989 */ /* 0x000ea200000e00ff */
[----:B------:R-:W-:-:S03]  /*0bd0*/  ISETP.GT.AND P0, PT, R35, 0xf, PT ;  /* 0x0000000f2300780c */ /* 0x000fc60003f04270 */
[----:B------:R-:W3:Y:S04]  /*0be0*/  SHFL.UP PT, R19, R16, 0x10, RZ ;  /* 0x0600000010137989 */ /* 0x000ee800000e00ff */
[----:B------:R-:W4:Y:S04]  /*0bf0*/  SHFL.UP PT, R17, R20, 0x10, RZ ;  /* 0x0600000014117989 */ /* 0x000f2800000e00ff */
[----:B------:R-:W5:Y:S01]  /*0c00*/  SHFL.UP PT, R31, R27, 0x10, RZ ;  /* 0x060000001b1f7989 */ /* 0x000f6200000e00ff */
[C---:B-1----:R-:W-:Y:S01]  /*0c10*/  FMUL R2, R25.reuse, R24 ;  /* 0x0000001819027220 */ /* 0x042fe20000400000 */
[----:B------:R-:W-:Y:S01]  /*0c20*/  FMUL R25, R25, R26 ;  /* 0x0000001a19197220 */ /* 0x000fe20000400000 */
[C---:B0-----:R-:W-:Y:S01]  /*0c30*/  FMUL R22, R21.reuse, R24 ;  /* 0x0000001815167220 */ /* 0x041fe20000400000 */
[----:B------:R-:W-:Y:S01]  /*0c40*/  FMUL R21, R21, R26 ;  /* 0x0000001a15157220 */ /* 0x000fe20000400000 */
[CC--:B--2---:R-:W-:Y:S01]  /*0c50*/  FFMA R2, R3.reuse, R27.reuse, R2 ;  /* 0x0000001b03027223 */ /* 0x0c4fe20000000002 */
[----:B------:R-:W-:Y:S01]  /*0c60*/  FFMA R3, R3, R16, R25 ;  /* 0x0000001003037223 */ /* 0x000fe20000000019 */
[----:B------:R-:W-:Y:S01]  /*0c70*/  @!P0 MOV R3, R26 ;  /* 0x0000001a00038202 */ /* 0x000fe20000000f00 */
[C---:B---3--:R-:W-:Y:S01]  /*0c80*/  FMUL R30, R19.reuse, R24 ;  /* 0x00000018131e7220 */ /* 0x048fe20000400000 */
[----:B------:R-:W-:Y:S01]  /*0c90*/  FMUL R23, R19, R26 ;  /* 0x0000001a13177220 */ /* 0x000fe20000400000 */
[----:B------:R-:W-:Y:S01]  /*0ca0*/  @!P0 MOV R2, R24 ;  /* 0x0000001800028202 */ /* 0x000fe20000000f00 */
[C---:B----4-:R-:W-:Y:S01]  /*0cb0*/  FFMA R19, R17.reuse, R27, R22 ;  /* 0x0000001b11137223 */ /* 0x050fe20000000016 */
[----:B------:R-:W-:-:S03]  /*0cc0*/  FFMA R21, R17, R16, R21 ;  /* 0x0000001011157223 */ /* 0x000fc60000000015 */
[----:B------:R-:W-:Y:S01]  /*0cd0*/  @!P1 STS.64 [R34+0x60], R2 ;  /* 0x0000600222009388 */ /* 0x000fe20000000a00 */
[CC--:B-----5:R-:W-:Y:S01]  /*0ce0*/  FFMA R30, R31.reuse, R27.reuse, R30 ;  /* 0x0000001b1f1e7223 */ /* 0x0e0fe2000000001e */
[-C--:B------:R-:W-:Y:S01]  /*0cf0*/  FFMA R31, R31, R16.reuse, R23 ;  /* 0x000000101f1f7223 */ /* 0x080fe20000000017 */
[----:B------:R-:W-:Y:S01]  /*0d00*/  FADD R33, R21, R18 ;  /* 0x0000001215217221 */ /* 0x000fe20000000000 */
[----:B------:R-:W-:Y:S01]  /*0d10*/  FADD R32, R19, R20 ;  /* 0x0000001413207221 */ /* 0x000fe20000000000 */
[----:B------:R-:W-:Y:S01]  /*0d20*/  @!P0 MOV R31, R16 ;  /* 0x00000010001f8202 */ /* 0x000fe20000000f00 */
[----:B------:R-:W-:Y:S01]  /*0d30*/  SHFL.UP PT, R3, R3, 0x1, RZ ;  /* 0x0420000003037989 */ /* 0x000fe200000e00ff */
[----:B------:R-:W-:Y:S02]  /*0d40*/  @!P0 MOV R30, R27 ;  /* 0x0000001b001e8202 */ /* 0x000fe40000000f00 */
[----:B------:R-:W-:Y:S02]  /*0d50*/  @!P0 MOV R33, R18 ;  /* 0x0000001200218202 */ /* 0x000fe40000000f00 */
[----:B------:R-:W-:Y:S01]  /*0d60*/  @!P0 MOV R32, R20 ;  /* 0x0000001400208202 */ /* 0x000fe20000000f00 */
[----:B------:R-:W-:Y:S01]  /*0d70*/  @!P1 STS.64 [R34+0x58], R30 ;  /* 0x0000581e22009388 */ /* 0x000fe20000000a00 */
[----:B------:R-:W-:-:S03]  /*0d80*/  ISETP.NE.AND P0, PT, R50, RZ, PT ;  /* 0x000000ff3200720c */ /* 0x000fc60003f05270 */
[----:B------:R0:W-:Y:S01]  /*0d90*/  @!P1 STS.64 [R34+0x50], R32 ;  /* 0x0000502022009388 */ /* 0x0001e20000000a00 */
[----:B------:R-:W-:Y:S01]  /*0da0*/  BAR.SYNC.DEFER_BLOCKING 0x0 ;  /* 0x0000000000007b1d */ /* 0x000fe20000010000 */
[----:B------:R-:W-:Y:S02]  /*0db0*/  ISETP.NE.AND P1, PT, R50, RZ, PT ;  /* 0x000000ff3200720c */ /* 0x000fe40003f25270 */
[----:B0-----:R-:W-:-:S03]  /*0dc0*/  MOV R34, RZ ;  /* 0x000000ff00227202 */ /* 0x001fc60000000f00 */
[----:B------:R-:W-:Y:S04]  /*0dd0*/  SHFL.UP PT, R30, R30, 0x1, RZ ;  /* 0x042000001e1e7989 */ /* 0x000fe800000e00ff */
[----:B------:R-:W-:Y:S04]  /*0de0*/  SHFL.UP PT, R32, R32, 0x1, RZ ;  /* 0x0420000020207989 */ /* 0x000fe800000e00ff */
[----:B------:R-:W-:Y:S04]  /*0df0*/  SHFL.UP PT, R33, R33, 0x1, RZ ;  /* 0x0420000021217989 */ /* 0x000fe800000e00ff */
[----:B------:R-:W0:Y:S04]  /*0e00*/  LDS.128 R16, [UR5+0x50] ;  /* 0x00005005ff107984 */ /* 0x000e280008000c00 */
[----:B------:R-:W1:Y:S04]  /*0e10*/  LDS.128 R20, [UR5+0x70] ;  /* 0x00007005ff147984 */ /* 0x000e680008000c00 */
[----:B------:R-:W2:Y:S04]  /*0e20*/  LDS.128 R24, [UR5+0x60] ;  /* 0x00006005ff187984 */ /* 0x000ea80008000c00 */
[----:B------:R-:W3:Y:S04]  /*0e30*/  LDS.128 R36, [UR5+0x90] ;  /* 0x00009005ff247984 */ /* 0x000ee80008000c00 */
[----:B------:R-:W4:Y:S04]  /*0e40*/  LDS.128 R40, [UR5+0x80] ;  /* 0x00008005ff287984 */ /* 0x000f280008000c00 */
[----:B------:R-:W5:Y:S01]  /*0e50*/  LDS.128 R44, [UR5+0xa0] ;  /* 0x0000a005ff2c7984 */ /* 0x000f620008000c00 */
[----:B0-----:R-:W-:-:S02]  /*0e60*/  @!P2 MOV R48, R17 ;  /* 0x000000110030a202 */ /* 0x001fc40000000f00 */
[----:B------:R-:W-:Y:S01]  /*0e70*/  @!P2 MOV R29, R16 ;  /* 0x00000010001da202 */ /* 0x000fe20000000f00 */
[CC--:B-1----:R-:W-:Y:S01]  /*0e80*/  FMUL R50, R17.reuse, R23.reuse ;  /* 0x0000001711327220 */ /* 0x0c2fe20000400000 */
[-C--:B------:R-:W-:Y:S01]  /*0e90*/  FMUL R51, R17, R22.reuse ;  /* 0x0000001611337220 */ /* 0x080fe20000400000 */
[C---:B------:R-:W-:Y:S01]  /*0ea0*/  FMUL R52, R19.reuse, R23 ;  /* 0x0000001713347220 */ /* 0x040fe20000400000 */
[----:B------:R-:W-:Y:S01]  /*0eb0*/  FMUL R53, R19, R22 ;  /* 0x0000001613357220 */ /* 0x000fe20000400000 */
[C---:B------:R-:W-:Y:S01]  /*0ec0*/  FFMA R50, R16.reuse, R21, R50 ;  /* 0x0000001510327223 */ /* 0x040fe20000000032 */
[----:B--2---:R-:W-:Y:S01]  /*0ed0*/  FMUL R23, R25, R23 ;  /* 0x0000001719177220 */ /* 0x004fe20000400000 */
[----:B------:R-:W-:Y:S01]  /*0ee0*/  FFMA R51, R16, R20, R51 ;  /* 0x0000001410337223 */ /* 0x000fe20000000033 */
[-C--:B------:R-:W-:Y:S01]  /*0ef0*/  FFMA R52, R18, R21.reuse, R52 ;  /* 0x0000001512347223 */ /* 0x080fe20000000034 */
[----:B------:R-:W-:Y:S01]  /*0f00*/  FADD R27, R50, R27 ;  /* 0x0000001b321b7221 */ /* 0x000fe20000000000 */
[----:B------:R-:W-:Y:S01]  /*0f10*/  FFMA R23, R24, R21, R23 ;  /* 0x0000001518177223 */ /* 0x000fe20000000017 */
[----:B------:R-:W-:Y:S01]  /*0f20*/  FADD R26, R51, R26 ;  /* 0x0000001a331a7221 */ /* 0x000fe20000000000 */
[----:B------:R-:W-:Y:S01]  /*0f30*/  FMUL R55, R25, R22 ;  /* 0x0000001619377220 */ /* 0x000fe20000400000 */
[----:B------:R-:W-:Y:S01]  /*0f40*/  CS2R R16, SRZ ;  /* 0x0000000000107805 */ /* 0x000fe2000001ff00 */
[C---:B---3--:R-:W-:Y:S01]  /*0f50*/  FMUL R21, R27.reuse, R36 ;  /* 0x000000241b157220 */ /* 0x048fe20000400000 */
[----:B------:R-:W-:Y:S01]  /*0f60*/  @!P3 MOV R48, R27 ;  /* 0x0000001b0030b202 */ /* 0x000fe20000000f00 */
[----:B------:R-:W-:Y:S01]  /*0f70*/  FMUL R27, R27, R37 ;  /* 0x000000251b1b7220 */ /* 0x000fe20000400000 */
[----:B------:R-:W-:Y:S01]  /*0f80*/  @!P2 MOV R34, R19 ;  /* 0x000000130022a202 */ /* 0x000fe20000000f00 */
[----:B------:R-:W-:Y:S01]  /*0f90*/  FFMA R19, R18, R20, R53 ;  /* 0x0000001412137223 */ /* 0x000fe20000000035 */
[----:B------:R-:W-:Y:S01]  /*0fa0*/  @!P2 MOV R17, R18 ;  /* 0x000000120011a202 */ /* 0x000fe20000000f00 */
[----:B------:R-:W-:Y:S01]  /*0fb0*/  FMUL R18, R52, R36 ;  /* 0x0000002434127220 */ /* 0x000fe20000400000 */
[----:B------:R-:W-:Y:S01]  /*0fc0*/  @!P3 MOV R34, R52 ;  /* 0x000000340022b202 */ /* 0x000fe20000000f00 */
[----:B------:R-:W-:Y:S01]  /*0fd0*/  FFMA R55, R24, R20, R55 ;  /* 0x0000001418377223 */ /* 0x000fe20000000037 */
[----:B------:R-:W-:Y:S01]  /*0fe0*/  @!P2 MOV R16, R24 ;  /* 0x000000180010a202 */ /* 0x000fe20000000f00 */
[-C--:B------:R-:W-:Y:S01]  /*0ff0*/  FMUL R52, R52, R37.reuse ;  /* 0x0000002534347220 */ /* 0x080fe20000400000 */
[C---:B----4-:R-:W-:Y:S01]  /*1000*/  FFMA R21, R26.reuse, R42, R21 ;  /* 0x0000002a1a157223 */ /* 0x050fe20000000015 */
[----:B------:R-:W-:Y:S01]  /*1010*/  @!P3 MOV R29, R26 ;  /* 0x0000001a001db202 */ /* 0x000fe20000000f00 */
[----:B------:R-:W-:Y:S01]  /*1020*/  FMUL R24, R23, R37 ;  /* 0x0000002517187220 */ /* 0x000fe20000400000 */
[-C--:B------:R-:W-:Y:S01]  /*1030*/  FFMA R26, R26, R43.reuse, R27 ;  /* 0x0000002b1a1a7223 */ /* 0x080fe2000000001b */
[----:B------:R-:W-:Y:S01]  /*1040*/  FFMA R52, R19, R43, R52 ;  /* 0x0000002b13347223 */ /* 0x000fe20000000034 */
[----:B------:R-:W-:Y:S01]  /*1050*/  @!P2 MOV R49, R25 ;  /* 0x000000190031a202 */ /* 0x000fe20000000f00 */
[----:B------:R-:W-:Y:S01]  /*1060*/  FFMA R24, R55, R43, R24 ;  /* 0x0000002b37187223 */ /* 0x000fe20000000018 */
[----:B------:R-:W-:Y:S01]  /*1070*/  FADD R26, R41, R26 ;  /* 0x0000001a291a7221 */ /* 0x000fe20000000000 */
[----:B------:R-:W-:Y:S01]  /*1080*/  FMUL R22, R23, R36 ;  /* 0x0000002417167220 */ /* 0x000fe20000400000 */
[----:B------:R-:W-:Y:S01]  /*1090*/  @!P3 MOV R49, R23 ;  /* 0x000000170031b202 */ /* 0x000fe20000000f00 */
[----:B------:R-:W-:Y:S01]  /*10a0*/  FFMA R20, R19, R42, R18 ;  /* 0x0000002a13147223 */ /* 0x000fe20000000012 */
[----:B------:R-:W-:Y:S01]  /*10b0*/  @!P3 MOV R17, R19 ;  /* 0x000000130011b202 */ /* 0x000fe20000000f00 */
[----:B-----5:R-:W-:Y:S01]  /*10c0*/  FMUL R19, R52, R46 ;  /* 0x0000002e34137220 */ /* 0x020fe20000400000 */
[----:B------:R-:W-:Y:S01]  /*10d0*/  @!P4 MOV R34, R52 ;  /* 0x000000340022c202 */ /* 0x000fe20000000f00 */
[-C--:B------:R-:W-:Y:S01]  /*10e0*/  FMUL R23, R24, R46.reuse ;  /* 0x0000002e18177220 */ /* 0x080fe20000400000 */
[-C--:B------:R-:W-:Y:S01]  /*10f0*/  FMUL R52, R52, R47.reuse ;  /* 0x0000002f34347220 */ /* 0x080fe20000400000 */
[----:B------:R-:W-:Y:S01]  /*1100*/  FMUL R46, R26, R46 ;  /* 0x0000002e1a2e7220 */ /* 0x000fe20000400000 */
[----:B------:R-:W-:Y:S01]  /*1110*/  @!P4 MOV R48, R26 ;  /* 0x0000001a0030c202 */ /* 0x000fe20000000f00 */
[----:B------:R-:W-:Y:S01]  /*1120*/  FFMA R22, R55, R42, R22 ;  /* 0x0000002a37167223 */ /* 0x000fe20000000016 */
[----:B------:R-:W-:Y:S01]  /*1130*/  FADD R21, R40, R21 ;  /* 0x0000001528157221 */ /* 0x000fe20000000000 */
[-C--:B------:R-:W-:Y:S01]  /*1140*/  FMUL R26, R26, R47.reuse ;  /* 0x0000002f1a1a7220 */ /* 0x080fe20000400000 */
[----:B------:R-:W-:Y:S01]  /*1150*/  FMUL R25, R24, R47 ;  /* 0x0000002f18197220 */ /* 0x000fe20000400000 */
[C---:B------:R-:W-:Y:S01]  /*1160*/  FFMA R18, R20.reuse, R44, R19 ;  /* 0x0000002c14127223 */ /* 0x040fe20000000013 */
[----:B------:R-:W-:Y:S01]  /*1170*/  @!P4 MOV R17, R20 ;  /* 0x000000140011c202 */ /* 0x000fe20000000f00 */
[----:B------:R-:W-:Y:S01]  /*1180*/  FFMA R19, R20, R45, R52 ;  /* 0x0000002d14137223 */ /* 0x000fe20000000034 */
[----:B------:R-:W-:Y:S01]  /*1190*/  @!P3 MOV R16, R55 ;  /* 0x000000370010b202 */ /* 0x000fe20000000f00 */
[CC--:B------:R-:W-:Y:S01]  /*11a0*/  FFMA R20, R22.reuse, R44.reuse, R23 ;  /* 0x0000002c16147223 */ /* 0x0c0fe20000000017 */
[C---:B------:R-:W-:Y:S01]  /*11b0*/  FFMA R26, R21.reuse, R45, R26 ;  /* 0x0000002d151a7223 */ /* 0x040fe2000000001a */
[----:B------:R-:W-:Y:S01]  /*11c0*/  FFMA R23, R21, R44, R46 ;  /* 0x0000002c15177223 */ /* 0x000fe2000000002e */
[----:B------:R-:W-:Y:S01]  /*11d0*/  @!P4 MOV R29, R21 ;  /* 0x00000015001dc202 */ /* 0x000fe20000000f00 */
[----:B------:R-:W-:Y:S01]  /*11e0*/  FFMA R45, R22, R45, R25 ;  /* 0x0000002d162d7223 */ /* 0x000fe20000000019 */
[----:B------:R-:W-:Y:S01]  /*11f0*/  @!P4 MOV R16, R22 ;  /* 0x000000160010c202 */ /* 0x000fe20000000f00 */
[----:B------:R0:W1:Y:S01]  /*1200*/  SHFL.UP PT, R21, R2, 0x1, RZ ;  /* 0x0420000002157989 */ /* 0x00006200000e00ff */
[----:B------:R-:W-:Y:S01]  /*1210*/  @!P4 MOV R49, R24 ;  /* 0x000000180031c202 */ /* 0x000fe20000000f00 */
[----:B------:R-:W-:Y:S01]  /*1220*/  FADD R38, R23, R38 ;  /* 0x0000002617267221 */ /* 0x000fe20000000000 */
[----:B------:R-:W-:Y:S01]  /*1230*/  FADD R39, R26, R39 ;  /* 0x000000271a277221 */ /* 0x000fe20000000000 */
[----:B------:R0:W2:Y:S01]  /*1240*/  SHFL.UP PT, R22, R31, 0x1, RZ ;  /* 0x042000001f167989 */ /* 0x0000a200000e00ff */
[----:B------:R-:W-:Y:S05]  /*1250*/  @!P5 BRA `(.L_x_4) ;  /* 0x000000000054d947 */ /* 0x000fea0003800000 */
[C---:B0-----:R-:W-:Y:S01]  /*1260*/  FMUL R2, R30.reuse, R29 ;  /* 0x0000001d1e027220 */ /* 0x041fe20000400000 */
[----:B------:R-:W-:Y:S01]  /*1270*/  ISETP.NE.AND P2, PT, R35, RZ, PT ;  /* 0x000000ff2300720c */ /* 0x000fe20003f45270 */
[C---:B------:R-:W-:Y:S01]  /*1280*/  FMUL R24, R30.reuse, R16 ;  /* 0x000000101e187220 */ /* 0x040fe20000400000 */
[----:B------:R-:W-:Y:S01]  /*1290*/  FMUL R30, R30, R17 ;  /* 0x000000111e1e7220 */ /* 0x000fe20000400000 */
[C---:B-1----:R-:W-:Y:S01]  /*12a0*/  FFMA R23, R21.reuse, R48, R2 ;  /* 0x0000003015177223 */ /* 0x042fe20000000002 */
[C---:B--2---:R-:W-:Y:S01]  /*12b0*/  FMUL R2, R22.reuse, R29 ;  /* 0x0000001d16027220 */ /* 0x044fe20000400000 */
[----:B------:R-:W-:Y:S01]  /*12c0*/  FMUL R26, R22, R16 ;  /* 0x00000010161a7220 */ /* 0x000fe20000400000 */
[----:B------:R-:W-:Y:S01]  /*12d0*/  FFMA R30, R21, R34, R30 ;  /* 0x00000022151e7223 */ /* 0x000fe2000000001e */
[----:B------:R-:W-:Y:S01]  /*12e0*/  FADD R32, R32, R23 ;  /* 0x0000001720207221 */ /* 0x000fe20000000000 */
[----:B------:R-:W-:Y:S01]  /*12f0*/  FMUL R23, R22, R17 ;  /* 0x0000001116177220 */ /* 0x000fe20000400000 */
[----:B------:R-:W-:Y:S01]  /*1300*/  FFMA R2, R3, R48, R2 ;  /* 0x0000003003027223 */ /* 0x000fe20000000002 */
[----:B------:R-:W-:-:S02]  /*1310*/  FFMA R21, R21, R49, R24 ;  /* 0x0000003115157223 */ /* 0x000fc40000000018 */
[----:B------:R-:W-:Y:S01]  /*1320*/  FFMA R22, R3, R34, R23 ;  /* 0x0000002203167223 */ /* 0x000fe20000000017 */
[----:B------:R-:W-:Y:S01]  /*1330*/  FADD R33, R33, R2 ;  /* 0x0000000221217221 */ /* 0x000fe20000000000 */
[----:B------:R-:W-:Y:S01]  /*1340*/  FFMA R3, R3, R49, R26 ;  /* 0x0000003103037223 */ /* 0x000fe2000000001a */
[----:B------:R-:W-:Y:S02]  /*1350*/  @!P2 MOV R32, R29 ;  /* 0x0000001d0020a202 */ /* 0x000fe40000000f00 */
[----:B------:R-:W-:Y:S02]  /*1360*/  @!P2 MOV R33, R48 ;  /* 0x000000300021a202 */ /* 0x000fe40000000f00 */
[----:B------:R-:W-:Y:S02]  /*1370*/  @!P2 MOV R30, R17 ;  /* 0x00000011001ea202 */ /* 0x000fe40000000f00 */
[----:B------:R-:W-:Y:S02]  /*1380*/  @!P2 MOV R22, R34 ;  /* 0x000000220016a202 */ /* 0x000fe40000000f00 */
[----:B------:R-:W-:-:S02]  /*1390*/  @!P2 MOV R21, R16 ;  /* 0x000000100015a202 */ /* 0x000fc40000000f00 */
[----:B------:R-:W-:-:S07]  /*13a0*/  @!P2 MOV R3, R49 ;  /* 0x000000310003a202 */ /* 0x000fce0000000f00 */
.L_x_4:
[----:B------:R-:W-:Y:S05]  /*13b0*/  BSYNC.RECONVERGENT B1 ;  /* 0x0000000000017941 */ /* 0x000fea0003800200 */
.L_x_3:
[----:B------:R-:W-:Y:S04]  /*13c0*/  BSSY.RECONVERGENT B1, `(.L_x_5) ;  /* 0x0000012000017945 */ /* 0x000fe80003800200 */
[----:B------:R-:W-:Y:S05]  /*13d0*/  @!P0 BRA `(.L_x_6) ;  /* 0x0000000000408947 */ /* 0x000fea0003800000 */
[CC--:B--2---:R-:W-:Y:S01]  /*13e0*/  FMUL R23, R8.reuse, R22.reuse ;  /* 0x0000001608177220 */ /* 0x0c4fe20000400000 */
[C---:B------:R-:W-:Y:S01]  /*13f0*/  FMUL R22, R9.reuse, R22 ;  /* 0x0000001609167220 */ /* 0x040fe20000400000 */
[CC--:B------:R-:W-:Y:S01]  /*1400*/  FMUL R17, R8.reuse, R33.reuse ;  /* 0x0000002108117220 */ /* 0x0c0fe20000400000 */
[C---:B0-----:R-:W-:Y:S01]  /*1410*/  FMUL R2, R9.reuse, R33 ;  /* 0x0000002109027220 */ /* 0x041fe20000400000 */
[-C--:B------:R-:W-:Y:S01]  /*1420*/  FMUL R16, R8, R3.reuse ;  /* 0x0000000308107220 */ /* 0x080fe20000400000 */
[----:B------:R-:W-:Y:S01]  /*1430*/  FMUL R24, R9, R3 ;  /* 0x0000000309187220 */ /* 0x000fe20000400000 */
[CC--:B------:R-:W-:Y:S01]  /*1440*/  FFMA R23, R14.reuse, R30.reuse, R23 ;  /* 0x0000001e0e177223 */ /* 0x0c0fe20000000017 */
[C---:B------:R-:W-:Y:S01]  /*1450*/  FFMA R22, R15.reuse, R30, R22 ;  /* 0x0000001e0f167223 */ /* 0x040fe20000000016 */
[CC--:B------:R-:W-:Y:S01]  /*1460*/  FFMA R17, R14.reuse, R32.reuse, R17 ;  /* 0x000000200e117223 */ /* 0x0c0fe20000000011 */
[C---:B------:R-:W-:Y:S01]  /*1470*/  FFMA R2, R15.reuse, R32, R2 ;  /* 0x000000200f027223 */ /* 0x040fe20000000002 */
[-C--:B-1----:R-:W-:Y:S01]  /*1480*/  FFMA R8, R14, R21.reuse, R16 ;  /* 0x000000150e087223 */ /* 0x082fe20000000010 */
[----:B------:R-:W-:Y:S01]  /*1490*/  FFMA R9, R15, R21, R24 ;  /* 0x000000150f097223 */ /* 0x000fe20000000018 */
[----:B------:R-:W-:Y:S01]  /*14a0*/  FADD R12, R12, R17 ;  /* 0x000000110c0c7221 */ /* 0x000fe20000000000 */
[----:B------:R-:W-:Y:S01]  /*14b0*/  FADD R13, R13, R2 ;  /* 0x000000020d0d7221 */ /* 0x000fe20000000000 */
[----:B------:R-:W-:-:S02]  /*14c0*/  MOV R14, R23 ;  /* 0x00000017000e7202 */ /* 0x000fc40000000f00 */
[----:B------:R-:W-:-:S07]  /*14d0*/  MOV R15, R22 ;  /* 0x00000016000f7202 */ /* 0x000fce0000000f00 */
.L_x_6:
[----:B------:R-:W-:Y:S05]  /*14e0*/  BSYNC.RECONVERGENT B1 ;  /* 0x0000000000017941 */ /* 0x000fea0003800200 */
.L_x_5:
[C---:B------:R-:W-:Y:S01]  /*14f0*/  FMUL R3, R6.reuse, R13 ;  /* 0x0000000d06037220 */ /* 0x040fe20000400000 */
[C---:B------:R-:W-:Y:S01]  /*1500*/  FMUL R17, R6.reuse, R15 ;  /* 0x0000000f06117220 */ /* 0x040fe20000400000 */
[----:B-1----:R-:W-:Y:S01]  /*1510*/  FMUL R21, R6, R9 ;  /* 0x0000000906157220 */ /* 0x002fe20000400000 */
[C---:B------:R-:W-:Y:S01]  /*1520*/  FMUL R6, R7.reuse, R13 ;  /* 0x0000000d07067220 */ /* 0x040fe20000400000 */
[C---:B------:R-:W-:Y:S01]  /*1530*/  FMUL R25, R7.reuse, R15 ;  /* 0x0000000f07197220 */ /* 0x040fe20000400000 */
[----:B------:R-:W-:Y:S01]  /*1540*/  FMUL R27, R7, R9 ;  /* 0x00000009071b7220 */ /* 0x000fe20000400000 */
[C---:B------:R-:W-:Y:S01]  /*1550*/  FFMA R7, R4.reuse, R12, R3 ;  /* 0x0000000c04077223 */ /* 0x040fe20000000003 */
[C---:B------:R-:W-:Y:S01]  /*1560*/  FFMA R24, R4.reuse, R14, R17 ;  /* 0x0000000e04187223 */ /* 0x040fe20000000011 */
[----:B------:R-:W-:Y:S01]  /*1570*/  FFMA R26, R4, R8, R21 ;  /* 0x00000008041a7223 */ /* 0x000fe20000000015 */
[C---:B------:R-:W-:Y:S01]  /*1580*/  FFMA R6, R5.reuse, R12, R6 ;  /* 0x0000000c05067223 */ /* 0x040fe20000000006 */
[C---:B------:R-:W-:Y:S01]  /*1590*/  FFMA R25, R5.reuse, R14, R25 ;  /* 0x0000000e05197223 */ /* 0x040fe20000000019 */
[----:B------:R-:W-:Y:S01]  /*15a0*/  FFMA R27, R5, R8, R27 ;  /* 0x00000008051b7223 */ /* 0x000fe2000000001b */
[----:B------:R-:W-:Y:S06]  /*15b0*/  @P1 BRA `(.L_x_7) ;  /* 0x0000003400001947 */ /* 0x000fec0003800000 */
[----:B0-----:R-:W0:Y:S01]  /*15c0*/  LDC.64 R2, c[0x0][0x418] ;  /* 0x00010600ff027b82 */ /* 0x001e220000000a00 */
[----:B------:R-:W-:-:S07]  /*15d0*/  HFMA2 R17, -RZ, RZ, 0, 6.020069122314453125e-06 ;  /* 0x00000065ff117431 */ /* 0x000fce00000001ff */
[----:B------:R-:W1:Y:S01]  /*15e0*/  LDC.64 R4, c[0x0][0x408] ;  /* 0x00010200ff047b82 */ /* 0x000e620000000a00 */
[----:B0-----:R3:W-:Y:S04]  /*15f0*/  ST.E.STRONG.GPU desc[UR10][R2.64+0x300], R38 ;  /* 0x0003002602007985 */ /* 0x0017e8000c10f90a */
[----:B------:R3:W-:Y:S04]  /*1600*/  ST.E.STRONG.GPU desc[UR10][R2.64+0x304], R39 ;  /* 0x0003042702007985 */ /* 0x0007e8000c10f90a */
[----:B------:R3:W-:Y:S04]  /*1610*/  ST.E.STRONG.GPU desc[UR10][R2.64+0x308], R18 ;  /* 0x0003081202007985 */ /* 0x0007e8000c10f90a */
[----:B------:R3:W-:Y:S04]  /*1620*/  ST.E.STRONG.GPU desc[UR10][R2.64+0x30c], R19 ;  /* 0x00030c1302007985 */ /* 0x0007e8000c10f90a */
[----:B------:R3:W-:Y:S04]  /*1630*/  ST.E.STRONG.GPU desc[UR10][R2.64+0x310], R20 ;  /* 0x0003101402007985 */ /* 0x0007e8000c10f90a */
[----:B------:R3:W-:Y:S01]  /*1640*/  ST.E.STRONG.GPU desc[UR10][R2.64+0x314], R45 ;  /* 0x0003142d02007985 */ /* 0x0007e2000c10f90a */
[----:B------:R-:W-:Y:S06]  /*1650*/  MEMBAR.ALL.GPU ;  /* 0x0000000000007992 */ /* 0x000fec000000a000 */
[----:B------:R-:W-:-:S00]  /*1660*/  ERRBAR ;  /* 0x00000000000079ab */ /* 0x000fc00000000000 */
[----:B------:R-:W-:Y:S06]  /*1670*/  CGAERRBAR ;  /* 0x00000000000075ab */ /* 0x000fec0000000000 */
[----:B-1----:R3:W-:Y:S01]  /*1680*/  ST.E.STRONG.GPU desc[UR10][R4.64+0x80], R17 ;  /* 0x0000801104007985 */ /* 0x0027e2000c10f90a */
[----:B------:R-:W-:Y:S05]  /*1690*/  BRA `(.L_x_7) ;  /* 0x0000003000c87947 */ /* 0x000fea0003800000 */
.L_x_2:
        /* <DEDUP_REMOVED lines=18> */
[----:B------:R-:W2:Y:S01]  /*17c0*/  SHFL.UP PT, R2, R20, 0x1, RZ ;  /* 0x0420000014027989 */ /* 0x000ea200000e00ff */
[----:B------:R-:W-:Y:S02]  /*17d0*/  MOV R52, RZ ;  /* 0x000000ff00347202 */ /* 0x000fe40000000f00 */
[----:B------:R-:W-:Y:S01]  /*17e0*/  MOV R51, RZ ;  /* 0x000000ff00337202 */ /* 0x000fe20000000f00 */
[----:B------:R-:W3:Y:S01]  /*17f0*/  SHFL.UP PT, R18, R24, 0x1, RZ ;  /* 0x0420000018127989 */ /* 0x000ee200000e00ff */
[----:B------:R-:W-:Y:S02]  /*1800*/  MOV R54, RZ ;  /* 0x000000ff00367202 */ /* 0x000fe40000000f00 */
[----:B------:R-:W-:Y:S01]  /*1810*/  MOV R56, RZ ;  /* 0x000000ff00387202 */ /* 0x000fe20000000f00 */
[----:B------:R-:W4:Y:S04]  /*1820*/  SHFL.UP PT, R17, R30, 0x1, RZ ;  /* 0x042000001e117989 */ /* 0x000f2800000e00ff */
[----:B------:R-:W5:Y:S01]  /*1830*/  SHFL.UP PT, R16, R26, 0x1, RZ ;  /* 0x042000001a107989 */ /* 0x000f6200000e00ff */
[-C--:B0-----:R-:W-:Y:S01]  /*1840*/  FMUL R23, R32, R19.reuse ;  /* 0x0000001320177220 */ /* 0x081fe20000400000 */
[----:B------:R-:W-:Y:S01]  /*1850*/  FMUL R19, R24, R19 ;  /* 0x0000001318137220 */ /* 0x000fe20000400000 */
[-C--:B-1----:R-:W-:Y:S01]  /*1860*/  FMUL R21, R32, R3.reuse ;  /* 0x0000000320157220 */ /* 0x082fe20000400000 */
[----:B------:R-:W-:-:S03]  /*1870*/  FMUL R3, R24, R3 ;  /* 0x0000000318037220 */ /* 0x000fc60000400000 */
[-C--:B--2---:R-:W-:Y:S01]  /*1880*/  FFMA R21, R30, R2.reuse, R21 ;  /* 0x000000021e157223 */ /* 0x084fe20000000015 */
[----:B------:R-:W-:Y:S01]  /*1890*/  FFMA R3, R26, R2, R3 ;  /* 0x000000021a037223 */ /* 0x000fe20000000003 */
[----:B---3--:R-:W-:Y:S02]  /*18a0*/  FFMA R23, R30, R18, R23 ;  /* 0x000000121e177223 */ /* 0x008fe40000000017 */
[----:B------:R-:W-:Y:S01]  /*18b0*/  FADD R21, R22, R21 ;  /* 0x0000001516157221 */ /* 0x000fe20000000000 */
[----:B------:R-:W-:Y:S01]  /*18c0*/  @!P0 MOV R23, R32 ;  /* 0x0000002000178202 */ /* 0x000fe20000000f00 */
[----:B------:R-:W-:Y:S01]  /*18d0*/  FFMA R18, R26, R18, R19 ;  /* 0x000000121a127223 */ /* 0x000fe20000000013 */
[----:B------:R-:W-:Y:S01]  /*18e0*/  @!P0 MOV R21, R22 ;  /* 0x0000001600158202 */ /* 0x000fe20000000f00 */
[-C--:B----4-:R-:W-:Y:S01]  /*18f0*/  FMUL R19, R32, R17.reuse ;  /* 0x0000001120137220 */ /* 0x090fe20000400000 */
[----:B------:R-:W-:Y:S01]  /*1900*/  FADD R3, R20, R3 ;  /* 0x0000000314037221 */ /* 0x000fe20000000000 */
[----:B------:R-:W-:Y:S01]  /*1910*/  @!P0 MOV R18, R24 ;  /* 0x0000001800128202 */ /* 0x000fe20000000f00 */
[----:B------:R-:W0:Y:S01]  /*1920*/  SHFL.UP PT, R25, R23, 0x2, RZ ;  /* 0x0440000017197989 */ /* 0x000e2200000e00ff */
[----:B------:R-:W-:Y:S01]  /*1930*/  @!P0 MOV R3, R20 ;  /* 0x0000001400038202 */ /* 0x000fe20000000f00 */
[----:B------:R-:W-:Y:S01]  /*1940*/  FMUL R17, R24, R17 ;  /* 0x0000001118117220 */ /* 0x000fe20000400000 */
[----:B-----5:R-:W-:Y:S01]  /*1950*/  FFMA R19, R30, R16, R19 ;  /* 0x000000101e137223 */ /* 0x020fe20000000013 */
[----:B------:R-:W1:Y:S01]  /*1960*/  SHFL.UP PT, R20, R21, 0x2, RZ ;  /* 0x0440000015147989 */ /* 0x000e6200000e00ff */
[----:B------:R-:W-:Y:S01]  /*1970*/  @!P0 MOV R19, R30 ;  /* 0x0000001e00138202 */ /* 0x000fe20000000f00 */
[----:B------:R-:W-:Y:S01]  /*1980*/  FFMA R16, R26, R16, R17 ;  /* 0x000000101a107223 */ /* 0x000fe20000000011 */
[----:B------:R-:W-:Y:S01]  /*1990*/  @!P0 MOV R16, R26 ;  /* 0x0000001a00108202 */ /* 0x000fe20000000f00 */
[----:B------:R-:W2:Y:S01]  /*19a0*/  SHFL.UP PT, R24, R18, 0x2, RZ ;  /* 0x0440000012187989 */ /* 0x000ea200000e00ff */
[----:B------:R-:W-:-:S03]  /*19b0*/  ISETP.GT.AND P0, PT, R35, 0x1, PT ;  /* 0x000000012300780c */ /* 0x000fc60003f04270 */
        /* <DEDUP_REMOVED lines=13> */
[----:B----4-:R-:W-:-:S02]  /*1a90*/  FMUL R2, R22, R23 ;  /* 0x0000001716027220 */ /* 0x010fc40000400000 */
[----:B------:R-:W-:Y:S01]  /*1aa0*/  FADD R26, R26, R21 ;  /* 0x000000151a1a7221 */ /* 0x000fe20000000000 */
[----:B------:R-:W0:Y:S01]  /*1ab0*/  SHFL.UP PT, R23, R29, 0x4, RZ ;  /* 0x048000001d177989 */ /* 0x000e2200000e00ff */
[----:B------:R-:W-:Y:S01]  /*1ac0*/  @!P0 MOV R26, R21 ;  /* 0x00000015001a8202 */ /* 0x000fe20000000f00 */
[----:B------:R-:W-:Y:S01]  /*1ad0*/  FADD R20, R20, R3 ;  /* 0x0000000314147221 */ /* 0x000fe20000000000 */
[----:B------:R-:W-:Y:S01]  /*1ae0*/  FMUL R22, R22, R18 ;  /* 0x0000001216167220 */ /* 0x000fe20000400000 */
[----:B------:R-:W1:Y:S01]  /*1af0*/  SHFL.UP PT, R21, R24, 0x4, RZ ;  /* 0x0480000018157989 */ /* 0x000e6200000e00ff */
[----:B------:R-:W-:Y:S01]  /*1b00*/  @!P0 MOV R20, R3 ;  /* 0x0000000300148202 */ /* 0x000fe20000000f00 */
[CC--:B-----5:R-:W-:Y:S01]  /*1b10*/  FFMA R2, R17.reuse, R19.reuse, R2 ;  /* 0x0000001311027223 */ /* 0x0e0fe20000000002 */
[----:B------:R-:W-:Y:S01]  /*1b20*/  @!P0 MOV R2, R19 ;  /* 0x0000001300028202 */ /* 0x000fe20000000f00 */
[----:B------:R-:W2:Y:S01]  /*1b30*/  SHFL.UP PT, R18, R26, 0x4, RZ ;  /* 0x048000001a127989 */ /* 0x000ea200000e00ff */
[-C--:B------:R-:W-:Y:S01]  /*1b40*/  FFMA R17, R17, R16.reuse, R22 ;  /* 0x0000001011117223 */ /* 0x080fe20000000016 */
[----:B------:R-:W-:-:S02]  /*1b50*/  @!P0 MOV R17, R16 ;  /* 0x0000001000118202 */ /* 0x000fc40000000f00 */
[----:B------:R-:W3:Y:S01]  /*1b60*/  SHFL.UP PT, R3, R20, 0x4, RZ ;  /* 0x0480000014037989 */ /* 0x000ee200000e00ff */
[----:B------:R-:W-:-:S03]  /*1b70*/  ISETP.GT.AND P0, PT, R35, 0x3, PT ;  /* 0x000000032300780c */ /* 0x000fc60003f04270 */
[----:B------:R-:W4:Y:S04]  /*1b80*/  SHFL.UP PT, R19, R2, 0x4, RZ ;  /* 0x0480000002137989 */ /* 0x000f2800000e00ff */
[----:B------:R-:W5:Y:S01]  /*1b90*/  SHFL.UP PT, R16, R17, 0x4, RZ ;  /* 0x0480000011107989 */ /* 0x000f6200000e00ff */
[C---:B0-----:R-:W-:Y:S01]  /*1ba0*/  FMUL R22, R23.reuse, R29 ;  /* 0x0000001d17167220 */ /* 0x041fe20000400000 */
[----:B------:R-:W-:-:S03]  /*1bb0*/  FMUL R30, R23, R24 ;  /* 0x00000018171e7220 */ /* 0x000fc60000400000 */
[C---:B-1----:R-:W-:Y:S01]  /*1bc0*/  FFMA R23, R21.reuse, R2, R22 ;  /* 0x0000000215177223 */ /* 0x042fe20000000016 */
[----:B------:R-:W-:Y:S01]  /*1bd0*/  FFMA R30, R21, R17, R30 ;  /* 0x00000011151e7223 */ /* 0x000fe2000000001e */
[-C--:B------:R-:W-:Y:S01]  /*1be0*/  @!P0 MOV R23, R29.reuse ;  /* 0x0000001d00178202 */ /* 0x080fe20000000f00 */
[C---:B--2---:R-:W-:Y:S01]  /*1bf0*/  FMUL R22, R18.reuse, R29 ;  /* 0x0000001d12167220 */ /* 0x044fe20000400000 */
[-C--:B------:R-:W-:Y:S01]  /*1c00*/  FMUL R18, R18, R24.reuse ;  /* 0x0000001812127220 */ /* 0x080fe20000400000 */
[----:B------:R-:W-:Y:S02]  /*1c10*/  @!P0 MOV R30, R24 ;  /* 0x00000018001e8202 */ /* 0x000fe40000000f00 */
[C---:B---3--:R-:W-:Y:S01]  /*1c20*/  FFMA R21, R3.reuse, R2, R22 ;  /* 0x0000000203157223 */ /* 0x048fe20000000016 */
[----:B------:R-:W-:Y:S02]  /*1c30*/  FFMA R3, R3, R17, R18 ;  /* 0x0000001103037223 */ /* 0x000fe40000000012 */
[----:B------:R-:W-:Y:S01]  /*1c40*/  SHFL.UP PT, R22, R30, 0x8, RZ ;  /* 0x050000001e167989 */ /* 0x000fe200000e00ff */
[----:B----4-:R-:W-:Y:S01]  /*1c50*/  FMUL R29, R19, R29 ;  /* 0x0000001d131d7220 */ /* 0x010fe20000400000 */
[----:B------:R-:W-:Y:S01]  /*1c60*/  FADD R21, R21, R26 ;  /* 0x0000001a15157221 */ /* 0x000fe20000000000 */
[----:B------:R-:W-:Y:S01]  /*1c70*/  @!P0 MOV R21, R26 ;  /* 0x0000001a00158202 */ /* 0x000fe20000000f00 */
[----:B------:R-:W-:Y:S01]  /*1c80*/  FMUL R19, R19, R24 ;  /* 0x0000001813137220 */ /* 0x000fe20000400000 */
[CC--:B-----5:R-:W-:Y:S01]  /*1c90*/  FFMA R29, R16.reuse, R2.reuse, R29 ;  /* 0x00000002101d7223 */ /* 0x0e0fe2000000001d */
        /* <DEDUP_REMOVED lines=10> */
[----:B------:R-:W4:Y:S01]  /*1d40*/  SHFL.UP PT, R17, R16, 0x8, RZ ;  /* 0x0500000010117989 */ /* 0x000f2200000e00ff */
[C---:B0-----:R-:W-:Y:S01]  /*1d50*/  FMUL R25, R24.reuse, R30 ;  /* 0x0000001e18197220 */ /* 0x041fe20000400000 */
[----:B------:R-:W-:-:S03]  /*1d60*/  FMUL R24, R24, R23 ;  /* 0x0000001718187220 */ /* 0x000fc60000400000 */
[----:B------:R-:W-:Y:S01]  /*1d70*/  FFMA R26, R22, R16, R25 ;  /* 0x00000010161a7223 */ /* 0x000fe20000000019 */
[----:B-1----:R-:W-:Y:S01]  /*1d80*/  FMUL R27, R18, R23 ;  /* 0x00000017121b7220 */ /* 0x002fe20000400000 */
[----:B------:R-:W-:Y:S01]  /*1d90*/  FFMA R24, R22, R29, R24 ;  /* 0x0000001d16187223 */ /* 0x000fe20000000018 */
[-C--:B------:R-:W-:Y:S01]  /*1da0*/  FMUL R25, R18, R30.reuse ;  /* 0x0000001e12197220 */ /* 0x080fe20000400000 */
[-C--:B------:R-:W-:Y:S01]  /*1db0*/  @!P0 MOV R24, R23.reuse ;  /* 0x0000001700188202 */ /* 0x080fe20000000f00 */
[C---:B--2---:R-:W-:Y:S01]  /*1dc0*/  FMUL R22, R19.reuse, R23 ;  /* 0x0000001713167220 */ /* 0x044fe20000400000 */
[-C--:B------:R-:W-:Y:S01]  /*1dd0*/  FMUL R20, R19, R30.reuse ;  /* 0x0000001e13147220 */ /* 0x080fe20000400000 */
[----:B------:R-:W-:Y:S01]  /*1de0*/  @!P0 MOV R26, R30 ;  /* 0x0000001e001a8202 */ /* 0x000fe20000000f00 */
[CC--:B---3--:R-:W-:Y:S01]  /*1df0*/  FFMA R18, R2.reuse, R29.reuse, R27 ;  /* 0x0000001d02127223 */ /* 0x0c8fe2000000001b */
[-C--:B------:R-:W-:Y:S01]  /*1e00*/  FFMA R2, R2, R16.reuse, R25 ;  /* 0x0000001002027223 */ /* 0x080fe20000000019 */
[----:B------:R-:W0:Y:S01]  /*1e10*/  SHFL.UP PT, R23, R24, 0x10, RZ ;  /* 0x0600000018177989 */ /* 0x000e2200000e00ff */
[CC--:B----4-:R-:W-:Y:S01]  /*1e20*/  FFMA R22, R17.reuse, R29.reuse, R22 ;  /* 0x0000001d11167223 */ /* 0x0d0fe20000000016 */
[----:B------:R-:W-:Y:S01]  /*1e30*/  FADD R18, R18, R21 ;  /* 0x0000001512127221 */ /* 0x000fe20000000000 */
[----:B------:R-:W-:Y:S01]  /*1e40*/  @!P0 MOV R22, R29 ;  /* 0x0000001d00168202 */ /* 0x000fe20000000f00 */
[-C--:B------:R-:W-:Y:S01]  /*1e50*/  FFMA R20, R17, R16.reuse, R20 ;  /* 0x0000001011147223 */ /* 0x080fe20000000014 */
[----:B------:R-:W-:Y:S01]  /*1e60*/  @!P0 MOV R18, R21 ;  /* 0x0000001500128202 */ /* 0x000fe20000000f00 */
[----:B------:R-:W-:Y:S01]  /*1e70*/  FADD R17, R2, R3 ;  /* 0x0000000302117221 */ /* 0x000fe20000000000 */
[----:B------:R-:W-:Y:S01]  /*1e80*/  @!P0 MOV R20, R16 ;  /* 0x0000001000148202 */ /* 0x000fe20000000f00 */
[----:B------:R-:W1:Y:S01]  /*1e90*/  SHFL.UP PT, R21, R22, 0x10, RZ ;  /* 0x0600000016157989 */ /* 0x000e6200000e00ff */
[----:B------:R-:W-:-:S02]  /*1ea0*/  @!P0 MOV R17, R3 ;  /* 0x0000000300118202 */ /* 0x000fc40000000f00 */
[----:B------:R-:W-:Y:S01]  /*1eb0*/  ISETP.GT.AND P0, PT, R35, 0xf, PT ;  /* 0x0000000f2300780c */ /* 0x000fe20003f04270 */
[----:B------:R-:W2:Y:S01]  /*1ec0*/  SHFL.UP PT, R19, R18, 0x10, RZ ;  /* 0x0600000012137989 */ /* 0x000ea200000e00ff */
[----:B------:R-:W-:-:S03]  /*1ed0*/  MOV R16, 0x18 ;  /* 0x0000001800107802 */ /* 0x000fc60000000f00 */
[----:B------:R-:W3:Y:S04]  /*1ee0*/  SHFL.UP PT, R59, R20, 0x10, RZ ;  /* 0x06000000143b7989 */ /* 0x000ee800000e00ff */
[----:B------:R-:W4:Y:S01]  /*1ef0*/  SHFL.UP PT, R3, R17, 0x10, RZ ;  /* 0x0600000011037989 */ /* 0x000f2200000e00ff */
[----:B0-----:R-:W-:-:S03]  /*1f00*/  FMUL R48, R23, R26 ;  /* 0x0000001a17307220 */ /* 0x001fc60000400000 */
[----:B------:R-:W0:Y:S01]  /*1f10*/  SHFL.UP PT, R49, R26, 0x10, RZ ;  /* 0x060000001a317989 */ /* 0x000e2200000e00ff */
[----:B------:R-:W-:Y:S01]  /*1f20*/  FMUL R23, R23, R24 ;  /* 0x0000001817177220 */ /* 0x000fe20000400000 */
[C---:B-1----:R-:W-:Y:S01]  /*1f30*/  FMUL R58, R21.reuse, R26 ;  /* 0x0000001a153a7220 */ /* 0x042fe20000400000 */
[----:B------:R-:W-:Y:S01]  /*1f40*/  FMUL R21, R21, R24 ;  /* 0x0000001815157220 */ /* 0x000fe20000400000 */
[C---:B--2---:R-:W-:Y:S01]  /*1f50*/  FMUL R2, R19.reuse, R26 ;  /* 0x0000001a13027220 */ /* 0x044fe20000400000 */
[----:B------:R-:W-:Y:S01]  /*1f60*/  FMUL R19, R19, R24 ;  /* 0x0000001813137220 */ /* 0x000fe20000400000 */
[C---:B---3--:R-:W-:Y:S01]  /*1f70*/  FFMA R58, R59.reuse, R20, R58 ;  /* 0x000000143b3a7223 */ /* 0x048fe2000000003a */
[----:B------:R-:W-:Y:S01]  /*1f80*/  FFMA R59, R59, R22, R21 ;  /* 0x000000163b3b7223 */ /* 0x000fe20000000015 */
[----:B------:R-:W-:Y:S01]  /*1f90*/  SHF.R.U32.HI R21, RZ, 0x5, R50 ;  /* 0x00000005ff157819 */ /* 0x000fe20000011632 */
[C---:B----4-:R-:W-:Y:S01]  /*1fa0*/  FFMA R2, R3.reuse, R20, R2 ;  /* 0x0000001403027223 */ /* 0x050fe20000000002 */
[----:B------:R-:W-:Y:S01]  /*1fb0*/  FFMA R3, R3, R22, R19 ;  /* 0x0000001603037223 */ /* 0x000fe20000000013 */
[-C--:B------:R-:W-:Y:S01]  /*1fc0*/  @!P0 MOV R58, R20.reuse ;  /* 0x00000014003a8202 */ /* 0x080fe20000000f00 */
[C---:B0-----:R-:W-:Y:S01]  /*1fd0*/  FFMA R48, R49.reuse, R20, R48 ;  /* 0x0000001431307223 */ /* 0x041fe20000000030 */
[----:B------:R-:W-:Y:S01]  /*1fe0*/  FFMA R49, R49, R22, R23 ;  /* 0x0000001631317223 */ /* 0x000fe20000000017 */
[----:B------:R-:W-:Y:S01]  /*1ff0*/  FADD R3, R3, R18 ;  /* 0x0000001203037221 */ /* 0x000fe20000000000 */
[----:B------:R-:W-:Y:S01]  /*2000*/  FADD R2, R2, R17 ;  /* 0x0000001102027221 */ /* 0x000fe20000000000 */
[----:B------:R-:W-:Y:S01]  /*2010*/  @!P0 MOV R49, R24 ;  /* 0x0000001800318202 */ /* 0x000fe20000000f00 */
[----:B------:R-:W-:Y:S01]  /*2020*/  @!P1 IMAD R20, R21, R16, UR5 ;  /* 0x0000000515149e24 */ /* 0x000fe2000f8e0210 */
[----:B------:R-:W-:-:S02]  /*2030*/  @!P0 MOV R48, R26 ;  /* 0x0000001a00308202 */ /* 0x000fc40000000f00 */
[----:B------:R-:W-:Y:S02]  /*2040*/  @!P0 MOV R59, R22 ;  /* 0x00000016003b8202 */ /* 0x000fe40000000f00 */
[----:B------:R-:W-:Y:S01]  /*2050*/  @!P0 MOV R3, R18 ;  /* 0x0000001200038202 */ /* 0x000fe20000000f00 */
[----:B------:R-:W-:Y:S01]  /*2060*/  @!P1 STS.64 [R20+0x60], R48 ;  /* 0x0000603014009388 */ /* 0x000fe20000000a00 */
[----:B------:R-:W-:Y:S02]  /*2070*/  @!P0 MOV R2, R17 ;  /* 0x0000001100028202 */ /* 0x000fe40000000f00 */
[C---:B------:R-:W-:Y:S01]  /*2080*/  ISETP.NE.AND P0, PT, R21.reuse, 0x1, PT ;  /* 0x000000011500780c */ /* 0x040fe20003f05270 */
[----:B------:R-:W-:Y:S01]  /*2090*/  @!P1 STS.64 [R20+0x58], R58 ;  /* 0x0000583a14009388 */ /* 0x000fe20000000a00 */
[----:B------:R-:W-:-:S03]  /*20a0*/  ISETP.NE.AND P2, PT, R21, 0x3, PT ;  /* 0x000000031500780c */ /* 0x000fc60003f45270 */
[----:B------:R-:W-:Y:S01]  /*20b0*/  @!P1 STS.64 [R20+0x50], R2 ;  /* 0x0000500214009388 */ /* 0x000fe20000000a00 */
[----:B------:R-:W-:Y:S01]  /*20c0*/  BAR.SYNC.DEFER_BLOCKING 0x0 ;  /* 0x0000000000007b1d */ /* 0x000fe20000010000 */
[----:B------:R-:W-:-:S05]  /*20d0*/  ISETP.NE.AND P1, PT, R21, 0x2, PT ;  /* 0x000000021500780c */ /* 0x000fca0003f25270 */
        /* <DEDUP_REMOVED lines=13> */
[C---:B--2---:R-:W-:Y:S01]  /*21b0*/  FMUL R39, R41.reuse, R39 ;  /* 0x0000002729277220 */ /* 0x044fe20000400000 */
[----:B------:R-:W-:Y:S01]  /*21c0*/  FFMA R29, R24, R36, R29 ;  /* 0x00000024181d7223 */ /* 0x000fe2000000001d */
[----:B------:R-:W-:Y:S01]  /*21d0*/  MOV R25, RZ ;  /* 0x000000ff00197202 */ /* 0x000fe20000000f00 */
[----:B------:R-:W-:Y:S01]  /*21e0*/  FADD R30, R30, R43 ;  /* 0x0000002b1e1e7221 */ /* 0x000fe20000000000 */
[CC--:B------:R-:W-:Y:S01]  /*21f0*/  FFMA R32, R26.reuse, R37.reuse, R32 ;  /* 0x000000251a207223 */ /* 0x0c0fe20000000020 */
[----:B------:R-:W-:Y:S01]  /*2200*/  FMUL R33, R41, R38 ;  /* 0x0000002629217220 */ /* 0x000fe20000400000 */
[----:B------:R-:W-:Y:S01]  /*2210*/  @!P0 MOV R25, R26 ;  /* 0x0000001a00198202 */ /* 0x000fe20000000f00 */
[----:B------:R-:W-:Y:S01]  /*2220*/  FFMA R24, R26, R36, R31 ;  /* 0x000000241a187223 */ /* 0x000fe2000000001f */
[----:B------:R-:W-:Y:S01]  /*2230*/  FFMA R39, R40, R37, R39 ;  /* 0x0000002528277223 */ /* 0x000fe20000000027 */
[C---:B---3--:R-:W-:Y:S01]  /*2240*/  FMUL R26, R30.reuse, R16 ;  /* 0x000000101e1a7220 */ /* 0x048fe20000400000 */
[----:B------:R-:W-:Y:S01]  /*2250*/  @!P1 MOV R52, R30 ;  /* 0x0000001e00349202 */ /* 0x000fe20000000f00 */
[----:B------:R-:W-:Y:S01]  /*2260*/  FADD R29, R29, R42 ;  /* 0x0000002a1d1d7221 */ /* 0x000fe20000000000 */
[----:B------:R-:W-:Y:S01]  /*2270*/  FMUL R30, R30, R17 ;  /* 0x000000111e1e7220 */ /* 0x000fe20000400000 */
[----:B------:R-:W-:Y:S01]  /*2280*/  @!P0 MOV R54, R27 ;  /* 0x0000001b00368202 */ /* 0x000fe20000000f00 */
[----:B------:R-:W-:Y:S01]  /*2290*/  FFMA R33, R40, R36, R33 ;  /* 0x0000002428217223 */ /* 0x000fe20000000021 */
[----:B------:R-:W-:Y:S01]  /*22a0*/  @!P1 MOV R54, R32 ;  /* 0x0000002000369202 */ /* 0x000fe20000000f00 */
[CC--:B------:R-:W-:Y:S01]  /*22b0*/  FMUL R31, R32.reuse, R16.reuse ;  /* 0x00000010201f7220 */ /* 0x0c0fe20000400000 */
[-C--:B------:R-:W-:Y:S01]  /*22c0*/  FMUL R32, R32, R17.reuse ;  /* 0x0000001120207220 */ /* 0x080fe20000400000 */
[----:B------:R-:W-:Y:S01]  /*22d0*/  FMUL R36, R39, R17 ;  /* 0x0000001127247220 */ /* 0x000fe20000400000 */
[----:B------:R-:W-:Y:S01]  /*22e0*/  MOV R27, RZ ;  /* 0x000000ff001b7202 */ /* 0x000fe20000000f00 */
[----:B----4-:R-:W-:Y:S01]  /*22f0*/  FFMA R30, R29, R47, R30 ;  /* 0x0000002f1d1e7223 */ /* 0x010fe2000000001e */
[----:B------:R-:W-:Y:S01]  /*2300*/  @!P0 MOV R56, R41 ;  /* 0x0000002900388202 */ /* 0x000fe20000000f00 */
[----:B------:R-:W-:Y:S01]  /*2310*/  FMUL R34, R39, R16 ;  /* 0x0000001027227220 */ /* 0x000fe20000400000 */
[----:B------:R-:W-:Y:S01]  /*2320*/  @!P0 MOV R27, R40 ;  /* 0x00000028001b8202 */ /* 0x000fe20000000f00 */
[C---:B------:R-:W-:Y:S01]  /*2330*/  FFMA R16, R24.reuse, R46, R31 ;  /* 0x0000002e18107223 */ /* 0x040fe2000000001f */
[----:B------:R-:W-:Y:S01]  /*2340*/  @!P1 MOV R25, R24 ;  /* 0x0000001800199202 */ /* 0x000fe20000000f00 */
[-C--:B------:R-:W-:Y:S01]  /*2350*/  FFMA R24, R24, R47.reuse, R32 ;  /* 0x0000002f18187223 */ /* 0x080fe20000000020 */
[----:B------:R-:W-:Y:S01]  /*2360*/  ISETP.GE.U32.AND P0, PT, R50, 0x20, PT ;  /* 0x000000203200780c */ /* 0x000fe20003f06070 */
[----:B------:R-:W-:Y:S01]  /*2370*/  FFMA R36, R33, R47, R36 ;  /* 0x0000002f21247223 */ /* 0x000fe20000000024 */
[----:B------:R-:W-:Y:S01]  /*2380*/  FFMA R17, R29, R46, R26 ;  /* 0x0000002e1d117223 */ /* 0x000fe2000000001a */
[----:B------:R-:W-:Y:S01]  /*2390*/  FADD R45, R45, R30 ;  /* 0x0000001e2d2d7221 */ /* 0x000fe20000000000 */
[-C--:B-----5:R-:W-:Y:S01]  /*23a0*/  FMUL R41, R24, R22.reuse ;  /* 0x0000001618297220 */ /* 0x0a0fe20000400000 */
[----:B------:R-:W-:Y:S01]  /*23b0*/  FMUL R38, R36, R22 ;  /* 0x0000001624267220 */ /* 0x000fe20000400000 */
[----:B------:R-:W-:Y:S01]  /*23c0*/  FADD R17, R44, R17 ;  /* 0x000000112c117221 */ /* 0x000fe20000000000 */
[----:B------:R-:W-:Y:S01]  /*23d0*/  @!P2 MOV R54, R24 ;  /* 0x000000180036a202 */ /* 0x000fe20000000f00 */
[-C--:B------:R-:W-:Y:S01]  /*23e0*/  FMUL R26, R24, R23.reuse ;  /* 0x00000017181a7220 */ /* 0x080fe20000400000 */
[C---:B------:R-:W-:Y:S01]  /*23f0*/  FMUL R22, R45.reuse, R22 ;  /* 0x000000162d167220 */ /* 0x040fe20000400000 */
[----:B------:R-:W-:Y:S01]  /*2400*/  FMUL R24, R45, R23 ;  /* 0x000000172d187220 */ /* 0x000fe20000400000 */
[----:B------:R-:W-:Y:S01]  /*2410*/  @!P1 MOV R56, R39 ;  /* 0x0000002700389202 */ /* 0x000fe20000000f00 */
[----:B------:R-:W-:Y:S01]  /*2420*/  FFMA R37, R33, R46, R34 ;  /* 0x0000002e21257223 */ /* 0x000fe20000000022 */
[----:B------:R-:W-:Y:S01]  /*2430*/  @!P2 MOV R56, R36 ;  /* 0x000000240038a202 */ /* 0x000fe20000000f00 */
[CC--:B------:R-:W-:Y:S01]  /*2440*/  FFMA R39, R17.reuse, R20.reuse, R22 ;  /* 0x0000001411277223 */ /* 0x0c0fe20000000016 */
[----:B------:R-:W-:Y:S01]  /*2450*/  @!P1 MOV R51, R29 ;  /* 0x0000001d00339202 */ /* 0x000fe20000000f00 */
[----:B------:R-:W-:Y:S01]  /*2460*/  FMUL R36, R36, R23 ;  /* 0x0000001724247220 */ /* 0x000fe20000400000 */
[----:B------:R-:W-:Y:S01]  /*2470*/  @!P1 MOV R27, R33 ;  /* 0x00000021001b9202 */ /* 0x000fe20000000f00 */
[----:B------:R-:W-:Y:S01]  /*2480*/  FFMA R22, R17, R21, R24 ;  /* 0x0000001511167223 */ /* 0x000fe20000000018 */
[----:B------:R-:W0:Y:S01]  /*2490*/  SHFL.UP PT, R34, R58, 0x1, RZ ;  /* 0x042000003a227989 */ /* 0x000e2200000e00ff */
[----:B------:R-:W-:Y:S01]  /*24a0*/  @!P2 MOV R27, R37 ;  /* 0x00000025001ba202 */ /* 0x000fe20000000f00 */
[----:B------:R-:W-:Y:S01]  /*24b0*/  FFMA R23, R16, R20, R41 ;  /* 0x0000001410177223 */ /* 0x000fe20000000029 */
[----:B------:R-:W-:Y:S01]  /*24c0*/  @!P2 MOV R52, R45 ;  /* 0x0000002d0034a202 */ /* 0x000fe20000000f00 */
[----:B------:R-:W1:Y:S01]  /*24d0*/  SHFL.UP PT, R32, R59, 0x1, RZ ;  /* 0x042000003b207989 */ /* 0x000e6200000e00ff */
[----:B------:R-:W-:Y:S01]  /*24e0*/  @!P2 MOV R51, R17 ;  /* 0x000000110033a202 */ /* 0x000fe20000000f00 */
[----:B------:R-:W-:Y:S01]  /*24f0*/  FADD R22, R22, R19 ;  /* 0x0000001316167221 */ /* 0x000fe20000000000 */
[----:B------:R-:W-:Y:S01]  /*2500*/  @!P2 MOV R25, R16 ;  /* 0x000000100019a202 */ /* 0x000fe20000000f00 */
[----:B------:R-:W2:Y:S04]  /*2510*/  SHFL.UP PT, R33, R48, 0x1, RZ ;  /* 0x0420000030217989 */ /* 0x000ea800000e00ff */
[----:B------:R-:W3:Y:S04]  /*2520*/  SHFL.UP PT, R31, R49, 0x1, RZ ;  /* 0x04200000311f7989 */ /* 0x000ee800000e00ff */
[----:B------:R4:W0:Y:S04]  /*2530*/  SHFL.UP PT, R30, R2, 0x1, RZ ;  /* 0x04200000021e7989 */ /* 0x00082800000e00ff */
[----:B------:R5:W0:Y:S01]  /*2540*/  SHFL.UP PT, R29, R3, 0x1, RZ ;  /* 0x04200000031d7989 */ /* 0x000a2200000e00ff */
[-C--:B----4-:R-:W-:Y:S01]  /*2550*/  FFMA R2, R16, R21.reuse, R26 ;  /* 0x0000001510027223 */ /* 0x090fe2000000001a */
[C---:B-----5:R-:W-:Y:S01]  /*2560*/  FFMA R3, R37.reuse, R20, R38 ;  /* 0x0000001425037223 */ /* 0x060fe20000000026 */
[----:B------:R-:W-:Y:S01]  /*2570*/  FFMA R37, R37, R21, R36 ;  /* 0x0000001525257223 */ /* 0x000fe20000000024 */
[----:B------:R-:W-:Y:S01]  /*2580*/  FADD R38, R39, R18 ;  /* 0x0000001227267221 */ /* 0x000fe20000000000 */
[----:B-1----:R-:W-:Y:S06]  /*2590*/  @!P0 BRA `(.L_x_8) ;  /* 0x00000000005c8947 */ /* 0x002fec0003800000 */
[----:B------:R-:W-:Y:S01]  /*25a0*/  ISETP.NE.AND P0, PT, R35, RZ, PT ;  /* 0x000000ff2300720c */ /* 0x000fe20003f05270 */
[C---:B0-----:R-:W-:Y:S01]  /*25b0*/  FMUL R2, R34.reuse, R51 ;  /* 0x0000003322027220 */ /* 0x041fe20000400000 */
[C---:B------:R-:W-:Y:S01]  /*25c0*/  FMUL R16, R34.reuse, R25 ;  /* 0x0000001922107220 */ /* 0x040fe20000400000 */
[-C--:B------:R-:W-:Y:S01]  /*25d0*/  FMUL R17, R34, R27.reuse ;  /* 0x0000001b22117220 */ /* 0x080fe20000400000 */
[C---:B------:R-:W-:Y:S01]  /*25e0*/  FMUL R18, R32.reuse, R27 ;  /* 0x0000001b20127220 */ /* 0x040fe20000400000 */
[C---:B--2---:R-:W-:Y:S01]  /*25f0*/  FFMA R3, R33.reuse, R52, R2 ;  /* 0x0000003421037223 */ /* 0x044fe20000000002 */
[----:B------:R-:W-:Y:S01]  /*2600*/  FMUL R2, R32, R51 ;  /* 0x0000003320027220 */ /* 0x000fe20000400000 */
[C---:B------:R-:W-:Y:S01]  /*2610*/  FFMA R34, R33.reuse, R54, R16 ;  /* 0x0000003621227223 */ /* 0x040fe20000000010 */
[----:B------:R-:W-:Y:S01]  /*2620*/  FFMA R33, R33, R56, R17 ;  /* 0x0000003821217223 */ /* 0x000fe20000000011 */
[----:B------:R-:W-:Y:S01]  /*2630*/  FADD R30, R30, R3 ;  /* 0x000000031e1e7221 */ /* 0x000fe20000000000 */
[----:B------:R-:W-:Y:S01]  /*2640*/  FMUL R3, R32, R25 ;  /* 0x0000001920037220 */ /* 0x000fe20000400000 */
[----:B---3--:R-:W-:-:S03]  /*2650*/  FFMA R2, R31, R52, R2 ;  /* 0x000000341f027223 */ /* 0x008fc60000000002 */
[----:B------:R-:W-:Y:S01]  /*2660*/  FFMA R32, R31, R54, R3 ;  /* 0x000000361f207223 */ /* 0x000fe20000000003 */
[----:B------:R-:W-:Y:S01]  /*2670*/  FADD R29, R29, R2 ;  /* 0x000000021d1d7221 */ /* 0x000fe20000000000 */
[----:B------:R-:W-:Y:S01]  /*2680*/  FFMA R31, R31, R56, R18 ;  /* 0x000000381f1f7223 */ /* 0x000fe20000000012 */
[----:B------:R-:W-:Y:S06]  /*2690*/  @P0 BRA `(.L_x_9) ;  /* 0x0000001c00f00947 */ /* 0x000fec0003800000 */
[----:B------:R-:W-:Y:S02]  /*26a0*/  MOV R30, R51 ;  /* 0x00000033001e7202 */ /* 0x000fe40000000f00 */
[----:B------:R-:W-:Y:S02]  /*26b0*/  MOV R29, R52 ;  /* 0x00000034001d7202 */ /* 0x000fe40000000f00 */
[----:B------:R-:W-:Y:S02]  /*26c0*/  MOV R34, R25 ;  /* 0x0000001900227202 */ /* 0x000fe40000000f00 */
[----:B------:R-:W-:Y:S02]  /*26d0*/  MOV R32, R54 ;  /* 0x0000003600207202 */ /* 0x000fe40000000f00 */
[----:B------:R-:W-:Y:S02]  /*26e0*/  MOV R33, R27 ;  /* 0x0000001b00217202 */ /* 0x000fe40000000f00 */
[----:B------:R-:W-:Y:S01]  /*26f0*/  MOV R31, R56 ;  /* 0x00000038001f7202 */ /* 0x000fe20000000f00 */
[----:B------:R-:W-:Y:S06]  /*2700*/  BRA `(.L_x_9) ;  /* 0x0000001c00d47947 */ /* 0x000fec0003800000 */
.L_x_8:
[----:B------:R-:W1:Y:S01]  /*2710*/  LDC.64 R18, c[0x0][0x408] ;  /* 0x00010200ff127b82 */ /* 0x000e620000000a00 */
[----:B------:R-:W-:Y:S01]  /*2720*/  ISETP.NE.AND P0, PT, R50, RZ, PT ;  /* 0x000000ff3200720c */ /* 0x000fe20003f05270 */
[----:B------:R-:W-:Y:S01]  /*2730*/  BSSY.RECONVERGENT B1, `(.L_x_10) ;  /* 0x0000017000017945 */ /* 0x000fe20003800200 */
[----:B------:R-:W-:-:S05]  /*2740*/  MOV R17, UR4 ;  /* 0x0000000400117c02 */ /* 0x000fca0008000f00 */
[----:B-1----:R-:W-:-:S06]  /*2750*/  IMAD.WIDE R16, R17, 0x4, R18 ;  /* 0x0000000411107825 */ /* 0x002fcc00078e0212 */
[----:B------:R-:W-:Y:S05]  /*2760*/  @P0 BRA `(.L_x_11) ;  /* 0x00000000004c0947 */ /* 0x000fea0003800000 */
[----:B------:R-:W1:Y:S01]  /*2770*/  LDCU.64 UR6, c[0x0][0x410] ;  /* 0x00008200ff0677ac */ /* 0x000e620008000a00 */
[----:B------:R-:W-:Y:S01]  /*2780*/  HFMA2 R25, -RZ, RZ, 0, 5.9604644775390625e-06 ;  /* 0x00000064ff197431 */ /* 0x000fe200000001ff */
[----:B------:R4:W-:Y:S04]  /*2790*/  STS [UR5+0x34], R38 ;  /* 0x00003426ff007988 */ /* 0x0009e80008000805 */
[----:B------:R4:W-:Y:S04]  /*27a0*/  STS.64 [UR5+0x38], R22 ;  /* 0x00003816ff007988 */ /* 0x0009e80008000a05 */
[----:B------:R4:W-:Y:S04]  /*27b0*/  STS.64 [UR5+0x40], R2 ;  /* 0x00004002ff007988 */ /* 0x0009e80008000a05 */
[----:B------:R4:W-:Y:S01]  /*27c0*/  STS [UR5+0x48], R37 ;  /* 0x00004825ff007988 */ /* 0x0009e20008000805 */
[----:B-1----:R-:W-:-:S06]  /*27d0*/  UIMAD.WIDE UR6, UR4, 0x18, UR6 ;  /* 0x00000018040678a5 */ /* 0x002fcc000f8e0206 */
[----:B------:R-:W-:Y:S02]  /*27e0*/  MOV R20, UR6 ;  /* 0x0000000600147c02 */ /* 0x000fe40008000f00 */
[----:B------:R-:W-:-:S05]  /*27f0*/  MOV R21, UR7 ;  /* 0x0000000700157c02 */ /* 0x000fca0008000f00 */
[----:B------:R4:W-:Y:S04]  /*2800*/  ST.E.STRONG.GPU desc[UR10][R20.64+0x300], R38 ;  /* 0x0003002614007985 */ /* 0x0009e8000c10f90a */
        /* <DEDUP_REMOVED lines=8> */
[----:B------:R4:W-:Y:S02]  /*2890*/  ST.E.STRONG.GPU desc[UR10][R16.64+0x80], R25 ;  /* 0x0000801910007985 */ /* 0x0009e4000c10f90a */
.L_x_11:
[----:B------:R-:W-:Y:S05]  /*28a0*/  BSYNC.RECONVERGENT B1 ;  /* 0x0000000000017941 */ /* 0x000fea0003800200 */
.L_x_10:
[----:B------:R-:W1:Y:S01]  /*28b0*/  LDCU UR6, c[0x0][0x370] ;  /* 0x00006e00ff0677ac */ /* 0x000e620008000800 */
[----:B------:R-:W-:-:S04]  /*28c0*/  LOP3.LUT R49, RZ, R50, RZ, 0x33, !PT ;  /* 0x00000032ff317212 */ /* 0x000fc800078e33ff */
[----:B------:R-:W-:Y:S01]  /*28d0*/  IADD3 R49, PT, PT, R49, UR4, RZ ;  /* 0x0000000431317c10 */ /* 0x000fe2000fffe0ff */
[----:B-1----:R-:W-:-:S09]  /*28e0*/  UISETP.GT.U32.AND UP0, UPT, UR6, 0x1f3, UPT ;  /* 0x000001f30600788c */ /* 0x002fd2000bf04070 */
[----:B------:R-:W-:Y:S05]  /*28f0*/  BRA.U UP0, `(.L_x_12) ;  /* 0x0000000100087547 */ /* 0x000fea000b800000 */
[----:B------:R1:W-:Y:S06]  /*2900*/  MEMBAR.SC.CTA ;  /* 0x0000000000007992 */ /* 0x0003ec0000000000 */
[----:B-1----:R-:W-:Y:S05]  /*2910*/  BRA `(.L_x_13) ;  /* 0x0000000000087947 */ /* 0x002fea0003800000 */
.L_x_12:
[----:B------:R-:W-:Y:S05]  /*2920*/  NANOSLEEP 0x1c2 ;  /* 0x000001c20000795d */ /* 0x000fea0003800000 */
[----:B------:R-:W-:Y:S01]  /*2930*/  NOP ;  /* 0x0000000000007918 */ /* 0x000fe20000000000 */
.L_x_13:
[----:B----4-:R-:W-:-:S07]  /*2940*/  IMAD.WIDE R16, R49, 0x4, R18 ;  /* 0x0000000431107825 */ /* 0x010fce00078e0212 */
.L_x_15:
[----:B------:R-:W4:Y:S01]  /*2950*/  LD.E.STRONG.GPU R54, desc[UR10][R16.64+0x80] ;  /* 0x0000800a10367980 */ /* 0x000f22000c10f900 */
[----:B------:R-:W-:Y:S05]  /*2960*/  YIELD ;  /* 0x0000000000007946 */ /* 0x000fea0003800000 */
[----:B----4-:R-:W-:Y:S01]  /*2970*/  ISETP.NE.AND P0, PT, R54, 0x63, PT ;  /* 0x000000633600780c */ /* 0x010fe20003f05270 */
[----:B------:R-:W-:Y:S06]  /*2980*/  MEMBAR.SC.GPU ;  /* 0x0000000000007992 */ /* 0x000fec0000002000 */
[----:B------:R-:W-:-:S00]  /*2990*/  ERRBAR ;  /* 0x00000000000079ab */ /* 0x000fc00000000000 */
[----:B------:R-:W-:Y:S06]  /*29a0*/  CGAERRBAR ;  /* 0x00000000000075ab */ /* 0x000fec0000000000 */
[----:B------:R-:W-:Y:S01]  /*29b0*/  CCTL.IVALL ;  /* 0x00000000ff00798f */ /* 0x000fe20002000000 */
[----:B------:R-:W-:-:S03]  /*29c0*/  UMOV UR6, 0xffffffff ;  /* 0xffffffff00067882 */ /* 0x000fc60000000000 */
[----:B------:R-:W-:Y:S05]  /*29d0*/  BRA.DIV UR6, `(.L_x_14) ;  /* 0x0000006e06a87947 */ /* 0x000fea000b800000 */
[----:B------:R-:W-:-:S13]  /*29e0*/  VOTE.ANY P0, !P0 ;  /* 0x0000000000ff7806 */ /* 0x000fda0004000100 */
.L_x_124:
[----:B------:R-:W-:Y:S05]  /*29f0*/  @P0 BRA `(.L_x_15) ;  /* 0xfffffffc00d40947 */ /* 0x000fea000383ffff */
[----:B------:R-:W-:Y:S01]  /*2a00*/  ISETP.NE.AND P0, PT, R54, 0x65, PT ;  /* 0x000000653600780c */ /* 0x000fe20003f05270 */
[----:B------:R-:W-:-:S12]  /*2a10*/  BSSY.RECONVERGENT B1, `(.L_x_16) ;  /* 0x0000019000017945 */ /* 0x000fd80003800200 */
[----:B------:R-:W-:Y:S05]  /*2a20*/  @!P0 BRA `(.L_x_17) ;  /* 0x00000000003c8947 */ /* 0x000fea0003800000 */
[----:B------:R-:W-:Y:S01]  /*2a30*/  ISETP.NE.AND P1, PT, R54, 0x64, PT ;  /* 0x000000643600780c */ /* 0x000fe20003f25270 */
[----:B------:R-:W-:Y:S01]  /*2a40*/  HFMA2 R36, -RZ, RZ, 0, 0 ;  /* 0x00000000ff247431 */ /* 0x000fe200000001ff */
[----:B------:R-:W-:Y:S02]  /*2a50*/  CS2R R24, SRZ ;  /* 0x0000000000187805 */ /* 0x000fe4000001ff00 */
[----:B------:R-:W-:Y:S02]  /*2a60*/  MOV R18, RZ ;  /* 0x000000ff00127202 */ /* 0x000fe40000000f00 */
[----:B------:R-:W-:-:S07]  /*2a70*/  CS2R R16, SRZ ;  /* 0x0000000000107805 */ /* 0x000fce000001ff00 */
[----:B------:R-:W-:Y:S05]  /*2a80*/  @P1 BRA `(.L_x_18) ;  /* 0x0000000000441947 */ /* 0x000fea0003800000 */
[----:B------:R-:W1:Y:S02]  /*2a90*/  LDC.64 R20, c[0x0][0x410] ;  /* 0x00010400ff147b82 */ /* 0x000e640000000a00 */
[----:B-1----:R-:W-:-:S05]  /*2aa0*/  IMAD.WIDE R20, R49, 0x18, R20 ;  /* 0x0000001831147825 */ /* 0x002fca00078e0214 */
[----:B------:R4:W5:Y:S04]  /*2ab0*/  LD.E.STRONG.GPU R36, desc[UR10][R20.64+0x300] ;  /* 0x0003000a14247980 */ /* 0x000968000c10f900 */
[----:B------:R4:W5:Y:S04]  /*2ac0*/  LD.E.STRONG.GPU R24, desc[UR10][R20.64+0x304] ;  /* 0x0003040a14187980 */ /* 0x000968000c10f900 */
[----:B------:R4:W5:Y:S04]  /*2ad0*/  LD.E.STRONG.GPU R25, desc[UR10][R20.64+0x308] ;  /* 0x0003080a14197980 */ /* 0x000968000c10f900 */
[----:B------:R4:W5:Y:S04]  /*2ae0*/  LD.E.STRONG.GPU R16, desc[UR10][R20.64+0x30c] ;  /* 0x00030c0a14107980 */ /* 0x000968000c10f900 */
[----:B------:R4:W5:Y:S04]  /*2af0*/  LD.E.STRONG.GPU R17, desc[UR10][R20.64+0x310] ;  /* 0x0003100a14117980 */ /* 0x000968000c10f900 */
[----:B------:R4:W5:Y:S01]  /*2b00*/  LD.E.STRONG.GPU R18, desc[UR10][R20.64+0x314] ;  /* 0x0003140a14127980 */ /* 0x000962000c10f900 */
[----:B------:R-:W-:Y:S05]  /*2b10*/  BRA `(.L_x_18) ;  /* 0x0000000000207947 */ /* 0x000fea0003800000 */
.L_x_17:
[----:B------:R-:W1:Y:S02]  /*2b20*/  LDC.64 R20, c[0x0][0x418] ;  /* 0x00010600ff147b82 */ /* 0x000e640000000a00 */
[----:B-1----:R-:W-:-:S05]  /*2b30*/  IMAD.WIDE R20, R49, 0x18, R20 ;  /* 0x0000001831147825 */ /* 0x002fca00078e0214 */
[----:B------:R1:W5:Y:S04]  /*2b40*/  LD.E.STRONG.GPU R36, desc[UR10][R20.64+0x300] ;  /* 0x0003000a14247980 */ /* 0x000368000c10f900 */
[----:B------:R1:W5:Y:S04]  /*2b50*/  LD.E.STRONG.GPU R24, desc[UR10][R20.64+0x304] ;  /* 0x0003040a14187980 */ /* 0x000368000c10f900 */
[----:B------:R1:W5:Y:S04]  /*2b60*/  LD.E.STRONG.GPU R25, desc[UR10][R20.64+0x308] ;  /* 0x0003080a14197980 */ /* 0x000368000c10f900 */
[----:B------:R1:W5:Y:S04]  /*2b70*/  LD.E.STRONG.GPU R16, desc[UR10][R20.64+0x30c] ;  /* 0x00030c0a14107980 */ /* 0x000368000c10f900 */
[----:B------:R1:W5:Y:S04]  /*2b80*/  LD.E.STRONG.GPU R17, desc[UR10][R20.64+0x310] ;  /* 0x0003100a14117980 */ /* 0x000368000c10f900 */
[----:B------:R1:W5:Y:S02]  /*2b90*/  LD.E.STRONG.GPU R18, desc[UR10][R20.64+0x314] ;  /* 0x0003140a14127980 */ /* 0x000364000c10f900 */
.L_x_18:
[----:B------:R-:W-:Y:S05]  /*2ba0*/  BSYNC.RECONVERGENT B1 ;  /* 0x0000000000017941 */ /* 0x000fea0003800200 */
.L_x_16:
[----:B------:R-:W-:-:S03]  /*2bb0*/  UMOV UR6, 0xffffffff ;  /* 0xffffffff00067882 */ /* 0x000fc60000000000 */
[----:B------:R-:W-:Y:S05]  /*2bc0*/  BRA.DIV UR6, `(.L_x_19) ;  /* 0x0000006e064c7947 */ /* 0x000fea000b800000 */
[----:B------:R-:W0:Y:S01]  /*2bd0*/  S2R R47, SR_GEMASK ;  /* 0x00000000002f7919 */ /* 0x000e220000003c00 */
[----:B------:R-:W-:-:S04]  /*2be0*/  VOTE.ANY R19, PT, !P0 ;  /* 0x0000000000137806 */ /* 0x000fc800040e0100 */
[----:B0-----:R-:W-:-:S04]  /*2bf0*/  LOP3.LUT R19, R19, 0x80000000, R47, 0xec, !PT ;  /* 0x8000000013137812 */ /* 0x001fc800078eec2f */
[----:B-1--4-:R-:W-:-:S04]  /*2c00*/  IADD3 R20, PT, PT, R19, -0x1, RZ ;  /* 0xffffffff13147810 */ /* 0x012fc80007ffe0ff */
[----:B------:R-:W-:-:S04]  /*2c10*/  LOP3.LUT R20, R19, R20, RZ, 0xc, !PT ;  /* 0x0000001413147212 */ /* 0x000fc800078e0cff */
[----:B------:R-:W0:Y:S02]  /*2c20*/  POPC R40, R20 ;  /* 0x0000001400287309 */ /* 0x000e240000000000 */
[----:B0----5:R0:W1:Y:S04]  /*2c30*/  SHFL.DOWN PT, R21, R36, 0x1, R40 ;  /* 0x0820000024157989 */ /* 0x02106800000e0028 */
[----:B------:R0:W4:Y:S04]  /*2c40*/  SHFL.DOWN PT, R26, R24, 0x1, R40 ;  /* 0x08200000181a7989 */ /* 0x00012800000e0028 */
[----:B------:R0:W0:Y:S04]  /*2c50*/  SHFL.DOWN PT, R27, R25, 0x1, R40 ;  /* 0x08200000191b7989 */ /* 0x00002800000e0028 */
[----:B------:R0:W0:Y:S04]  /*2c60*/  SHFL.DOWN PT, R43, R16, 0x1, R40 ;  /* 0x08200000102b7989 */ /* 0x00002800000e0028 */
[----:B------:R0:W0:Y:S04]  /*2c70*/  SHFL.DOWN PT, R44, R17, 0x1, R40 ;  /* 0x08200000112c7989 */ /* 0x00002800000e0028 */
[----:B------:R0:W0:Y:S02]  /*2c80*/  SHFL.DOWN PT, R41, R18, 0x1, R40 ;  /* 0x0820000012297989 */ /* 0x00002400000e0028 */
.L_x_133:
[----:B------:R-:W-:Y:S01]  /*2c90*/  ISETP.GE.AND P0, PT, R35, R40, PT ;  /* 0x000000282300720c */ /* 0x000fe20003f06270 */
[----:B------:R-:W-:-:S12]  /*2ca0*/  BSSY.RECONVERGENT B1, `(.L_x_20) ;  /* 0x0000012000017945 */ /* 0x000fd80003800200 */
[----:B------:R-:W-:Y:S05]  /*2cb0*/  @P0 BRA `(.L_x_21) ;  /* 0x0000000000400947 */ /* 0x000fea0003800000 */
[CC--:B----4-:R-:W-:Y:S01]  /*2cc0*/  FMUL R20, R17.reuse, R26.reuse ;  /* 0x0000001a11147220 */ /* 0x0d0fe20000400000 */
[CC--:B0-----:R-:W-:Y:S01]  /*2cd0*/  FMUL R42, R17.reuse, R43.reuse ;  /* 0x0000002b112a7220 */ /* 0x0c1fe20000400000 */
[C---:B------:R-:W-:Y:S01]  /*2ce0*/  FMUL R43, R18.reuse, R43 ;  /* 0x0000002b122b7220 */ /* 0x040fe20000400000 */
[C---:B------:R-:W-:Y:S01]  /*2cf0*/  FMUL R19, R18.reuse, R26 ;  /* 0x0000001a12137220 */ /* 0x040fe20000400000 */
[----:B------:R-:W-:Y:S01]  /*2d00*/  FMUL R46, R17, R41 ;  /* 0x00000029112e7220 */ /* 0x000fe20000400000 */
[C---:B-1----:R-:W-:Y:S01]  /*2d10*/  FFMA R17, R25.reuse, R21, R20 ;  /* 0x0000001519117223 */ /* 0x042fe20000000014 */
[----:B------:R-:W-:Y:S01]  /*2d20*/  FMUL R41, R18, R41 ;  /* 0x0000002912297220 */ /* 0x000fe20000400000 */
[CC--:B------:R-:W-:Y:S01]  /*2d30*/  FFMA R42, R25.reuse, R27.reuse, R42 ;  /* 0x0000001b192a7223 */ /* 0x0c0fe2000000002a */
[C---:B------:R-:W-:Y:S01]  /*2d40*/  FFMA R43, R16.reuse, R27, R43 ;  /* 0x0000001b102b7223 */ /* 0x040fe2000000002b */
[----:B------:R-:W-:Y:S01]  /*2d50*/  FFMA R19, R16, R21, R19 ;  /* 0x0000001510137223 */ /* 0x000fe20000000013 */
[----:B------:R-:W-:Y:S01]  /*2d60*/  FADD R36, R36, R17 ;  /* 0x0000001124247221 */ /* 0x000fe20000000000 */
[-C--:B------:R-:W-:Y:S01]  /*2d70*/  FFMA R17, R25, R44.reuse, R46 ;  /* 0x0000002c19117223 */ /* 0x080fe2000000002e */
[----:B------:R-:W-:Y:S01]  /*2d80*/  FFMA R18, R16, R44, R41 ;  /* 0x0000002c10127223 */ /* 0x000fe20000000029 */
[----:B------:R-:W-:Y:S01]  /*2d90*/  FADD R24, R24, R19 ;  /* 0x0000001318187221 */ /* 0x000fe20000000000 */
[----:B------:R-:W-:-:S02]  /*2da0*/  MOV R25, R42 ;  /* 0x0000002a00197202 */ /* 0x000fc40000000f00 */
[----:B------:R-:W-:-:S07]  /*2db0*/  MOV R16, R43 ;  /* 0x0000002b00107202 */ /* 0x000fce0000000f00 */
.L_x_21:
[----:B------:R-:W-:Y:S05]  /*2dc0*/  BSYNC.RECONVERGENT B1 ;  /* 0x0000000000017941 */ /* 0x000fea0003800200 */
.L_x_20:
[----:B------:R-:W-:-:S03]  /*2dd0*/  UMOV UR6, 0xffffffff ;  /* 0xffffffff00067882 */ /* 0x000fc60000000000 */
[----:B------:R-:W-:Y:S05]  /*2de0*/  BRA.DIV UR6, `(.L_x_22) ;  /* 0x0000006e06747947 */ /* 0x000fea000b800000 */
[----:B------:R0:W2:Y:S04]  /*2df0*/  SHFL.DOWN PT, R20, R36, 0x2, R40 ;  /* 0x0840000024147989 */ /* 0x0000a800000e0028 */
[----:B-1----:R1:W1:Y:S04]  /*2e00*/  SHFL.DOWN PT, R21, R24, 0x2, R40 ;  /* 0x0840000018157989 */ /* 0x00226800000e0028 */
[----:B----4-:R4:W1:Y:S04]  /*2e10*/  SHFL.DOWN PT, R26, R25, 0x2, R40 ;  /* 0x08400000191a7989 */ /* 0x01086800000e0028 */
[----:B0-----:R4:W0:Y:S04]  /*2e20*/  SHFL.DOWN PT, R27, R16, 0x2, R40 ;  /* 0x08400000101b7989 */ /* 0x00182800000e0028 */
[----:B------:R4:W0:Y:S04]  /*2e30*/  SHFL.DOWN PT, R43, R17, 0x2, R40 ;  /* 0x08400000112b7989 */ /* 0x00082800000e0028 */
[----:B------:R4:W0:Y:S02]  /*2e40*/  SHFL.DOWN PT, R41, R18, 0x2, R40 ;  /* 0x0840000012297989 */ /* 0x00082400000e0028 */
.L_x_141:
[----:B------:R-:W-:Y:S01]  /*2e50*/  IADD3 R46, PT, PT, R35, 0x2, RZ ;  /* 0x00000002232e7810 */ /* 0x000fe20007ffe0ff */
[----:B------:R-:W-:Y:S03]  /*2e60*/  BSSY.RECONVERGENT B1, `(.L_x_23) ;  /* 0x0000013000017945 */ /* 0x000fe60003800200 */
[----:B------:R-:W-:-:S13]  /*2e70*/  ISETP.GT.AND P0, PT, R46, R40, PT ;  /* 0x000000282e00720c */ /* 0x000fda0003f04270 */
[----:B------:R-:W-:Y:S05]  /*2e80*/  @P0 BRA `(.L_x_24) ;  /* 0x0000000000400947 */ /* 0x000fea0003800000 */
[C---:B-1----:R-:W-:Y:S01]  /*2e90*/  FMUL R42, R17.reuse, R21 ;  /* 0x00000015112a7220 */ /* 0x042fe20000400000 */
[CC--:B0-----:R-:W-:Y:S01]  /*2ea0*/  FMUL R19, R17.reuse, R27.reuse ;  /* 0x0000001b11137220 */ /* 0x0c1fe20000400000 */
[C---:B------:R-:W-:Y:S01]  /*2eb0*/  FMUL R27, R18.reuse, R27 ;  /* 0x0000001b121b7220 */ /* 0x040fe20000400000 */
[C---:B------:R-:W-:Y:S01]  /*2ec0*/  FMUL R21, R18.reuse, R21 ;  /* 0x0000001512157220 */ /* 0x040fe20000400000 */
[-C--:B------:R-:W-:Y:S01]  /*2ed0*/  FMUL R44, R17, R41.reuse ;  /* 0x00000029112c7220 */ /* 0x080fe20000400000 */
[C---:B--2-4-:R-:W-:Y:S01]  /*2ee0*/  FFMA R17, R25.reuse, R20, R42 ;  /* 0x0000001419117223 */ /* 0x054fe2000000002a */
        /* <DEDUP_REMOVED lines=10> */
.L_x_24:
[----:B------:R-:W-:Y:S05]  /*2f90*/  BSYNC.RECONVERGENT B1 ;  /* 0x0000000000017941 */ /* 0x000fea0003800200 */
.L_x_23:
[----:B------:R-:W-:-:S03]  /*2fa0*/  UMOV UR6, 0xffffffff ;  /* 0xffffffff00067882 */ /* 0x000fc60000000000 */
[----:B------:R-:W-:Y:S05]  /*2fb0*/  BRA.DIV UR6, `(.L_x_25) ;  /* 0x0000006e06907947 */ /* 0x000fea000b800000 */
[----:B--2---:R2:W2:Y:S04]  /*2fc0*/  SHFL.DOWN PT, R20, R36, 0x4, R40 ;  /* 0x0880000024147989 */ /* 0x0044a800000e0028 */
[----:B-1----:R1:W1:Y:S04]  /*2fd0*/  SHFL.DOWN PT, R21, R24, 0x4, R40 ;  /* 0x0880000018157989 */ /* 0x00226800000e0028 */
[----:B------:R1:W1:Y:S04]  /*2fe0*/  SHFL.DOWN PT, R26, R25, 0x4, R40 ;  /* 0x08800000191a7989 */ /* 0x00026800000e0028 */
[----:B0-----:R0:W0:Y:S04]  /*2ff0*/  SHFL.DOWN PT, R27, R16, 0x4, R40 ;  /* 0x08800000101b7989 */ /* 0x00102800000e0028 */
[----:B------:R0:W0:Y:S04]  /*3000*/  SHFL.DOWN PT, R43, R17, 0x4, R40 ;  /* 0x08800000112b7989 */ /* 0x00002800000e0028 */
[----:B------:R0:W0:Y:S02]  /*3010*/  SHFL.DOWN PT, R41, R18, 0x4, R40 ;  /* 0x0880000012297989 */ /* 0x00002400000e0028 */
.L_x_149:
        /* <DEDUP_REMOVED lines=20> */
.L_x_27:
[----:B------:R-:W-:Y:S05]  /*3160*/  BSYNC.RECONVERGENT B1 ;  /* 0x0000000000017941 */ /* 0x000fea0003800200 */
.L_x_26:
        /* <DEDUP_REMOVED lines=8> */
.L_x_157:
        /* <DEDUP_REMOVED lines=20> */
.L_x_30:
[----:B------:R-:W-:Y:S05]  /*3330*/  BSYNC.RECONVERGENT B1 ;  /* 0x0000000000017941 */ /* 0x000fea0003800200 */
.L_x_29:
[----:B------:R-:W-:-:S03]  /*3340*/  UMOV UR6, 0xffffffff ;  /* 0xffffffff00067882 */ /* 0x000fc60000000000 */
[----:B------:R-:W-:Y:S05]  /*3350*/  BRA.DIV UR6, `(.L_x_31) ;  /* 0x0000006e06c87947 */ /* 0x000fea000b800000 */
[----:B------:R0:W1:Y:S04]  /*3360*/  SHFL.DOWN PT, R51, R36, 0x10, R40 ;  /* 0x0a00000024337989 */ /* 0x00006800000e0028 */
[----:B------:R0:W1:Y:S04]  /*3370*/  SHFL.DOWN PT, R53, R24, 0x10, R40 ;  /* 0x0a00000018357989 */ /* 0x00006800000e0028 */
[----:B------:R0:W1:Y:S04]  /*3380*/  SHFL.DOWN PT, R50, R25, 0x10, R40 ;  /* 0x0a00000019327989 */ /* 0x00006800000e0028 */
[----:B------:R1:W1:Y:S04]  /*3390*/  SHFL.DOWN PT, R52, R16, 0x10, R40 ;  /* 0x0a00000010347989 */ /* 0x00026800000e0028 */
[----:B------:R1:W1:Y:S04]  /*33a0*/  SHFL.DOWN PT, R48, R17, 0x10, R40 ;  /* 0x0a00000011307989 */ /* 0x00026800000e0028 */
[----:B0-----:R0:W0:Y:S02]  /*33b0*/  SHFL.DOWN PT, R41, R18, 0x10, R40 ;  /* 0x0a00000012297989 */ /* 0x00102400000e0028 */
.L_x_165:
[----:B-12---:R-:W1:Y:S01]  /*33c0*/  LDC.64 R20, c[0x0][0x418] ;  /* 0x00010600ff147b82 */ /* 0x006e620000000a00 */
[----:B------:R-:W-:Y:S01]  /*33d0*/  IADD3 R43, PT, PT, R35, 0x10, RZ ;  /* 0x00000010232b7810 */ /* 0x000fe20007ffe0ff */
[----:B------:R-:W-:Y:S01]  /*33e0*/  BSSY.RECONVERGENT B1, `(.L_x_32) ;  /* 0x0000017000017945 */ /* 0x000fe20003800200 */
[----:B------:R-:W-:Y:S02]  /*33f0*/  ISETP.NE.AND P0, PT, R54, 0x65, PT ;  /* 0x000000653600780c */ /* 0x000fe40003f05270 */
[----:B------:R-:W-:-:S03]  /*3400*/  ISETP.GT.AND P1, PT, R43, R40, PT ;  /* 0x000000282b00720c */ /* 0x000fc60003f24270 */
[----:B------:R-:W2:Y:S01]  /*3410*/  LDC.64 R26, c[0x0][0x408] ;  /* 0x00010200ff1a7b82 */ /* 0x000ea20000000a00 */
[----:B-1----:R-:W-:Y:S02]  /*3420*/  IADD3 R20, P2, PT, R20, 0x300, RZ ;  /* 0x0000030014147810 */ /* 0x002fe40007f5e0ff */
[----:B--2---:R-:W-:-:S07]  /*3430*/  IADD3 R26, P3, PT, R26, 0x80, RZ ;  /* 0x000000801a1a7810 */ /* 0x004fce0007f7e0ff */
[----:B------:R-:W-:Y:S06]  /*3440*/  @P1 BRA `(.L_x_33) ;  /* 0x0000000000401947 */ /* 0x000fec0003800000 */
[CC--:B0---4-:R-:W-:Y:S01]  /*3450*/  FMUL R40, R17.reuse, R53.reuse ;  /* 0x0000003511287220 */ /* 0x0d1fe20000400000 */
[CC--:B------:R-:W-:Y:S01]  /*3460*/  FMUL R19, R17.reuse, R52.reuse ;  /* 0x0000003411137220 */ /* 0x0c0fe20000400000 */
[C---:B------:R-:W-:Y:S01]  /*3470*/  FMUL R39, R18.reuse, R52 ;  /* 0x0000003412277220 */ /* 0x040fe20000400000 */
[C---:B------:R-:W-:Y:S01]  /*3480*/  FMUL R53, R18.reuse, R53 ;  /* 0x0000003512357220 */ /* 0x040fe20000400000 */
[----:B------:R-:W-:Y:S01]  /*3490*/  FMUL R42, R17, R41 ;  /* 0x00000029112a7220 */ /* 0x000fe20000400000 */
[C---:B------:R-:W-:Y:S01]  /*34a0*/  FFMA R17, R25.reuse, R51, R40 ;  /* 0x0000003319117223 */ /* 0x040fe20000000028 */
        /* <DEDUP_REMOVED lines=10> */
.L_x_33:
[----:B------:R-:W-:Y:S05]  /*3550*/  BSYNC.RECONVERGENT B1 ;  /* 0x0000000000017941 */ /* 0x000fea0003800200 */
.L_x_32:
[----:B------:R-:W-:Y:S01]  /*3560*/  UMOV UR6, 0xffffffff ;  /* 0xffffffff00067882 */ /* 0x000fe20000000000 */
[----:B------:R-:W-:Y:S02]  /*3570*/  IADD3.X R21, PT, PT, RZ, R21, RZ, P2, !PT ;  /* 0x00000015ff157210 */ /* 0x000fe400017fe4ff */
[----:B------:R-:W-:Y:S01]  /*3580*/  IADD3.X R27, PT, PT, RZ, R27, RZ, P3, !PT ;  /* 0x0000001bff1b7210 */ /* 0x000fe20001ffe4ff */
[----:B------:R-:W-:Y:S06]  /*3590*/  BRA.DIV UR6, `(.L_x_34) ;  /* 0x0000006e06c87947 */ /* 0x000fec000b800000 */
[----:B------:R-:W-:-:S13]  /*35a0*/  VOTE.ALL P0, P0 ;  /* 0x0000000000ff7806 */ /* 0x000fda0000000000 */
.L_x_168:
[----:B------:R-:W-:Y:S05]  /*35b0*/  @!P0 BRA `(.L_x_35) ;  /* 0x0000000c00388947 */ /* 0x000fea0003800000 */
.L_x_57:
[----:B------:R-:W-:Y:S05]  /*35c0*/  YIELD ;  /* 0x0000000000007946 */ /* 0x000fea0003800000 */
[----:B0---4-:R-:W-:-:S07]  /*35d0*/  IMAD.WIDE R40, R49, 0x4, R26 ;  /* 0x0000000431287825 */ /* 0x011fce00078e021a */
.L_x_37:
[----:B------:R-:W2:Y:S01]  /*35e0*/  LD.E.STRONG.GPU R52, desc[UR10][R40.64+-0x80] ;  /* 0xffff800a28347980 */ /* 0x000ea2000c10f900 */
[----:B------:R-:W-:Y:S05]  /*35f0*/  YIELD ;  /* 0x0000000000007946 */ /* 0x000fea0003800000 */
[----:B--2---:R-:W-:Y:S01]  /*3600*/  ISETP.NE.AND P0, PT, R52, 0x63, PT ;  /* 0x000000633400780c */ /* 0x004fe20003f05270 */
[----:B------:R-:W-:Y:S06]  /*3610*/  MEMBAR.SC.GPU ;  /* 0x0000000000007992 */ /* 0x000fec0000002000 */
[----:B------:R-:W-:-:S00]  /*3620*/  ERRBAR ;  /* 0x00000000000079ab */ /* 0x000fc00000000000 */
[----:B------:R-:W-:Y:S06]  /*3630*/  CGAERRBAR ;  /* 0x00000000000075ab */ /* 0x000fec0000000000 */
[----:B------:R-:W-:Y:S01]  /*3640*/  CCTL.IVALL ;  /* 0x00000000ff00798f */ /* 0x000fe20002000000 */
[----:B------:R-:W-:-:S03]  /*3650*/  UMOV UR6, 0xffffffff ;  /* 0xffffffff00067882 */ /* 0x000fc60000000000 */
[----:B------:R-:W-:Y:S05]  /*3660*/  BRA.DIV UR6, `(.L_x_36) ;  /* 0x0000006e06b07947 */ /* 0x000fea000b800000 */
[----:B------:R-:W-:-:S13]  /*3670*/  VOTE.ANY P0, !P0 ;  /* 0x0000000000ff7806 */ /* 0x000fda0004000100 */
.L_x_171:
[----:B------:R-:W-:Y:S05]  /*3680*/  @P0 BRA `(.L_x_37) ;  /* 0xfffffffc00d40947 */ /* 0x000fea000383ffff */
[----:B------:R-:W-:Y:S01]  /*3690*/  ISETP.NE.AND P0, PT, R52, 0x65, PT ;  /* 0x000000653400780c */ /* 0x000fe20003f05270 */
[----:B------:R-:W-:-:S12]  /*36a0*/  BSSY.RECONVERGENT B1, `(.L_x_38) ;  /* 0x0000018000017945 */ /* 0x000fd80003800200 */
[----:B------:R-:W-:Y:S05]  /*36b0*/  @!P0 BRA `(.L_x_39) ;  /* 0x00000000003c8947 */ /* 0x000fea0003800000 */
[----:B------:R-:W-:Y:S01]  /*36c0*/  ISETP.NE.AND P1, PT, R52, 0x64, PT ;  /* 0x000000643400780c */ /* 0x000fe20003f25270 */
[----:B------:R-:W-:Y:S01]  /*36d0*/  HFMA2 R53, -RZ, RZ, 0, 0 ;  /* 0x00000000ff357431 */ /* 0x000fe200000001ff */
[----:B------:R-:W-:Y:S02]  /*36e0*/  CS2R R54, SRZ ;  /* 0x0000000000367805 */ /* 0x000fe4000001ff00 */
[----:B------:R-:W-:Y:S02]  /*36f0*/  CS2R R50, SRZ ;  /* 0x0000000000327805 */ /* 0x000fe4000001ff00 */
[----:B------:R-:W-:-:S07]  /*3700*/  MOV R48, RZ ;  /* 0x000000ff00307202 */ /* 0x000fce0000000f00 */
[----:B------:R-:W-:Y:S05]  /*3710*/  @P1 BRA `(.L_x_40) ;  /* 0x0000000000401947 */ /* 0x000fea0003800000 */
[----:B------:R-:W0:Y:S02]  /*3720*/  LDC.64 R40, c[0x0][0x410] ;  /* 0x00010400ff287b82 */ /* 0x000e240000000a00 */
[----:B0-----:R-:W-:-:S05]  /*3730*/  IMAD.WIDE R40, R49, 0x18, R40 ;  /* 0x0000001831287825 */ /* 0x001fca00078e0228 */
[----:B------:R1:W5:Y:S04]  /*3740*/  LD.E.STRONG.GPU R54, desc[UR10][R40.64] ;  /* 0x0000000a28367980 */ /* 0x000368000c10f900 */
[----:B------:R1:W5:Y:S04]  /*3750*/  LD.E.STRONG.GPU R53, desc[UR10][R40.64+0x4] ;  /* 0x0000040a28357980 */ /* 0x000368000c10f900 */
[----:B------:R1:W5:Y:S04]  /*3760*/  LD.E.STRONG.GPU R51, desc[UR10][R40.64+0x8] ;  /* 0x0000080a28337980 */ /* 0x000368000c10f900 */
[----:B------:R1:W5:Y:S04]  /*3770*/  LD.E.STRONG.GPU R50, desc[UR10][R40.64+0xc] ;  /* 0x00000c0a28327980 */ /* 0x000368000c10f900 */
[----:B------:R1:W5:Y:S04]  /*3780*/  LD.E.STRONG.GPU R48, desc[UR10][R40.64+0x10] ;  /* 0x0000100a28307980 */ /* 0x000368000c10f900 */
[----:B------:R1:W5:Y:S01]  /*3790*/  LD.E.STRONG.GPU R55, desc[UR10][R40.64+0x14] ;  /* 0x0000140a28377980 */ /* 0x000362000c10f900 */
[----:B------:R-:W-:Y:S05]  /*37a0*/  BRA `(.L_x_40) ;  /* 0x00000000001c7947 */ /* 0x000fea0003800000 */
.L_x_39:
[----:B------:R-:W-:-:S05]  /*37b0*/  IMAD.WIDE R40, R49, 0x18, R20 ;  /* 0x0000001831287825 */ /* 0x000fca00078e0214 */
[----:B------:R0:W5:Y:S04]  /*37c0*/  LD.E.STRONG.GPU R54, desc[UR10][R40.64+-0x300] ;  /* 0xfffd000a28367980 */ /* 0x000168000c10f900 */
[----:B------:R0:W5:Y:S04]  /*37d0*/  LD.E.STRONG.GPU R53, desc[UR10][R40.64+-0x2fc] ;  /* 0xfffd040a28357980 */ /* 0x000168000c10f900 */
[----:B------:R0:W5:Y:S04]  /*37e0*/  LD.E.STRONG.GPU R51, desc[UR10][R40.64+-0x2f8] ;  /* 0xfffd080a28337980 */ /* 0x000168000c10f900 */
[----:B------:R0:W5:Y:S04]  /*37f0*/  LD.E.STRONG.GPU R50, desc[UR10][R40.64+-0x2f4] ;  /* 0xfffd0c0a28327980 */ /* 0x000168000c10f900 */
[----:B------:R0:W5:Y:S04]  /*3800*/  LD.E.STRONG.GPU R48, desc[UR10][R40.64+-0x2f0] ;  /* 0xfffd100a28307980 */ /* 0x000168000c10f900 */
[----:B------:R0:W5:Y:S02]  /*3810*/  LD.E.STRONG.GPU R55, desc[UR10][R40.64+-0x2ec] ;  /* 0xfffd140a28377980 */ /* 0x000164000c10f900 */
.L_x_40:
[----:B------:R-:W-:Y:S05]  /*3820*/  BSYNC.RECONVERGENT B1 ;  /* 0x0000000000017941 */ /* 0x000fea0003800200 */
.L_x_38:
[----:B------:R-:W-:-:S03]  /*3830*/  UMOV UR6, 0xffffffff ;  /* 0xffffffff00067882 */ /* 0x000fc60000000000 */
[----:B------:R-:W-:Y:S05]  /*3840*/  BRA.DIV UR6, `(.L_x_41) ;  /* 0x0000006e06587947 */ /* 0x000fea000b800000 */
[----:B------:R-:W-:-:S04]  /*3850*/  VOTE.ANY R19, PT, !P0 ;  /* 0x0000000000137806 */ /* 0x000fc800040e0100 */
[----:B------:R-:W-:-:S04]  /*3860*/  LOP3.LUT R19, R19, 0x80000000, R47, 0xec, !PT ;  /* 0x8000000013137812 */ /* 0x000fc800078eec2f */
[----:B01----:R-:W-:-:S04]  /*3870*/  IADD3 R40, PT, PT, R19, -0x1, RZ ;  /* 0xffffffff13287810 */ /* 0x003fc80007ffe0ff */
[----:B------:R-:W-:-:S06]  /*3880*/  LOP3.LUT R40, R19, R40, RZ, 0xc, !PT ;  /* 0x0000002813287212 */ /* 0x000fcc00078e0cff */
[----:B------:R-:W0:Y:S02]  /*3890*/  POPC R40, R40 ;  /* 0x0000002800287309 */ /* 0x000e240000000000 */
[----:B0----5:R0:W1:Y:S04]  /*38a0*/  SHFL.DOWN PT, R60, R54, 0x1, R40 ;  /* 0x08200000363c7989 */ /* 0x02106800000e0028 */
[----:B------:R0:W2:Y:S04]  /*38b0*/  SHFL.DOWN PT, R59, R53, 0x1, R40 ;  /* 0x08200000353b7989 */ /* 0x0000a800000e0028 */
[----:B------:R0:W4:Y:S04]  /*38c0*/  SHFL.DOWN PT, R58, R51, 0x1, R40 ;  /* 0x08200000333a7989 */ /* 0x00012800000e0028 */
[----:B------:R0:W0:Y:S04]  /*38d0*/  SHFL.DOWN PT, R57, R50, 0x1, R40 ;  /* 0x0820000032397989 */ /* 0x00002800000e0028 */
[----:B------:R0:W0:Y:S04]  /*38e0*/  SHFL.DOWN PT, R56, R48, 0x1, R40 ;  /* 0x0820000030387989 */ /* 0x00002800000e0028 */
[----:B------:R0:W0:Y:S02]  /*38f0*/  SHFL.DOWN PT, R41, R55, 0x1, R40 ;  /* 0x0820000037297989 */ /* 0x00002400000e0028 */
.L_x_180:
[----:B------:R-:W-:Y:S01]  /*3900*/  ISETP.GE.AND P0, PT, R35, R40, PT ;  /* 0x000000282300720c */ /* 0x000fe20003f06270 */
[----:B------:R-:W-:-:S12]  /*3910*/  BSSY.RECONVERGENT B1, `(.L_x_42) ;  /* 0x0000012000017945 */ /* 0x000fd80003800200 */
[----:B------:R-:W-:Y:S05]  /*3920*/  @P0 BRA `(.L_x_43) ;  /* 0x0000000000400947 */ /* 0x000fea0003800000 */
[CC--:B--2---:R-:W-:Y:S01]  /*3930*/  FMUL R42, R48.reuse, R59.reuse ;  /* 0x0000003b302a7220 */ /* 0x0c4fe20000400000 */
[----:B------:R-:W-:Y:S01]  /*3940*/  FMUL R59, R55, R59 ;  /* 0x0000003b373b7220 */ /* 0x000fe20000400000 */
[C---:B0-----:R-:W-:Y:S02]  /*3950*/  FMUL R39, R48.reuse, R41 ;  /* 0x0000002930277220 */ /* 0x041fe40000400000 */
[-C--:B-1----:R-:W-:Y:S01]  /*3960*/  FFMA R19, R51, R60.reuse, R42 ;  /* 0x0000003c33137223 */ /* 0x082fe2000000002a */
[-C--:B------:R-:W-:Y:S01]  /*3970*/  FMUL R42, R48, R57.reuse ;  /* 0x00000039302a7220 */ /* 0x080fe20000400000 */
[C---:B------:R-:W-:Y:S01]  /*3980*/  FMUL R57, R55.reuse, R57 ;  /* 0x0000003937397220 */ /* 0x040fe20000400000 */
[----:B------:R-:W-:Y:S01]  /*3990*/  FMUL R55, R55, R41 ;  /* 0x0000002937377220 */ /* 0x000fe20000400000 */
[C---:B------:R-:W-:Y:S01]  /*39a0*/  FFMA R60, R50.reuse, R60, R59 ;  /* 0x0000003c323c7223 */ /* 0x040fe2000000003b */
[CC--:B----4-:R-:W-:Y:S01]  /*39b0*/  FFMA R42, R51.reuse, R58.reuse, R42 ;  /* 0x0000003a332a7223 */ /* 0x0d0fe2000000002a */
[C---:B------:R-:W-:Y:S01]  /*39c0*/  FFMA R57, R50.reuse, R58, R57 ;  /* 0x0000003a32397223 */ /* 0x040fe20000000039 */
[-C--:B------:R-:W-:Y:S01]  /*39d0*/  FFMA R48, R51, R56.reuse, R39 ;  /* 0x0000003833307223 */ /* 0x080fe20000000027 */
[----:B------:R-:W-:Y:S01]  /*39e0*/  FFMA R55, R50, R56, R55 ;  /* 0x0000003832377223 */ /* 0x000fe20000000037 */
[----:B------:R-:W-:Y:S01]  /*39f0*/  FADD R54, R54, R19 ;  /* 0x0000001336367221 */ /* 0x000fe20000000000 */
[----:B------:R-:W-:Y:S01]  /*3a00*/  FADD R53, R53, R60 ;  /* 0x0000003c35357221 */ /* 0x000fe20000000000 */
[----:B------:R-:W-:-:S02]  /*3a10*/  MOV R51, R42 ;  /* 0x0000002a00337202 */ /* 0x000fc40000000f00 */
[----:B------:R-:W-:-:S07]  /*3a20*/  MOV R50, R57 ;  /* 0x0000003900327202 */ /* 0x000fce0000000f00 */
.L_x_43:
[----:B------:R-:W-:Y:S05]  /*3a30*/  BSYNC.RECONVERGENT B1 ;  /* 0x0000000000017941 */ /* 0x000fea0003800200 */
.L_x_42:
[----:B------:R-:W-:-:S03]  /*3a40*/  UMOV UR6, 0xffffffff ;  /* 0xffffffff00067882 */ /* 0x000fc60000000000 */
[----:B------:R-:W-:Y:S05]  /*3a50*/  BRA.DIV UR6, `(.L_x_44) ;  /* 0x0000006e06807947 */ /* 0x000fea000b800000 */
[----:B-1----:R1:W1:Y:S04]  /*3a60*/  SHFL.DOWN PT, R60, R54, 0x2, R40 ;  /* 0x08400000363c7989 */ /* 0x00226800000e0028 */
[----:B--2---:R2:W1:Y:S04]  /*3a70*/  SHFL.DOWN PT, R59, R53, 0x2, R40 ;  /* 0x08400000353b7989 */ /* 0x00446800000e0028 */
[----:B----4-:R2:W4:Y:S04]  /*3a80*/  SHFL.DOWN PT, R58, R51, 0x2, R40 ;  /* 0x08400000333a7989 */ /* 0x01052800000e0028 */
[----:B0-----:R2:W0:Y:S04]  /*3a90*/  SHFL.DOWN PT, R57, R50, 0x2, R40 ;  /* 0x0840000032397989 */ /* 0x00142800000e0028 */
[----:B------:R2:W0:Y:S04]  /*3aa0*/  SHFL.DOWN PT, R56, R48, 0x2, R40 ;  /* 0x0840000030387989 */ /* 0x00042800000e0028 */
[----:B------:R2:W0:Y:S02]  /*3ab0*/  SHFL.DOWN PT, R41, R55, 0x2, R40 ;  /* 0x0840000037297989 */ /* 0x00042400000e0028 */
.L_x_188:
[----:B------:R-:W-:Y:S01]  /*3ac0*/  ISETP.GT.AND P0, PT, R46, R40, PT ;  /* 0x000000282e00720c */ /* 0x000fe20003f04270 */
[----:B------:R-:W-:-:S12]  /*3ad0*/  BSSY.RECONVERGENT B1, `(.L_x_45) ;  /* 0x0000012000017945 */ /* 0x000fd80003800200 */
[----:B------:R-:W-:Y:S05]  /*3ae0*/  @P0 BRA `(.L_x_46) ;  /* 0x0000000000400947 */ /* 0x000fea0003800000 */
[CC--:B-1----:R-:W-:Y:S01]  /*3af0*/  FMUL R42, R48.reuse, R59.reuse ;  /* 0x0000003b302a7220 */ /* 0x0c2fe20000400000 */
[----:B------:R-:W-:Y:S01]  /*3b00*/  FMUL R59, R55, R59 ;  /* 0x0000003b373b7220 */ /* 0x000fe20000400000 */
[C---:B0-----:R-:W-:Y:S02]  /*3b10*/  FMUL R39, R48.reuse, R41 ;  /* 0x0000002930277220 */ /* 0x041fe40000400000 */
[-C--:B------:R-:W-:Y:S01]  /*3b20*/  FFMA R19, R51, R60.reuse, R42 ;  /* 0x0000003c33137223 */ /* 0x080fe2000000002a */
[-C--:B------:R-:W-:Y:S01]  /*3b30*/  FMUL R42, R48, R57.reuse ;  /* 0x00000039302a7220 */ /* 0x080fe20000400000 */
[C---:B------:R-:W-:Y:S01]  /*3b40*/  FMUL R57, R55.reuse, R57 ;  /* 0x0000003937397220 */ /* 0x040fe20000400000 */
[----:B--2---:R-:W-:Y:S01]  /*3b50*/  FMUL R55, R55, R41 ;  /* 0x0000002937377220 */ /* 0x004fe20000400000 */
        /* <DEDUP_REMOVED lines=9> */
.L_x_46:
[----:B------:R-:W-:Y:S05]  /*3bf0*/  BSYNC.RECONVERGENT B1 ;  /* 0x0000000000017941 */ /* 0x000fea0003800200 */
.L_x_45:
[----:B------:R-:W-:-:S03]  /*3c00*/  UMOV UR6, 0xffffffff ;  /* 0xffffffff00067882 */ /* 0x000fc60000000000 */
[----:B------:R-:W-:Y:S05]  /*3c10*/  BRA.DIV UR6, `(.L_x_47) ;  /* 0x0000006e06a07947 */ /* 0x000fea000b800000 */
[----:B-1----:R1:W1:Y:S04]  /*3c20*/  SHFL.DOWN PT, R60, R54, 0x4, R40 ;  /* 0x08800000363c7989 */ /* 0x00226800000e0028 */
[----:B------:R1:W1:Y:S04]  /*3c30*/  SHFL.DOWN PT, R59, R53, 0x4, R40 ;  /* 0x08800000353b7989 */ /* 0x00026800000e0028 */
[----:B----4-:R4:W1:Y:S04]  /*3c40*/  SHFL.DOWN PT, R58, R51, 0x4, R40 ;  /* 0x08800000333a7989 */ /* 0x01086800000e0028 */
[----:B0-----:R4:W0:Y:S04]  /*3c50*/  SHFL.DOWN PT, R57, R50, 0x4, R40 ;  /* 0x0880000032397989 */ /* 0x00182800000e0028 */
[----:B------:R4:W0:Y:S04]  /*3c60*/  SHFL.DOWN PT, R56, R48, 0x4, R40 ;  /* 0x0880000030387989 */ /* 0x00082800000e0028 */
[----:B------:R4:W0:Y:S02]  /*3c70*/  SHFL.DOWN PT, R41, R55, 0x4, R40 ;  /* 0x0880000037297989 */ /* 0x00082400000e0028 */
.L_x_196:
        /* <DEDUP_REMOVED lines=9> */
[----:B--2-4-:R-:W-:Y:S01]  /*3d10*/  FMUL R55, R55, R41 ;  /* 0x0000002937377220 */ /* 0x014fe20000400000 */
[C---:B------:R-:W-:Y:S01]  /*3d20*/  FFMA R60, R50.reuse, R60, R59 ;  /* 0x0000003c323c7223 */ /* 0x040fe2000000003b */
[CC--:B------:R-:W-:Y:S01]  /*3d30*/  FFMA R42, R51.reuse, R58.reuse, R42 ;  /* 0x0000003a332a7223 */ /* 0x0c0fe2000000002a */
[C---:B------:R-:W-:Y:S01]  /*3d40*/  FFMA R57, R50.reuse, R58, R57 ;  /* 0x0000003a32397223 */ /* 0x040fe20000000039 */
[-C--:B------:R-:W-:Y:S01]  /*3d50*/  FFMA R48, R51, R56.reuse, R39 ;  /* 0x0000003833307223 */ /* 0x080fe20000000027 */
[----:B------:R-:W-:Y:S01]  /*3d60*/  FFMA R55, R50, R56, R55 ;  /* 0x0000003832377223 */ /* 0x000fe20000000037 */
[----:B------:R-:W-:Y:S01]  /*3d70*/  FADD R54, R54, R19 ;  /* 0x0000001336367221 */ /* 0x000fe20000000000 */
[----:B------:R-:W-:Y:S01]  /*3d80*/  FADD R53, R53, R60 ;  /* 0x0000003c35357221 */ /* 0x000fe20000000000 */
[----:B------:R-:W-:-:S02]  /*3d90*/  MOV R51, R42 ;  /* 0x0000002a00337202 */ /* 0x000fc40000000f00 */
[----:B------:R-:W-:-:S07]  /*3da0*/  MOV R50, R57 ;  /* 0x0000003900327202 */ /* 0x000fce0000000f00 */
.L_x_49:
[----:B------:R-:W-:Y:S05]  /*3db0*/  BSYNC.RECONVERGENT B1 ;  /* 0x0000000000017941 */ /* 0x000fea0003800200 */
.L_x_48:
[----:B------:R-:W-:-:S03]  /*3dc0*/  UMOV UR6, 0xffffffff ;  /* 0xffffffff00067882 */ /* 0x000fc60000000000 */
[----:B------:R-:W-:Y:S05]  /*3dd0*/  BRA.DIV UR6, `(.L_x_50) ;  /* 0x0000006e06c07947 */ /* 0x000fea000b800000 */
[----:B-1----:R1:W1:Y:S04]  /*3de0*/  SHFL.DOWN PT, R60, R54, 0x8, R40 ;  /* 0x09000000363c7989 */ /* 0x00226800000e0028 */
[----:B------:R1:W1:Y:S04]  /*3df0*/  SHFL.DOWN PT, R59, R53, 0x8, R40 ;  /* 0x09000000353b7989 */ /* 0x00026800000e0028 */
[----:B------:R1:W1:Y:S04]  /*3e00*/  SHFL.DOWN PT, R58, R51, 0x8, R40 ;  /* 0x09000000333a7989 */ /* 0x00026800000e0028 */
[----:B0-----:R0:W0:Y:S04]  /*3e10*/  SHFL.DOWN PT, R57, R50, 0x8, R40 ;  /* 0x0900000032397989 */ /* 0x00102800000e0028 */
[----:B------:R0:W0:Y:S04]  /*3e20*/  SHFL.DOWN PT, R56, R48, 0x8, R40 ;  /* 0x0900000030387989 */ /* 0x00002800000e0028 */
[----:B------:R0:W0:Y:S02]  /*3e30*/  SHFL.DOWN PT, R41, R55, 0x8, R40 ;  /* 0x0900000037297989 */ /* 0x00002400000e0028 */
.L_x_204:
        /* <DEDUP_REMOVED lines=19> */
.L_x_52:
[----:B------:R-:W-:Y:S05]  /*3f70*/  BSYNC.RECONVERGENT B1 ;  /* 0x0000000000017941 */ /* 0x000fea0003800200 */
.L_x_51:
        /* <DEDUP_REMOVED lines=8> */
.L_x_212:
[----:B------:R-:W-:Y:S01]  /*4000*/  ISETP.GT.AND P0, PT, R43, R40, PT ;  /* 0x000000282b00720c */ /* 0x000fe20003f04270 */
[----:B------:R-:W-:-:S12]  /*4010*/  BSSY.RECONVERGENT B1, `(.L_x_54) ;  /* 0x0000012000017945 */ /* 0x000fd80003800200 */
[----:B------:R-:W-:Y:S05]  /*4020*/  @P0 BRA `(.L_x_55) ;  /* 0x0000000000400947 */ /* 0x000fea0003800000 */
[C---:B0-----:R-:W-:Y:S01]  /*4030*/  FMUL R39, R48.reuse, R57 ;  /* 0x0000003930277220 */ /* 0x041fe20000400000 */
[C---:B-12-4-:R-:W-:Y:S01]  /*4040*/  FMUL R40, R48.reuse, R59 ;  /* 0x0000003b30287220 */ /* 0x056fe20000400000 */
[C---:B------:R-:W-:Y:S01]  /*4050*/  FMUL R57, R55.reuse, R57 ;  /* 0x0000003937397220 */ /* 0x040fe20000400000 */
[C---:B------:R-:W-:Y:S01]  /*4060*/  FMUL R59, R55.reuse, R59 ;  /* 0x0000003b373b7220 */ /* 0x040fe20000400000 */
[-C--:B------:R-:W-:Y:S01]  /*4070*/  FMUL R19, R48, R41.reuse ;  /* 0x0000002930137220 */ /* 0x080fe20000400000 */
[----:B------:R-:W-:Y:S01]  /*4080*/  FMUL R55, R55, R41 ;  /* 0x0000002937377220 */ /* 0x000fe20000400000 */
[C---:B------:R-:W-:Y:S01]  /*4090*/  FFMA R41, R51.reuse, R60, R40 ;  /* 0x0000003c33297223 */ /* 0x040fe20000000028 */
[CC--:B------:R-:W-:Y:S01]  /*40a0*/  FFMA R39, R51.reuse, R58.reuse, R39 ;  /* 0x0000003a33277223 */ /* 0x0c0fe20000000027 */
[C---:B------:R-:W-:Y:S01]  /*40b0*/  FFMA R57, R50.reuse, R58, R57 ;  /* 0x0000003a32397223 */ /* 0x040fe20000000039 */
[C---:B------:R-:W-:Y:S01]  /*40c0*/  FFMA R60, R50.reuse, R60, R59 ;  /* 0x0000003c323c7223 */ /* 0x040fe2000000003b */
[-C--:B------:R-:W-:Y:S01]  /*40d0*/  FFMA R48, R51, R56.reuse, R19 ;  /* 0x0000003833307223 */ /* 0x080fe20000000013 */
[----:B------:R-:W-:Y:S01]  /*40e0*/  FFMA R55, R50, R56, R55 ;  /* 0x0000003832377223 */ /* 0x000fe20000000037 */
[----:B------:R-:W-:Y:S01]  /*40f0*/  FADD R54, R54, R41 ;  /* 0x0000002936367221 */ /* 0x000fe20000000000 */
[----:B------:R-:W-:Y:S01]  /*4100*/  FADD R53, R53, R60 ;  /* 0x0000003c35357221 */ /* 0x000fe20000000000 */
[----:B------:R-:W-:-:S02]  /*4110*/  MOV R51, R39 ;  /* 0x0000002700337202 */ /* 0x000fc40000000f00 */
[----:B------:R-:W-:-:S07]  /*4120*/  MOV R50, R57 ;  /* 0x0000003900327202 */ /* 0x000fce0000000f00 */
.L_x_55:
[----:B------:R-:W-:Y:S05]  /*4130*/  BSYNC.RECONVERGENT B1 ;  /* 0x0000000000017941 */ /* 0x000fea0003800200 */
.L_x_54:
[CC--:B012-4-:R-:W-:Y:S01]  /*4140*/  FMUL R40, R50.reuse, R17.reuse ;  /* 0x0000001132287220 */ /* 0x0d7fe20000400000 */
[CC--:B------:R-:W-:Y:S01]  /*4150*/  FMUL R19, R53.reuse, R17.reuse ;  /* 0x0000001135137220 */ /* 0x0c0fe20000400000 */
[-C--:B------:R-:W-:Y:S01]  /*4160*/  FMUL R50, R50, R18.reuse ;  /* 0x0000001232327220 */ /* 0x080fe20000400000 */
[-C--:B------:R-:W-:Y:S01]  /*4170*/  FMUL R53, R53, R18.reuse ;  /* 0x0000001235357220 */ /* 0x080fe20000400000 */
[C---:B------:R-:W-:Y:S01]  /*4180*/  FMUL R39, R55.reuse, R17 ;  /* 0x0000001137277220 */ /* 0x040fe20000400000 */
[----:B------:R-:W-:Y:S01]  /*4190*/  FMUL R55, R55, R18 ;  /* 0x0000001237377220 */ /* 0x000fe20000400000 */
[CC--:B------:R-:W-:Y:S01]  /*41a0*/  FFMA R40, R51.reuse, R25.reuse, R40 ;  /* 0x0000001933287223 */ /* 0x0c0fe20000000028 */
[-C--:B------:R-:W-:Y:S01]  /*41b0*/  FFMA R50, R51, R16.reuse, R50 ;  /* 0x0000001033327223 */ /* 0x080fe20000000032 */
[----:B------:R-:W-:Y:S01]  /*41c0*/  UMOV UR6, 0xffffffff ;  /* 0xffffffff00067882 */ /* 0x000fe20000000000 */
[CC--:B------:R-:W-:Y:S01]  /*41d0*/  FFMA R19, R54.reuse, R25.reuse, R19 ;  /* 0x0000001936137223 */ /* 0x0c0fe20000000013 */
[-C--:B------:R-:W-:Y:S01]  /*41e0*/  FFMA R53, R54, R16.reuse, R53 ;  /* 0x0000001036357223 */ /* 0x080fe20000000035 */
[C---:B------:R-:W-:Y:S01]  /*41f0*/  FFMA R17, R48.reuse, R25, R39 ;  /* 0x0000001930117223 */ /* 0x040fe20000000027 */
[----:B------:R-:W-:Y:S01]  /*4200*/  FFMA R18, R48, R16, R55 ;  /* 0x0000001030127223 */ /* 0x000fe20000000037 */
[----:B------:R-:W-:Y:S01]  /*4210*/  ISETP.NE.AND P0, PT, R52, 0x65, PT ;  /* 0x000000653400780c */ /* 0x000fe20003f05270 */
[----:B------:R-:W-:Y:S01]  /*4220*/  FADD R36, R19, R36 ;  /* 0x0000002413247221 */ /* 0x000fe20000000000 */
[----:B------:R-:W-:Y:S01]  /*4230*/  FADD R24, R53, R24 ;  /* 0x0000001835187221 */ /* 0x000fe20000000000 */
[----:B------:R-:W-:-:S02]  /*4240*/  IADD3 R49, PT, PT, R49, -0x20, RZ ;  /* 0xffffffe031317810 */ /* 0x000fc40007ffe0ff */
[----:B------:R-:W-:Y:S02]  /*4250*/  MOV R25, R40 ;  /* 0x0000002800197202 */ /* 0x000fe40000000f00 */
[----:B------:R-:W-:Y:S01]  /*4260*/  MOV R16, R50 ;  /* 0x0000003200107202 */ /* 0x000fe20000000f00 */
[----:B------:R-:W-:Y:S06]  /*4270*/  BRA.DIV UR6, `(.L_x_56) ;  /* 0x0000006e06b87947 */ /* 0x000fec000b800000 */
[----:B------:R-:W-:-:S13]  /*4280*/  VOTE.ALL P0, P0 ;  /* 0x0000000000ff7806 */ /* 0x000fda0000000000 */
.L_x_215:
[----:B------:R-:W-:Y:S05]  /*4290*/  @P0 BRA `(.L_x_57) ;  /* 0xfffffff000c80947 */ /* 0x000fea000383ffff */
.L_x_35:
[----:B------:R-:W1:Y:S01]  /*42a0*/  S2R R19, SR_TID.X ;  /* 0x0000000000137919 */ /* 0x000e620000002100 */
[----:B------:R-:W-:Y:S01]  /*42b0*/  ISETP.NE.AND P1, PT, R35, RZ, PT ;  /* 0x000000ff2300720c */ /* 0x000fe20003f25270 */
[----:B------:R-:W-:-:S12]  /*42c0*/  BSSY.RECONVERGENT B1, `(.L_x_58) ;  /* 0x000002f000017945 */ /* 0x000fd80003800200 */
[----:B------:R-:W2:Y:S01]  /*42d0*/  @!P1 S2R R20, SR_CgaCtaId ;  /* 0x0000000000149919 */ /* 0x000ea20000008800 */
[----:B-1----:R-:W-:Y:S02]  /*42e0*/  ISETP.NE.AND P0, PT, R19, RZ, PT ;  /* 0x000000ff1300720c */ /* 0x002fe40003f05270 */
[----:B------:R-:W-:-:S04]  /*42f0*/  @!P1 MOV R19, 0x400 ;  /* 0x0000040000139802 */ /* 0x000fc80000000f00 */
[----:B--2---:R-:W-:-:S07]  /*4300*/  @!P1 LEA R39, R20, R19, 0x18 ;  /* 0x0000001314279211 */ /* 0x004fce00078ec0ff */
[----:B------:R-:W-:Y:S05]  /*4310*/  @P0 BRA `(.L_x_59) ;  /* 0x0000000000a40947 */ /* 0x000fea0003800000 */
[----:B------:R-:W1:Y:S01]  /*4320*/  LDC R19, c[0x0][0x420] ;  /* 0x00010800ff137b82 */ /* 0x000e620000000800 */
[----:B------:R-:W2:Y:S01]  /*4330*/  LDCU.64 UR6, c[0x0][0x418] ;  /* 0x00008300ff0677ac */ /* 0x000ea20008000a00 */
[CC--:B------:R-:W-:Y:S01]  /*4340*/  FMUL R20, R23.reuse, R36.reuse ;  /* 0x0000002417147220 */ /* 0x0c0fe20000400000 */
[----:B------:R-:W-:Y:S01]  /*4350*/  FMUL R21, R23, R25 ;  /* 0x0000001917157220 */ /* 0x000fe20000400000 */
[C---:B0---4-:R-:W-:Y:S01]  /*4360*/  FMUL R40, R2.reuse, R36 ;  /* 0x0000002402287220 */ /* 0x051fe20000400000 */
[----:B------:R-:W-:Y:S02]  /*4370*/  FMUL R35, R37, R18 ;  /* 0x0000001225237220 */ /* 0x000fe40000400000 */
[----:B------:R-:W-:Y:S01]  /*4380*/  FFMA R21, R3, R16, R21 ;  /* 0x0000001003157223 */ /* 0x000fe20000000015 */
[----:B------:R-:W0:Y:S01]  /*4390*/  LDC.64 R26, c[0x0][0x408] ;  /* 0x00010200ff1a7b82 */ /* 0x000e220000000a00 */
[----:B------:R-:W-:-:S07]  /*43a0*/  FFMA R35, R2, R17, R35 ;  /* 0x0000001102237223 */ /* 0x000fce0000000023 */
[----:B------:R-:W4:Y:S01]  /*43b0*/  S2UR UR8, SR_CgaCtaId ;  /* 0x00000000000879c3 */ /* 0x000f220000008800 */
[----:B--2---:R-:W-:Y:S01]  /*43c0*/  UIMAD.WIDE UR6, UR4, 0x18, UR6 ;  /* 0x00000018040678a5 */ /* 0x004fe2000f8e0206 */
[----:B-1----:R-:W-:-:S05]  /*43d0*/  IADD3 R19, PT, PT, R19, UR9, RZ ;  /* 0x0000000913137c10 */ /* 0x002fca000fffe0ff */
[----:B0-----:R-:W-:-:S04]  /*43e0*/  IMAD.WIDE R26, R19, 0x4, R26 ;  /* 0x00000004131a7825 */ /* 0x001fc800078e021a */
[C---:B------:R-:W-:Y:S01]  /*43f0*/  FFMA R19, R3.reuse, R24, R20 ;  /* 0x0000001803137223 */ /* 0x040fe20000000014 */
[----:B------:R-:W-:Y:S01]  /*4400*/  FMUL R20, R3, R18 ;  /* 0x0000001203147220 */ /* 0x000fe20000400000 */
[----:B------:R-:W-:Y:S02]  /*4410*/  FFMA R3, R37, R24, R40 ;  /* 0x0000001825037223 */ /* 0x000fe40000000028 */
[----:B------:R-:W-:Y:S01]  /*4420*/  FADD R19, R38, R19 ;  /* 0x0000001326137221 */ /* 0x000fe20000000000 */
[----:B------:R-:W-:Y:S01]  /*4430*/  FFMA R23, R23, R17, R20 ;  /* 0x0000001117177223 */ /* 0x000fe20000000014 */
[----:B------:R-:W-:Y:S01]  /*4440*/  FADD R20, R22, R3 ;  /* 0x0000000316147221 */ /* 0x000fe20000000000 */
[----:B------:R-:W-:Y:S01]  /*4450*/  FMUL R22, R2, R25 ;  /* 0x0000001902167220 */ /* 0x000fe20000400000 */
[----:B------:R-:W-:Y:S01]  /*4460*/  MOV R2, UR6 ;  /* 0x0000000600027c02 */ /* 0x000fe20008000f00 */
[----:B------:R-:W-:Y:S01]  /*4470*/  UMOV UR6, 0x400 ;  /* 0x0000040000067882 */ /* 0x000fe20000000000 */
[----:B------:R-:W-:Y:S01]  /*4480*/  MOV R3, UR7 ;  /* 0x0000000700037c02 */ /* 0x000fe20008000f00 */
[----:B------:R-:W-:Y:S01]  /*4490*/  FFMA R22, R37, R16, R22 ;  /* 0x0000001025167223 */ /* 0x000fe20000000016 */
[----:B----4-:R-:W-:Y:S01]  /*44a0*/  ULEA UR6, UR8, UR6, 0x18 ;  /* 0x0000000608067291 */ /* 0x010fe2000f8ec0ff */
[----:B------:R-:W-:-:S02]  /*44b0*/  HFMA2 R37, -RZ, RZ, 0, 6.020069122314453125e-06 ;  /* 0x00000065ff257431 */ /* 0x000fc400000001ff */
        /* <DEDUP_REMOVED lines=9> */
[----:B------:R1:W-:Y:S04]  /*4550*/  ST.E.STRONG.GPU desc[UR10][R26.64+0x80], R37 ;  /* 0x000080251a007985 */ /* 0x0003e8000c10f90a */
[----:B------:R1:W-:Y:S04]  /*4560*/  STS.128 [UR6+0x20], R20 ;  /* 0x00002014ff007988 */ /* 0x0003e80008000c06 */
[----:B------:R1:W-:Y:S04]  /*4570*/  STS.128 [UR6+0x10], R16 ;  /* 0x00001010ff007988 */ /* 0x0003e80008000c06 */
[----:B------:R1:W-:Y:S04]  /*4580*/  STS [UR6+0x30], R35 ;  /* 0x00003023ff007988 */ /* 0x0003e80008000806 */
[----:B------:R1:W-:Y:S04]  /*4590*/  STS [UR6+0x4], R36 ;  /* 0x00000424ff007988 */ /* 0x0003e80008000806 */
[----:B------:R1:W-:Y:S02]  /*45a0*/  STS.64 [UR6+0x8], R24 ;  /* 0x00000818ff007988 */ /* 0x0003e40008000a06 */
.L_x_59:
[----:B------:R-:W-:Y:S05]  /*45b0*/  BSYNC.RECONVERGENT B1 ;  /* 0x0000000000017941 */ /* 0x000fea0003800200 */
.L_x_58:
[----:B------:R2:W-:Y:S01]  /*45c0*/  @!P1 STS [R39+0xb4], R36 ;  /* 0x0000b42427009388 */ /* 0x0005e20000000800 */
[----:B------:R-:W-:Y:S02]  /*45d0*/  @!P1 MOV R30, R36 ;  /* 0x00000024001e9202 */ /* 0x000fe40000000f00 */
[----:B------:R-:W-:Y:S01]  /*45e0*/  @!P1 MOV R29, R24 ;  /* 0x00000018001d9202 */ /* 0x000fe20000000f00 */
[----:B------:R2:W-:Y:S01]  /*45f0*/  @!P1 STS.64 [R39+0xb8], R24 ;  /* 0x0000b81827009388 */ /* 0x0005e20000000a00 */
[----:B------:R-:W-:Y:S02]  /*4600*/  @!P1 MOV R34, R25 ;  /* 0x0000001900229202 */ /* 0x000fe40000000f00 */
[----:B------:R-:W-:Y:S01]  /*4610*/  @!P1 MOV R32, R16 ;  /* 0x0000001000209202 */ /* 0x000fe20000000f00 */
[----:B------:R2:W-:Y:S01]  /*4620*/  @!P1 STS.64 [R39+0xc0], R16 ;  /* 0x0000c01027009388 */ /* 0x0005e20000000a00 */
[----:B------:R-:W-:Y:S02]  /*4630*/  @!P1 MOV R33, R17 ;  /* 0x0000001100219202 */ /* 0x000fe40000000f00 */
[----:B---3--:R-:W-:Y:S01]  /*4640*/  @!P1 MOV R31, R18 ;  /* 0x00000012001f9202 */ /* 0x008fe20000000f00 */
[----:B------:R2:W-:Y:S06]  /*4650*/  @!P1 STS [R39+0xc8], R18 ;  /* 0x0000c81227009388 */ /* 0x0005ec0000000800 */
.L_x_9:
[----:B-1----:R-:W1:Y:S01]  /*4660*/  S2R R2, SR_TID.X ;  /* 0x0000000000027919 */ /* 0x002e620000002100 */
[----:B------:R-:W-:Y:S05]  /*4670*/  WARPSYNC.ALL ;  /* 0x0000000000007948 */ /* 0x000fea0003800000 */
[----:B------:R-:W-:Y:S06]  /*4680*/  BAR.SYNC.DEFER_BLOCKING 0x0 ;  /* 0x0000000000007b1d */ /* 0x000fec0000010000 */
[----:B------:R-:W-:Y:S01]  /*4690*/  BSSY.RECONVERGENT B1, `(.L_x_60) ;  /* 0x0000016000017945 */ /* 0x000fe20003800200 */
[----:B-1----:R-:W-:-:S13]  /*46a0*/  ISETP.NE.AND P0, PT, R2, RZ, PT ;  /* 0x000000ff0200720c */ /* 0x002fda0003f05270 */
[----:B------:R-:W-:Y:S05]  /*46b0*/  @!P0 BRA `(.L_x_61) ;  /* 0x00000000004c8947 */ /* 0x000fea0003800000 */
[----:B------:R-:W1:Y:S01]  /*46c0*/  S2UR UR7, SR_CgaCtaId ;  /* 0x00000000000779c3 */ /* 0x000e620000008800 */
[----:B------:R-:W-:Y:S02]  /*46d0*/  UMOV UR6, 0x400 ;  /* 0x0000040000067882 */ /* 0x000fe40000000000 */
[----:B-1----:R-:W-:-:S09]  /*46e0*/  ULEA UR6, UR7, UR6, 0x18 ;  /* 0x0000000607067291 */ /* 0x002fd2000f8ec0ff */
[----:B------:R-:W1:Y:S04]  /*46f0*/  LDS.128 R20, [UR6+0xb0] ;  /* 0x0000b006ff147984 */ /* 0x000e680008000c00 */
[----:B0-2-4-:R-:W0:Y:S01]  /*4700*/  LDS.128 R16, [UR6+0xc0] ;  /* 0x0000c006ff107984 */ /* 0x015e220008000c00 */
[-C--:B-1----:R-:W-:Y:S01]  /*4710*/  FMUL R2, R34, R21.reuse ;  /* 0x0000001522027220 */ /* 0x082fe20000400000 */
[----:B------:R-:W-:Y:S01]  /*4720*/  FMUL R20, R32, R21 ;  /* 0x0000001520147220 */ /* 0x000fe20000400000 */
[-C--:B0-----:R-:W-:Y:S01]  /*4730*/  FMUL R19, R34, R17.reuse ;  /* 0x0000001122137220 */ /* 0x081fe20000400000 */
[----:B------:R-:W-:Y:S01]  /*4740*/  FMUL R24, R32, R17 ;  /* 0x0000001120187220 */ /* 0x000fe20000400000 */
[-C--:B------:R-:W-:Y:S01]  /*4750*/  FMUL R17, R34, R23.reuse ;  /* 0x0000001722117220 */ /* 0x080fe20000400000 */
[----:B------:R-:W-:Y:S01]  /*4760*/  FMUL R23, R32, R23 ;  /* 0x0000001720177220 */ /* 0x000fe20000400000 */
[-C--:B------:R-:W-:Y:S01]  /*4770*/  FFMA R3, R33, R22.reuse, R2 ;  /* 0x0000001621037223 */ /* 0x080fe20000000002 */
[----:B------:R-:W-:Y:S01]  /*4780*/  FFMA R20, R31, R22, R20 ;  /* 0x000000161f147223 */ /* 0x000fe20000000014 */
[-C--:B------:R-:W-:Y:S01]  /*4790*/  FFMA R34, R33, R16.reuse, R17 ;  /* 0x0000001021227223 */ /* 0x080fe20000000011 */
[----:B------:R-:W-:Y:S01]  /*47a0*/  FFMA R32, R31, R16, R23 ;  /* 0x000000101f207223 */ /* 0x000fe20000000017 */
[-C--:B------:R-:W-:Y:S01]  /*47b0*/  FFMA R33, R33, R18.reuse, R19 ;  /* 0x0000001221217223 */ /* 0x080fe20000000013 */
[----:B------:R-:W-:Y:S01]  /*47c0*/  FFMA R31, R31, R18, R24 ;  /* 0x000000121f1f7223 */ /* 0x000fe20000000018 */
[----:B------:R-:W-:Y:S01]  /*47d0*/  FADD R30, R30, R3 ;  /* 0x000000031e1e7221 */ /* 0x000fe20000000000 */
[----:B------:R-:W-:-:S07]  /*47e0*/  FADD R29, R29, R20 ;  /* 0x000000141d1d7221 */ /* 0x000fce0000000000 */
.L_x_61:
[----:B------:R-:W-:Y:S05]  /*47f0*/  BSYNC.RECONVERGENT B1 ;  /* 0x0000000000017941 */ /* 0x000fea0003800200 */
.L_x_60:
[CC--:B------:R-:W-:Y:S01]  /*4800*/  FMUL R2, R9.reuse, R29.reuse ;  /* 0x0000001d09027220 */ /* 0x0c0fe20000400000 */
[C---:B------:R-:W-:Y:S01]  /*4810*/  FMUL R3, R8.reuse, R29 ;  /* 0x0000001d08037220 */ /* 0x040fe20000400000 */
[-C--:B--2-4-:R-:W-:Y:S01]  /*4820*/  FMUL R17, R8, R32.reuse ;  /* 0x0000002008117220 */ /* 0x094fe20000400000 */
[----:B------:R-:W-:Y:S01]  /*4830*/  FMUL R32, R9, R32 ;  /* 0x0000002009207220 */ /* 0x000fe20000400000 */
[-C--:B------:R-:W-:Y:S01]  /*4840*/  FFMA R2, R15, R30.reuse, R2 ;  /* 0x0000001e0f027223 */ /* 0x080fe20000000002 */
[-C--:B0-----:R-:W-:Y:S01]  /*4850*/  FMUL R18, R9, R31.reuse ;  /* 0x0000001f09127220 */ /* 0x081fe20000400000 */
[----:B------:R-:W-:Y:S01]  /*4860*/  FFMA R3, R14, R30, R3 ;  /* 0x0000001e0e037223 */ /* 0x000fe20000000003 */
[----:B------:R-:W-:Y:S01]  /*4870*/  FMUL R16, R8, R31 ;  /* 0x0000001f08107220 */ /* 0x000fe20000400000 */
[----:B------:R-:W-:Y:S01]  /*4880*/  FADD R13, R13, R2 ;  /* 0x000000020d0d7221 */ /* 0x000fe20000000000 */
[CC--:B------:R-:W-:Y:S01]  /*4890*/  FFMA R32, R15.reuse, R34.reuse, R32 ;  /* 0x000000220f207223 */ /* 0x0c0fe20000000020 */
[----:B------:R-:W-:Y:S01]  /*48a0*/  FFMA R9, R15, R33, R18 ;  /* 0x000000210f097223 */ /* 0x000fe20000000012 */
[----:B------:R-:W-:Y:S01]  /*48b0*/  FFMA R17, R14, R34, R17 ;  /* 0x000000220e117223 */ /* 0x000fe20000000011 */
[----:B------:R-:W-:Y:S01]  /*48c0*/  FADD R12, R12, R3 ;  /* 0x000000030c0c7221 */ /* 0x000fe20000000000 */
[C---:B------:R-:W-:Y:S01]  /*48d0*/  FMUL R15, R7.reuse, R13 ;  /* 0x0000000d070f7220 */ /* 0x040fe20000400000 */
[----:B------:R-:W-:Y:S01]  /*48e0*/  FFMA R8, R14, R33, R16 ;  /* 0x000000210e087223 */ /* 0x000fe20000000010 */
[CC--:B------:R-:W-:Y:S01]  /*48f0*/  FMUL R19, R6.reuse, R32.reuse ;  /* 0x0000002006137220 */ /* 0x0c0fe20000400000 */
[C---:B------:R-:W-:Y:S01]  /*4900*/  FMUL R21, R6.reuse, R9 ;  /* 0x0000000906157220 */ /* 0x040fe20000400000 */
[C---:B------:R-:W-:Y:S01]  /*4910*/  FMUL R2, R7.reuse, R32 ;  /* 0x0000002007027220 */ /* 0x040fe20000400000 */
[----:B------:R-:W-:Y:S01]  /*4920*/  FMUL R3, R6, R13 ;  /* 0x0000000d06037220 */ /* 0x000fe20000400000 */
[----:B------:R-:W-:Y:S01]  /*4930*/  FMUL R27, R7, R9 ;  /* 0x00000009071b7220 */ /* 0x000fe20000400000 */
[CC--:B------:R-:W-:Y:S01]  /*4940*/  FFMA R6, R5.reuse, R12.reuse, R15 ;  /* 0x0000000c05067223 */ /* 0x0c0fe2000000000f */
[CC--:B------:R-:W-:Y:S01]  /*4950*/  FFMA R24, R4.reuse, R17.reuse, R19 ;  /* 0x0000001104187223 */ /* 0x0c0fe20000000013 */
[C---:B------:R-:W-:Y:S01]  /*4960*/  FFMA R7, R4.reuse, R12, R3 ;  /* 0x0000000c04077223 */ /* 0x040fe20000000003 */
[-C--:B------:R-:W-:Y:S01]  /*4970*/  FFMA R26, R4, R8.reuse, R21 ;  /* 0x00000008041a7223 */ /* 0x080fe20000000015 */
[C---:B------:R-:W-:Y:S01]  /*4980*/  FFMA R25, R5.reuse, R17, R2 ;  /* 0x0000001105197223 */ /* 0x040fe20000000002 */
[----:B------:R-:W-:Y:S01]  /*4990*/  FFMA R27, R5, R8, R27 ;  /* 0x00000008051b7223 */ /* 0x000fe2000000001b */
[----:B------:R-:W-:-:S02]  /*49a0*/  MOV R15, R32 ;  /* 0x00000020000f7202 */ /* 0x000fc40000000f00 */
[----:B------:R-:W-:-:S07]  /*49b0*/  MOV R14, R17 ;  /* 0x00000011000e7202 */ /* 0x000fce0000000f00 */
.L_x_7:
[----:B------:R-:W-:Y:S05]  /*49c0*/  BSYNC B0 ;  /* 0x0000000000007941 */ /* 0x000fea0003800000 */
.L_x_1:
[----:B0--3--:R-:W0:Y:S01]  /*49d0*/  S2R R2, SR_TID.X ;  /* 0x0000000000027919 */ /* 0x009e220000002100 */
[----:B------:R-:W-:Y:S01]  /*49e0*/  MOV R4, 0x400 ;  /* 0x0000040000047802 */ /* 0x000fe20000000f00 */
[----:B------:R-:W-:Y:S01]  /*49f0*/  FADD R10, R10, R7 ;  /* 0x000000070a0a7221 */ /* 0x000fe20000000000 */
[----:B------:R-:W-:Y:S01]  /*4a00*/  FADD R11, R11, R6 ;  /* 0x000000060b0b7221 */ /* 0x000fe20000000000 */
[----:B------:R-:W1:Y:S01]  /*4a10*/  S2R R5, SR_CgaCtaId ;  /* 0x0000000000057919 */ /* 0x000e620000008800 */
[----:B------:R-:W3:Y:S01]  /*4a20*/  LDCU.64 UR4, c[0x0][0x3d8] ;  /* 0x00007b00ff0477ac */ /* 0x000ee20008000a00 */
[----:B------:R-:W4:Y:S01]  /*4a30*/  S2R R3, SR_LANEID ;  /* 0x0000000000037919 */ /* 0x000f220000000000 */
[----:B------:R-:W5:Y:S01]  /*4a40*/  LDCU.128 UR12, c[0x0][0x3e0] ;  /* 0x00007c00ff0c77ac */ /* 0x000f620008000c00 */
[----:B------:R-:W2:Y:S01]  /*4a50*/  LDCU.128 UR16, c[0x0][0x3f0] ;  /* 0x00007e00ff1077ac */ /* 0x000ea20008000c00 */
[----:B------:R-:W2:Y:S01]  /*4a60*/  LDCU.64 UR6, c[0x0][0x400] ;  /* 0x00008000ff0677ac */ /* 0x000ea20008000a00 */
[----:B------:R-:W-:Y:S01]  /*4a70*/  BAR.SYNC.DEFER_BLOCKING 0x0 ;  /* 0x0000000000007b1d */ /* 0x000fe20000010000 */
[----:B-----5:R-:W-:-:S04]  /*4a80*/  IADD3 R6, P1, PT, R28, UR14, RZ ;  /* 0x0000000e1c067c10 */ /* 0x020fc8000ff3e0ff */
[----:B------:R-:W-:Y:S02]  /*4a90*/  IADD3.X R7, PT, PT, R0, UR15, RZ, P1, !PT ;  /* 0x0000000f00077c10 */ /* 0x000fe40008ffe4ff */
[----:B0-----:R-:W-:Y:S02]  /*4aa0*/  SHF.L.U32 R2, R2, 0x1, RZ ;  /* 0x0000000102027819 */ /* 0x001fe400000006ff */
[----:B-1----:R-:W-:Y:S02]  /*4ab0*/  LEA R5, R5, R4, 0x18 ;  /* 0x0000000405057211 */ /* 0x002fe400078ec0ff */
[----:B------:R-:W-:-:S04]  /*4ac0*/  LOP3.LUT R2, R2, 0x7c0, RZ, 0xc0, !PT ;  /* 0x000007c002027812 */ /* 0x000fc800078ec0ff */
[----:B----4-:R-:W-:-:S05]  /*4ad0*/  IADD3 R2, PT, PT, R2, R3, RZ ;  /* 0x0000000302027210 */ /* 0x010fca0007ffe0ff */
[----:B------:R-:W-:Y:S01]  /*4ae0*/  IMAD R30, R2, 0x18, R5 ;  /* 0x00000018021e7824 */ /* 0x000fe200078e0205 */
[----:B---3--:R-:W-:-:S03]  /*4af0*/  IADD3 R2, P0, PT, R28, UR4, RZ ;  /* 0x000000041c027c10 */ /* 0x008fc6000ff1e0ff */
[----:B------:R-:W-:-:S05]  /*4b00*/  IMAD R3, R3, 0x18, R30 ;  /* 0x0000001803037824 */ /* 0x000fca00078e021e */
[----:B------:R-:W-:Y:S04]  /*4b10*/  STS.128 [R3], R12 ;  /* 0x0000000c03007388 */ /* 0x000fe80000000c00 */
[----:B------:R2:W-:Y:S04]  /*4b20*/  STS.128 [R3+0x10], R8 ;  /* 0x0000100803007388 */ /* 0x0005e80000000c00 */
[----:B------:R0:W-:Y:S01]  /*4b30*/  STS.128 [R3+0x20], R24 ;  /* 0x0000201803007388 */ /* 0x0001e20000000c00 */
[----:B------:R-:W-:-:S03]  /*4b40*/  NOP ;  /* 0x0000000000007918 */ /* 0x000fc60000000000 */
[----:B------:R-:W1:Y:S04]  /*4b50*/  LDS.64 R16, [R30] ;  /* 0x000000001e107984 */ /* 0x000e680000000a00 */
[----:B------:R-:W3:Y:S01]  /*4b60*/  LDS.64 R18, [R30+0x8] ;  /* 0x000008001e127984 */ /* 0x000ee20000000a00 */
[C---:B--2---:R-:W-:Y:S02]  /*4b70*/  IADD3 R8, P2, PT, R28.reuse, UR16, RZ ;  /* 0x000000101c087c10 */ /* 0x044fe4000ff5e0ff */
[----:B------:R-:W-:Y:S01]  /*4b80*/  IADD3 R10, P3, PT, R28, UR18, RZ ;  /* 0x000000121c0a7c10 */ /* 0x000fe2000ff7e0ff */
[----:B------:R-:W2:Y:S01]  /*4b90*/  LDS.64 R20, [R30+0x10] ;  /* 0x000010001e147984 */ /* 0x000ea20000000a00 */
[----:B0-----:R-:W-:Y:S02]  /*4ba0*/  IADD3.X R3, PT, PT, R0, UR5, RZ, P0, !PT ;  /* 0x0000000500037c10 */ /* 0x001fe400087fe4ff */
[----:B------:R-:W-:Y:S01]  /*4bb0*/  IADD3 R4, P0, PT, R28, UR12, RZ ;  /* 0x0000000c1c047c10 */ /* 0x000fe2000ff1e0ff */
[----:B------:R-:W0:Y:S01]  /*4bc0*/  LDS.64 R22, [R30+0x300] ;  /* 0x000300001e167984 */ /* 0x000e220000000a00 */
[----:B------:R-:W-:-:S02]  /*4bd0*/  IADD3.X R9, PT, PT, R0, UR17, RZ, P2, !PT ;  /* 0x0000001100097c10 */ /* 0x000fc400097fe4ff */
[----:B------:R-:W-:Y:S01]  /*4be0*/  IADD3.X R5, PT, PT, R0, UR13, RZ, P0, !PT ;  /* 0x0000000d00057c10 */ /* 0x000fe200087fe4ff */
[----:B------:R-:W4:Y:S01]  /*4bf0*/  LDS.64 R12, [R30+0x308] ;  /* 0x000308001e0c7984 */ /* 0x000f220000000a00 */
[----:B------:R-:W-:Y:S02]  /*4c00*/  IADD3 R28, P0, PT, R28, UR6, RZ ;  /* 0x000000061c1c7c10 */ /* 0x000fe4000ff1e0ff */
[C---:B------:R-:W-:Y:S01]  /*4c10*/  IADD3.X R11, PT, PT, R0.reuse, UR19, RZ, P3, !PT ;  /* 0x00000013000b7c10 */ /* 0x040fe20009ffe4ff */
[----:B------:R-:W5:Y:S01]  /*4c20*/  LDS.64 R14, [R30+0x310] ;  /* 0x000310001e0e7984 */ /* 0x000f620000000a00 */
[----:B------:R-:W-:-:S03]  /*4c30*/  IADD3.X R29, PT, PT, R0, UR7, RZ, P0, !PT ;  /* 0x00000007001d7c10 */ /* 0x000fc600087fe4ff */
[----:B-1----:R-:W-:Y:S04]  /*4c40*/  STG.E desc[UR10][R2.64], R16 ;  /* 0x0000001002007986 */ /* 0x002fe8000c10190a */
[----:B------:R-:W-:Y:S04]  /*4c50*/  STG.E desc[UR10][R4.64], R17 ;  /* 0x0000001104007986 */ /* 0x000fe8000c10190a */
[----:B---3--:R-:W-:Y:S04]  /*4c60*/  STG.E desc[UR10][R6.64], R18 ;  /* 0x0000001206007986 */ /* 0x008fe8000c10190a */
[----:B------:R-:W-:Y:S04]  /*4c70*/  STG.E desc[UR10][R8.64], R19 ;  /* 0x0000001308007986 */ /* 0x000fe8000c10190a */
[----:B--2---:R-:W-:Y:S04]  /*4c80*/  STG.E desc[UR10][R10.64], R20 ;  /* 0x000000140a007986 */ /* 0x004fe8000c10190a */
[----:B------:R-:W-:Y:S04]  /*4c90*/  STG.E desc[UR10][R28.64], R21 ;  /* 0x000000151c007986 */ /* 0x000fe8000c10190a */
[----:B0-----:R-:W-:Y:S04]  /*4ca0*/  STG.E desc[UR10][R2.64+0x80], R22 ;  /* 0x0000801602007986 */ /* 0x001fe8000c10190a */
[----:B------:R-:W-:Y:S04]  /*4cb0*/  STG.E desc[UR10][R4.64+0x80], R23 ;  /* 0x0000801704007986 */ /* 0x000fe8000c10190a */
[----:B----4-:R-:W-:Y:S04]  /*4cc0*/  STG.E desc[UR10][R6.64+0x80], R12 ;  /* 0x0000800c06007986 */ /* 0x010fe8000c10190a */
[----:B------:R-:W-:Y:S04]  /*4cd0*/  STG.E desc[UR10][R8.64+0x80], R13 ;  /* 0x0000800d08007986 */ /* 0x000fe8000c10190a */
[----:B-----5:R-:W-:Y:S04]  /*4ce0*/  STG.E desc[UR10][R10.64+0x80], R14 ;  /* 0x0000800e0a007986 */ /* 0x020fe8000c10190a */
[----:B------:R-:W-:Y:S01]  /*4cf0*/  STG.E desc[UR10][R28.64+0x80], R15 ;  /* 0x0000800f1c007986 */ /* 0x000fe2000c10190a */
[----:B------:R-:W-:Y:S05]  /*4d00*/  EXIT ;  /* 0x000000000000794d */ /* 0x000fea0003800000 */
.L_x_0:
[----:B------:R-:W0:Y:S02]  /*4d10*/  LDCU UR14, c[0x0][0x428] ;  /* 0x00008500ff0e77ac */ /* 0x000e240008000800 */
[----:B0-----:R-:W-:-:S06]  /*4d20*/  UIADD3 UR5, UPT, UPT, -UR12, UR14, URZ ;  /* 0x0000000e0c057290 */ /* 0x001fcc000fffe1ff */
[----:B------:R-:W-:-:S04]  /*4d30*/  ISETP.NE.U32.AND P0, PT, RZ, UR5, PT ;  /* 0x00000005ff007c0c */ /* 0x000fc8000bf05070 */
[----:B------:R-:W-:-:S13]  /*4d40*/  ISETP.NE.AND.EX P0, PT, RZ, UR6, PT, P0 ;  /* 0x00000006ff007c0c */ /* 0x000fda000bf05300 */
[----:B------:R-:W-:Y:S05]  /*4d50*/  @!P0 EXIT ;  /* 0x000000000000894d */ /* 0x000fea0003800000 */
[----:B------:R-:W0:Y:S01]  /*4d60*/  LDCU.64 UR6, c[0x0][0x380] ;  /* 0x00007000ff0677ac */ /* 0x000e220008000a00 */
[----:B------:R-:W1:Y:S01]  /*4d70*/  S2R R0, SR_TID.X ;  /* 0x0000000000007919 */ /* 0x000e620000002100 */
[----:B------:R-:W2:Y:S01]  /*4d80*/  LDC R19, c[0x0][0x390] ;  /* 0x0000e400ff137b82 */ /* 0x000ea20000000800 */
[----:B------:R-:W3:Y:S07]  /*4d90*/  S2R R24, SR_LANEID ;  /* 0x0000000000187919 */ /* 0x000eee0000000000 */
[----:B------:R-:W4:Y:S01]  /*4da0*/  LDC R20, c[0x0][0x3a0] ;  /* 0x0000e800ff147b82 */ /* 0x000f220000000800 */
[----:B0-----:R-:W-:-:S07]  /*4db0*/  UIMAD.WIDE UR6, UR4, 0x400, UR6 ;  /* 0x00000400040678a5 */ /* 0x001fce000f8e0206 */
[----:B------:R-:W4:Y:S01]  /*4dc0*/  LDC R21, c[0x0][0x3b0] ;  /* 0x0000ec00ff157b82 */ /* 0x000f220000000800 */
[----:B------:R-:W-:Y:S02]  /*4dd0*/  MOV R4, UR6 ;  /* 0x0000000600047c02 */ /* 0x000fe40008000f00 */
[----:B------:R-:W-:-:S05]  /*4de0*/  MOV R5, UR7 ;  /* 0x0000000700057c02 */ /* 0x000fca0008000f00 */
[----:B------:R-:W0:Y:S01]  /*4df0*/  LDC R22, c[0x0][0x3c0] ;  /* 0x0000f000ff167b82 */ /* 0x000e220000000800 */
[----:B------:R-:W5:Y:S01]  /*4e00*/  LDG.E R18, desc[UR10][R4.64] ;  /* 0x0000000a04127981 */ /* 0x000f62000c1e1900 */
[----:B-1----:R-:W-:-:S06]  /*4e10*/  SHF.L.U32 R2, R0, 0x1, RZ ;  /* 0x0000000100027819 */ /* 0x002fcc00000006ff */
[----:B------:R-:W0:Y:S01]  /*4e20*/  LDC R23, c[0x0][0x3d0] ;  /* 0x0000f400ff177b82 */ /* 0x000e220000000800 */
[----:B------:R-:W-:-:S04]  /*4e30*/  LOP3.LUT R7, R2, 0x7c0, RZ, 0xc0, !PT ;  /* 0x000007c002077812 */ /* 0x000fc800078ec0ff */
[----:B------:R-:W-:-:S04]  /*4e40*/  LOP3.LUT R3, R7, 0x1f, R0, 0xf8, !PT ;  /* 0x0000001f07037812 */ /* 0x000fc800078ef800 */
[C---:B------:R-:W-:Y:S02]  /*4e50*/  IADD3 R2, PT, PT, R3.reuse, 0x20, RZ ;  /* 0x0000002003027810 */ /* 0x040fe40007ffe0ff */
[C---:B------:R-:W-:Y:S02]  /*4e60*/  ISETP.GE.U32.AND P0, PT, R3.reuse, UR5, PT ;  /* 0x0000000503007c0c */ /* 0x040fe4000bf06070 */
[----:B------:R-:W-:Y:S02]  /*4e70*/  ISETP.GE.U32.AND P1, PT, R2, UR5, PT ;  /* 0x0000000502007c0c */ /* 0x000fe4000bf26070 */
[----:B------:R-:W-:-:S04]  /*4e80*/  LEA R2, P2, R3, UR6, 0x2 ;  /* 0x0000000603027c11 */ /* 0x000fc8000f8410ff */
[----:B------:R-:W-:Y:S01]  /*4e90*/  IADD3.X R3, PT, PT, RZ, UR7, RZ, P2, !PT ;  /* 0x00000007ff037c10 */ /* 0x000fe200097fe4ff */
[----:B------:R-:W1:Y:S01]  /*4ea0*/  S2UR UR6, SR_CgaCtaId ;  /* 0x00000000000679c3 */ /* 0x000e620000008800 */
[----:B-----5:R-:W-:-:S03]  /*4eb0*/  MOV R16, R18 ;  /* 0x0000001200107202 */ /* 0x020fc60000000f00 */
[----:B------:R-:W5:Y:S04]  /*4ec0*/  @!P0 LDG.E R18, desc[UR10][R2.64] ;  /* 0x0000000a02128981 */ /* 0x000f68000c1e1900 */
[----:B------:R4:W5:Y:S01]  /*4ed0*/  @!P1 LDG.E R16, desc[UR10][R2.64+0x80] ;  /* 0x0000800a02109981 */ /* 0x000962000c1e1900 */
[----:B------:R-:W-:Y:S01]  /*4ee0*/  HFMA2 R4, -RZ, RZ, 0, 1.430511474609375e-06 ;  /* 0x00000018ff047431 */ /* 0x000fe200000001ff */
[----:B------:R-:W-:Y:S01]  /*4ef0*/  UMOV UR5, 0x400 ;  /* 0x0000040000057882 */ /* 0x000fe20000000000 */
[----:B---3--:R-:W-:Y:S01]  /*4f00*/  IADD3 R7, PT, PT, R7, R24, RZ ;  /* 0x0000001807077210 */ /* 0x008fe20007ffe0ff */
[----:B-1----:R-:W-:Y:S01]  /*4f10*/  ULEA UR5, UR6, UR5, 0x18 ;  /* 0x0000000506057291 */ /* 0x002fe2000f8ec0ff */
[----:B--2---:R-:W-:Y:S01]  /*4f20*/  MOV R17, R19 ;  /* 0x0000001300117202 */ /* 0x004fe20000000f00 */
[----:B------:R-:W-:-:S04]  /*4f30*/  UISETP.NE.AND UP0, UPT, UR4, URZ, UPT ;  /* 0x000000ff0400728c */ /* 0x000fc8000bf05270 */
[----:B----4-:R-:W-:-:S04]  /*4f40*/  IMAD R3, R7, R4, UR5 ;  /* 0x0000000507037e24 */ /* 0x010fc8000f8e0204 */
[----:B------:R-:W-:Y:S01]  /*4f50*/  IMAD R2, R24, 0x18, R3 ;  /* 0x0000001818027824 */ /* 0x000fe200078e0203 */
[----:B------:R1:W-:Y:S04]  /*4f60*/  STS.64 [R3+0x8], R20 ;  /* 0x0000081403007388 */ /* 0x0003e80000000a00 */
[----:B------:R1:W-:Y:S04]  /*4f70*/  STS.64 [R3+0x308], R20 ;  /* 0x0003081403007388 */ /* 0x0003e80000000a00 */
[----:B0-----:R1:W-:Y:S04]  /*4f80*/  STS.64 [R3+0x10], R22 ;  /* 0x0000101603007388 */ /* 0x0013e80000000a00 */
[----:B------:R1:W-:Y:S04]  /*4f90*/  STS.64 [R3+0x310], R22 ;  /* 0x0003101603007388 */ /* 0x0003e80000000a00 */
[----:B-----5:R1:W-:Y:S04]  /*4fa0*/  STS.64 [R3], R18 ;  /* 0x0000001203007388 */ /* 0x0203e80000000a00 */
[----:B------:R1:W-:Y:S01]  /*4fb0*/  STS.64 [R3+0x300], R16 ;  /* 0x0003001003007388 */ /* 0x0003e20000000a00 */
[----:B------:R-:W-:-:S03]  /*4fc0*/  NOP ;  /* 0x0000000000007918 */ /* 0x000fc60000000000 */
[----:B------:R1:W0:Y:S04]  /*4fd0*/  LDS.128 R12, [R2] ;  /* 0x00000000020c7984 */ /* 0x0002280000000c00 */
[----:B------:R1:W2:Y:S04]  /*4fe0*/  LDS.128 R8, [R2+0x10] ;  /* 0x0000100002087984 */ /* 0x0002a80000000c00 */
[----:B------:R1:W3:Y:S01]  /*4ff0*/  LDS.128 R4, [R2+0x20] ;  /* 0x0000200002047984 */ /* 0x0002e20000000c00 */
[----:B------:R-:W-:Y:S06]  /*5000*/  BAR.SYNC.DEFER_BLOCKING 0x0 ;  /* 0x0000000000007b1d */ /* 0x000fec0000010000 */
[----:B------:R-:W-:Y:S05]  /*5010*/  BRA.U UP0, `(.L_x_62) ;  /* 0x0000001100607547 */ /* 0x000fea000b800000 */
[CC--:B01-3--:R-:W-:Y:S01]  /*5020*/  FMUL R2, R7.reuse, R13.reuse ;  /* 0x0000000d07027220 */ /* 0x0cbfe20000400000 */
[C---:B------:R-:W-:Y:S01]  /*5030*/  FMUL R3, R6.reuse, R13 ;  /* 0x0000000d06037220 */ /* 0x040fe20000400000 */
[-C--:B------:R-:W-:Y:S01]  /*5040*/  FMUL R19, R7, R15.reuse ;  /* 0x0000000f07137220 */ /* 0x080fe20000400000 */
[----:B------:R-:W-:Y:S01]  /*5050*/  FMUL R17, R6, R15 ;  /* 0x0000000f06117220 */ /* 0x000fe20000400000 */
[CC--:B------:R-:W-:Y:S01]  /*5060*/  FFMA R2, R5.reuse, R12.reuse, R2 ;  /* 0x0000000c05027223 */ /* 0x0c0fe20000000002 */
[C---:B------:R-:W-:Y:S01]  /*5070*/  FFMA R3, R4.reuse, R12, R3 ;  /* 0x0000000c04037223 */ /* 0x040fe20000000003 */
[-C--:B------:R-:W-:Y:S01]  /*5080*/  FFMA R30, R5, R14.reuse, R19 ;  /* 0x0000000e051e7223 */ /* 0x080fe20000000013 */
[----:B------:R-:W-:Y:S01]  /*5090*/  FFMA R22, R4, R14, R17 ;  /* 0x0000000e04167223 */ /* 0x000fe20000000011 */
[----:B--2---:R-:W-:Y:S01]  /*50a0*/  FADD R28, R11, R2 ;  /* 0x000000020b1c7221 */ /* 0x004fe20000000000 */
[-C--:B------:R-:W-:Y:S01]  /*50b0*/  FMUL R23, R7, R9.reuse ;  /* 0x0000000907177220 */ /* 0x080fe20000400000 */
[----:B------:R-:W-:Y:S01]  /*50c0*/  FADD R26, R10, R3 ;  /* 0x000000030a1a7221 */ /* 0x000fe20000000000 */
[----:B------:R-:W0:Y:S01]  /*50d0*/  SHFL.UP PT, R17, R30, 0x1, RZ ;  /* 0x042000001e117989 */ /* 0x000e2200000e00ff */
[----:B------:R-:W-:Y:S01]  /*50e0*/  FMUL R21, R6, R9 ;  /* 0x0000000906157220 */ /* 0x000fe20000400000 */
[-C--:B------:R-:W-:Y:S01]  /*50f0*/  FFMA R34, R5, R8.reuse, R23 ;  /* 0x0000000805227223 */ /* 0x080fe20000000017 */
[----:B------:R-:W-:Y:S01]  /*5100*/  ISETP.GT.AND P0, PT, R24, RZ, PT ;  /* 0x000000ff1800720c */ /* 0x000fe20003f04270 */
[----:B------:R-:W1:Y:S01]  /*5110*/  SHFL.UP PT, R3, R28, 0x1, RZ ;  /* 0x042000001c037989 */ /* 0x000e6200000e00ff */
[----:B------:R-:W-:Y:S01]  /*5120*/  FFMA R32, R4, R8, R21 ;  /* 0x0000000804207223 */ /* 0x000fe20000000015 */
[----:B------:R-:W-:Y:S01]  /*5130*/  ISETP.NE.AND P1, PT, R24, 0x1f, PT ;  /* 0x0000001f1800780c */ /* 0x000fe20003f25270 */
[----:B------:R-:W-:Y:S01]  /*5140*/  BSSY.RECONVERGENT B0, `(.L_x_63) ;  /* 0x00000e5000007945 */ /* 0x000fe20003800200 */
[----:B------:R-:W2:Y:S01]  /*5150*/  SHFL.UP PT, R2, R26, 0x1, RZ ;  /* 0x042000001a027989 */ /* 0x000ea200000e00ff */
[----:B------:R-:W-:-:S03]  /*5160*/  MOV R42, RZ ;  /* 0x000000ff002a7202 */ /* 0x000fc60000000f00 */
        /* <DEDUP_REMOVED lines=9> */
[-C--:B---3--:R-:W-:Y:S01]  /*5200*/  FFMA R20, R22, R16.reuse, R21 ;  /* 0x0000001016147223 */ /* 0x088fe20000000015 */
[----:B------:R-:W-:Y:S01]  /*5210*/  FFMA R16, R30, R16, R23 ;  /* 0x000000101e107223 */ /* 0x000fe20000000017 */
[----:B------:R-:W-:Y:S01]  /*5220*/  @!P0 MOV R16, R30 ;  /* 0x0000001e00108202 */ /* 0x000fe20000000f00 */
[----:B------:R-:W-:Y:S01]  /*5230*/  FADD R3, R28, R3 ;  /* 0x000000031c037221 */ /* 0x000fe20000000000 */
[-C--:B----4-:R-:W-:Y:S01]  /*5240*/  FMUL R21, R34, R19.reuse ;  /* 0x0000001322157220 */ /* 0x090fe20000400000 */
[----:B------:R-:W-:Y:S01]  /*5250*/  FMUL R19, R32, R19 ;  /* 0x0000001320137220 */ /* 0x000fe20000400000 */
[----:B------:R-:W-:Y:S01]  /*5260*/  @!P0 MOV R3, R28 ;  /* 0x0000001c00038202 */ /* 0x000fe20000000f00 */
[----:B------:R-:W-:Y:S01]  /*5270*/  FADD R17, R26, R17 ;  /* 0x000000111a117221 */ /* 0x000fe20000000000 */
[-C--:B-----5:R-:W-:Y:S01]  /*5280*/  FFMA R21, R30, R18.reuse, R21 ;  /* 0x000000121e157223 */ /* 0x0a0fe20000000015 */
[----:B------:R-:W-:Y:S01]  /*5290*/  FFMA R18, R22, R18, R19 ;  /* 0x0000001216127223 */ /* 0x000fe20000000013 */
[----:B------:R-:W-:Y:S01]  /*52a0*/  @!P0 MOV R20, R22 ;  /* 0x0000001600148202 */ /* 0x000fe20000000f00 */
[----:B------:R-:W-:Y:S01]  /*52b0*/  SHFL.UP PT, R2, R3, 0x2, RZ ;  /* 0x0440000003027989 */ /* 0x000fe200000e00ff */
[----:B------:R-:W-:-:S02]  /*52c0*/  @!P0 MOV R17, R26 ;  /* 0x0000001a00118202 */ /* 0x000fc40000000f00 */
[----:B------:R-:W-:Y:S01]  /*52d0*/  @!P0 MOV R21, R34 ;  /* 0x0000002200158202 */ /* 0x000fe20000000f00 */
[----:B------:R-:W0:Y:S01]  /*52e0*/  SHFL.UP PT, R22, R16, 0x2, RZ ;  /* 0x0440000010167989 */ /* 0x000e2200000e00ff */
[----:B------:R-:W-:Y:S02]  /*52f0*/  @!P0 MOV R18, R32 ;  /* 0x0000002000128202 */ /* 0x000fe40000000f00 */
[----:B------:R-:W-:Y:S01]  /*5300*/  ISETP.GT.AND P0, PT, R24, 0x1, PT ;  /* 0x000000011800780c */ /* 0x000fe20003f04270 */
[----:B------:R-:W1:Y:S04]  /*5310*/  SHFL.UP PT, R23, R20, 0x2, RZ ;  /* 0x0440000014177989 */ /* 0x000e6800000e00ff */
[----:B------:R-:W2:Y:S04]  /*5320*/  SHFL.UP PT, R19, R17, 0x2, RZ ;  /* 0x0440000011137989 */ /* 0x000ea800000e00ff */
[----:B------:R-:W3:Y:S04]  /*5330*/  SHFL.UP PT, R26, R21, 0x2, RZ ;  /* 0x04400000151a7989 */ /* 0x000ee800000e00ff */
[----:B------:R-:W4:Y:S01]  /*5340*/  SHFL.UP PT, R25, R18, 0x2, RZ ;  /* 0x0440000012197989 */ /* 0x000f2200000e00ff */
[C---:B0-----:R-:W-:Y:S01]  /*5350*/  FMUL R28, R22.reuse, R18 ;  /* 0x00000012161c7220 */ /* 0x041fe20000400000 */
[-C--:B------:R-:W-:Y:S01]  /*5360*/  FMUL R27, R22, R21.reuse ;  /* 0x00000015161b7220 */ /* 0x080fe20000400000 */
[----:B------:R-:W-:-:S02]  /*5370*/  FMUL R22, R2, R21 ;  /* 0x0000001502167220 */ /* 0x000fc40000400000 */
[C---:B-1----:R-:W-:Y:S01]  /*5380*/  FFMA R29, R23.reuse, R20, R28 ;  /* 0x00000014171d7223 */ /* 0x042fe2000000001c */
[----:B------:R-:W-:Y:S01]  /*5390*/  FFMA R27, R23, R16, R27 ;  /* 0x00000010171b7223 */ /* 0x000fe2000000001b */
[----:B------:R-:W-:Y:S01]  /*53a0*/  FMUL R23, R2, R18 ;  /* 0x0000001202177220 */ /* 0x000fe20000400000 */
[-C--:B------:R-:W-:Y:S01]  /*53b0*/  @!P0 MOV R27, R16.reuse ;  /* 0x00000010001b8202 */ /* 0x080fe20000000f00 */
[C---:B--2---:R-:W-:Y:S01]  /*53c0*/  FFMA R22, R19.reuse, R16, R22 ;  /* 0x0000001013167223 */ /* 0x044fe20000000016 */
[-C--:B------:R-:W-:Y:S01]  /*53d0*/  @!P0 MOV R29, R20.reuse ;  /* 0x00000014001d8202 */ /* 0x080fe20000000f00 */
[----:B------:R-:W-:Y:S01]  /*53e0*/  FFMA R2, R19, R20, R23 ;  /* 0x0000001413027223 */ /* 0x000fe20000000017 */
[----:B---3--:R-:W-:Y:S01]  /*53f0*/  FMUL R28, R26, R21 ;  /* 0x000000151a1c7220 */ /* 0x008fe20000400000 */
[----:B------:R-:W-:Y:S01]  /*5400*/  FADD R22, R22, R3 ;  /* 0x0000000316167221 */ /* 0x000fe20000000000 */
[----:B------:R-:W-:Y:S01]  /*5410*/  @!P0 MOV R22, R3 ;  /* 0x0000000300168202 */ /* 0x000fe20000000f00 */
[----:B------:R-:W-:Y:S01]  /*5420*/  FMUL R26, R26, R18 ;  /* 0x000000121a1a7220 */ /* 0x000fe20000400000 */
[C---:B----4-:R-:W-:Y:S01]  /*5430*/  FFMA R28, R25.reuse, R16, R28 ;  /* 0x00000010191c7223 */ /* 0x050fe2000000001c */
[----:B------:R-:W0:Y:S01]  /*5440*/  SHFL.UP PT, R19, R27, 0x4, RZ ;  /* 0x048000001b137989 */ /* 0x000e2200000e00ff */
[----:B------:R-:W-:Y:S01]  /*5450*/  FADD R2, R2, R17 ;  /* 0x0000001102027221 */ /* 0x000fe20000000000 */
[----:B------:R-:W-:Y:S01]  /*5460*/  @!P0 MOV R28, R21 ;  /* 0x00000015001c8202 */ /* 0x000fe20000000f00 */
[----:B------:R-:W-:Y:S01]  /*5470*/  FFMA R25, R25, R20, R26 ;  /* 0x0000001419197223 */ /* 0x000fe2000000001a */
        /* <DEDUP_REMOVED lines=8> */
[C---:B0-----:R-:W-:Y:S01]  /*5500*/  FMUL R21, R19.reuse, R25 ;  /* 0x0000001913157220 */ /* 0x041fe20000400000 */
[-C--:B------:R-:W-:Y:S01]  /*5510*/  FMUL R26, R19, R28.reuse ;  /* 0x0000001c131a7220 */ /* 0x080fe20000400000 */
[----:B-1----:R-:W-:-:S02]  /*5520*/  FMUL R19, R3, R28 ;  /* 0x0000001c03137220 */ /* 0x002fc40000400000 */
[C---:B--2---:R-:W-:Y:S01]  /*5530*/  FFMA R23, R18.reuse, R29, R21 ;  /* 0x0000001d12177223 */ /* 0x044fe20000000015 */
[----:B------:R-:W-:Y:S01]  /*5540*/  FFMA R26, R18, R27, R26 ;  /* 0x0000001b121a7223 */ /* 0x000fe2000000001a */
[----:B------:R-:W-:Y:S01]  /*5550*/  FMUL R18, R3, R25 ;  /* 0x0000001903127220 */ /* 0x000fe20000400000 */
[----:B------:R-:W-:Y:S01]  /*5560*/  @!P0 MOV R26, R27 ;  /* 0x0000001b001a8202 */ /* 0x000fe20000000f00 */
[C---:B---3--:R-:W-:Y:S01]  /*5570*/  FMUL R21, R17.reuse, R28 ;  /* 0x0000001c11157220 */ /* 0x048fe20000400000 */
[----:B------:R-:W-:Y:S01]  /*5580*/  FMUL R17, R17, R25 ;  /* 0x0000001911117220 */ /* 0x000fe20000400000 */
[----:B------:R-:W-:Y:S01]  /*5590*/  @!P0 MOV R23, R29 ;  /* 0x0000001d00178202 */ /* 0x000fe20000000f00 */
[C---:B----4-:R-:W-:Y:S01]  /*55a0*/  FFMA R19, R16.reuse, R27, R19 ;  /* 0x0000001b10137223 */ /* 0x050fe20000000013 */
[----:B------:R-:W-:-:S03]  /*55b0*/  FFMA R3, R16, R29, R18 ;  /* 0x0000001d10037223 */ /* 0x000fc60000000012 */
[----:B------:R-:W-:Y:S01]  /*55c0*/  SHFL.UP PT, R18, R23, 0x8, RZ ;  /* 0x0500000017127989 */ /* 0x000fe200000e00ff */
[C---:B-----5:R-:W-:Y:S01]  /*55d0*/  FFMA R21, R20.reuse, R27, R21 ;  /* 0x0000001b14157223 */ /* 0x060fe20000000015 */
[----:B------:R-:W-:Y:S01]  /*55e0*/  FADD R19, R19, R22 ;  /* 0x0000001613137221 */ /* 0x000fe20000000000 */
[----:B------:R-:W-:Y:S01]  /*55f0*/  FFMA R17, R20, R29, R17 ;  /* 0x0000001d14117223 */ /* 0x000fe20000000011 */
[----:B------:R-:W-:Y:S01]  /*5600*/  @!P0 MOV R19, R22 ;  /* 0x0000001600138202 */ /* 0x000fe20000000f00 */
[----:B------:R-:W0:Y:S01]  /*5610*/  SHFL.UP PT, R20, R26, 0x8, RZ ;  /* 0x050000001a147989 */ /* 0x000e2200000e00ff */
[----:B------:R-:W-:Y:S01]  /*5620*/  FADD R3, R3, R2 ;  /* 0x0000000203037221 */ /* 0x000fe20000000000 */
[----:B------:R-:W-:Y:S02]  /*5630*/  @!P0 MOV R3, R2 ;  /* 0x0000000200038202 */ /* 0x000fe40000000f00 */
        /* <DEDUP_REMOVED lines=11> */
[-C--:B------:R-:W-:Y:S01]  /*56f0*/  FFMA R30, R18, R26.reuse, R27 ;  /* 0x0000001a121e7223 */ /* 0x080fe2000000001b */
[----:B------:R-:W-:Y:S01]  /*5700*/  FMUL R16, R16, R17 ;  /* 0x0000001110107220 */ /* 0x000fe20000400000 */
[-C--:B------:R-:W-:Y:S01]  /*5710*/  @!P0 MOV R30, R26.reuse ;  /* 0x0000001a001e8202 */ /* 0x080fe20000000f00 */
[CC--:B--2---:R-:W-:Y:S01]  /*5720*/  FFMA R18, R2.reuse, R26.reuse, R25 ;  /* 0x0000001a02127223 */ /* 0x0c4fe20000000019 */
[-C--:B------:R-:W-:Y:S01]  /*5730*/  @!P0 MOV R20, R23.reuse ;  /* 0x0000001700148202 */ /* 0x080fe20000000f00 */
[----:B------:R-:W-:Y:S01]  /*5740*/  FFMA R16, R2, R23, R16 ;  /* 0x0000001702107223 */ /* 0x000fe20000000010 */
[----:B------:R-:W-:Y:S01]  /*5750*/  SHF.R.U32.HI R25, RZ, 0x5, R0 ;  /* 0x00000005ff197819 */ /* 0x000fe20000011600 */
[----:B---3--:R-:W-:Y:S01]  /*5760*/  FMUL R29, R28, R21 ;  /* 0x000000151c1d7220 */ /* 0x008fe20000400000 */
[----:B------:R-:W-:Y:S01]  /*5770*/  FADD R18, R18, R19 ;  /* 0x0000001312127221 */ /* 0x000fe20000000000 */
[----:B------:R-:W-:Y:S01]  /*5780*/  FMUL R27, R28, R17 ;  /* 0x000000111c1b7220 */ /* 0x000fe20000400000 */
[----:B------:R-:W0:Y:S01]  /*5790*/  SHFL.UP PT, R2, R30, 0x10, RZ ;  /* 0x060000001e027989 */ /* 0x000e2200000e00ff */
[----:B----4-:R-:W-:Y:S01]  /*57a0*/  FFMA R29, R22, R26, R29 ;  /* 0x0000001a161d7223 */ /* 0x010fe2000000001d */
[----:B------:R-:W-:Y:S01]  /*57b0*/  @!P0 MOV R18, R19 ;  /* 0x0000001300128202 */ /* 0x000fe20000000f00 */
[----:B------:R-:W-:Y:S01]  /*57c0*/  FADD R16, R16, R3 ;  /* 0x0000000310107221 */ /* 0x000fe20000000000 */
[----:B------:R-:W-:Y:S01]  /*57d0*/  @!P0 MOV R29, R21 ;  /* 0x00000015001d8202 */ /* 0x000fe20000000f00 */
[----:B------:R-:W-:Y:S01]  /*57e0*/  FFMA R22, R22, R23, R27 ;  /* 0x0000001716167223 */ /* 0x000fe2000000001b */
[----:B------:R-:W1:Y:S01]  /*57f0*/  SHFL.UP PT, R21, R20, 0x10, RZ ;  /* 0x0600000014157989 */ /* 0x000e6200000e00ff */
[----:B------:R-:W-:-:S02]  /*5800*/  @!P0 MOV R16, R3 ;  /* 0x0000000300108202 */ /* 0x000fc40000000f00 */
[----:B------:R-:W-:Y:S01]  /*5810*/  @!P0 MOV R22, R17 ;  /* 0x0000001100168202 */ /* 0x000fe20000000f00 */
[----:B------:R-:W2:Y:S01]  /*5820*/  SHFL.UP PT, R19, R18, 0x10, RZ ;  /* 0x0600000012137989 */ /* 0x000ea200000e00ff */
[----:B------:R-:W-:Y:S02]  /*5830*/  ISETP.GT.AND P0, PT, R24, 0xf, PT ;  /* 0x0000000f1800780c */ /* 0x000fe40003f04270 */
[----:B------:R-:W-:Y:S01]  /*5840*/  ISETP.NE.AND P2, PT, R25, 0x3, PT ;  /* 0x000000031900780c */ /* 0x000fe20003f45270 */
[----:B------:R-:W3:Y:S04]  /*5850*/  SHFL.UP PT, R23, R29, 0x10, RZ ;  /* 0x060000001d177989 */ /* 0x000ee800000e00ff */
[----:B------:R-:W4:Y:S04]  /*5860*/  SHFL.UP PT, R17, R16, 0x10, RZ ;  /* 0x0600000010117989 */ /* 0x000f2800000e00ff */
[----:B------:R-:W5:Y:S01]  /*5870*/  SHFL.UP PT, R27, R22, 0x10, RZ ;  /* 0x06000000161b7989 */ /* 0x000f6200000e00ff */
[C---:B0-----:R-:W-:Y:S01]  /*5880*/  FMUL R26, R2.reuse, R22 ;  /* 0x00000016021a7220 */ /* 0x041fe20000400000 */
[----:B------:R-:W-:-:S03]  /*5890*/  FMUL R3, R2, R29 ;  /* 0x0000001d02037220 */ /* 0x000fc60000400000 */
[C---:B-1----:R-:W-:Y:S01]  /*58a0*/  FFMA R2, R21.reuse, R20, R26 ;  /* 0x0000001415027223 */ /* 0x042fe2000000001a */
[----:B------:R-:W-:Y:S01]  /*58b0*/  FFMA R3, R21, R30, R3 ;  /* 0x0000001e15037223 */ /* 0x000fe20000000003 */
[----:B------:R-:W-:Y:S01]  /*58c0*/  @!P0 MOV R2, R20 ;  /* 0x0000001400028202 */ /* 0x000fe20000000f00 */
[C---:B--2---:R-:W-:Y:S01]  /*58d0*/  FMUL R26, R19.reuse, R22 ;  /* 0x00000016131a7220 */ /* 0x044fe20000400000 */
[-C--:B------:R-:W-:Y:S01]  /*58e0*/  FMUL R21, R19, R29.reuse ;  /* 0x0000001d13157220 */ /* 0x080fe20000400000 */
[----:B------:R-:W-:Y:S01]  /*58f0*/  @!P0 MOV R3, R30 ;  /* 0x0000001e00038202 */ /* 0x000fe20000000f00 */
[C---:B---3--:R-:W-:Y:S01]  /*5900*/  FMUL R28, R23.reuse, R22 ;  /* 0x00000016171c7220 */ /* 0x048fe20000400000 */
[-C--:B------:R-:W-:Y:S01]  /*5910*/  FMUL R23, R23, R29.reuse ;  /* 0x0000001d17177220 */ /* 0x080fe20000400000 */
[C---:B----4-:R-:W-:Y:S01]  /*5920*/  FFMA R19, R17.reuse, R20, R26 ;  /* 0x0000001411137223 */ /* 0x050fe2000000001a */
[----:B------:R-:W-:Y:S01]  /*5930*/  FFMA R21, R17, R30, R21 ;  /* 0x0000001e11157223 */ /* 0x000fe20000000015 */
[C---:B-----5:R-:W-:Y:S01]  /*5940*/  FFMA R26, R27.reuse, R20, R28 ;  /* 0x000000141b1a7223 */ /* 0x060fe2000000001c */
[----:B------:R-:W-:Y:S01]  /*5950*/  MOV R20, 0x18 ;  /* 0x0000001800147802 */ /* 0x000fe20000000f00 */
        /* <DEDUP_REMOVED lines=9> */
[----:B------:R-:W-:-:S03]  /*59f0*/  ISETP.NE.AND P0, PT, R25, 0x1, PT ;  /* 0x000000011900780c */ /* 0x000fc60003f05270 */
[----:B------:R-:W-:Y:S04]  /*5a00*/  @!P1 STS.64 [R41+0x60], R26 ;  /* 0x0000601a29009388 */ /* 0x000fe80000000a00 */
[----:B------:R0:W-:Y:S01]  /*5a10*/  @!P1 STS.64 [R41+0x50], R36 ;  /* 0x0000502429009388 */ /* 0x0001e20000000a00 */
[----:B------:R-:W-:Y:S01]  /*5a20*/  BAR.SYNC.DEFER_BLOCKING 0x0 ;  /* 0x0000000000007b1d */ /* 0x000fe20000010000 */
[----:B------:R-:W-:Y:S02]  /*5a30*/  ISETP.NE.AND P1, PT, R25, 0x2, PT ;  /* 0x000000021900780c */ /* 0x000fe40003f25270 */
[----:B------:R-:W-:Y:S02]  /*5a40*/  MOV R25, RZ ;  /* 0x000000ff00197202 */ /* 0x000fe40000000f00 */
[----:B0-----:R-:W-:Y:S01]  /*5a50*/  CS2R R40, SRZ ;  /* 0x0000000000287805 */ /* 0x001fe2000001ff00 */
[----:B------:R-:W-:Y:S04]  /*5a60*/  SHFL.UP PT, R2, R2, 0x1, RZ ;  /* 0x0420000002027989 */ /* 0x000fe800000e00ff */
[----:B------:R-:W-:Y:S04]  /*5a70*/  SHFL.UP PT, R27, R27, 0x1, RZ ;  /* 0x042000001b1b7989 */ /* 0x000fe800000e00ff */
[----:B------:R-:W-:Y:S04]  /*5a80*/  SHFL.UP PT, R36, R36, 0x1, RZ ;  /* 0x0420000024247989 */ /* 0x000fe800000e00ff */
[----:B------:R-:W-:Y:S04]  /*5a90*/  SHFL.UP PT, R37, R37, 0x1, RZ ;  /* 0x0420000025257989 */ /* 0x000fe800000e00ff */
[----:B------:R-:W0:Y:S04]  /*5aa0*/  LDS.128 R16, [UR5+0x50] ;  /* 0x00005005ff107984 */ /* 0x000e280008000c00 */
[----:B------:R-:W1:Y:S04]  /*5ab0*/  LDS.128 R20, [UR5+0x70] ;  /* 0x00007005ff147984 */ /* 0x000e680008000c00 */
[----:B------:R-:W2:Y:S04]  /*5ac0*/  LDS.128 R28, [UR5+0x60] ;  /* 0x00006005ff1c7984 */ /* 0x000ea80008000c00 */
[----:B------:R-:W3:Y:S04]  /*5ad0*/  LDS.64 R38, [UR5+0x90] ;  /* 0x00009005ff267984 */ /* 0x000ee80008000a00 */
[----:B------:R-:W4:Y:S01]  /*5ae0*/  LDS.128 R32, [UR5+0x80] ;  /* 0x00008005ff207984 */ /* 0x000f220008000c00 */
[----:B0-----:R-:W-:-:S02]  /*5af0*/  @!P0 MOV R40, R17 ;  /* 0x0000001100288202 */ /* 0x001fc40000000f00 */
[----:B------:R-:W-:Y:S01]  /*5b00*/  @!P0 MOV R41, R19 ;  /* 0x0000001300298202 */ /* 0x000fe20000000f00 */
[CC--:B-1----:R-:W-:Y:S01]  /*5b10*/  FMUL R44, R17.reuse, R23.reuse ;  /* 0x00000017112c7220 */ /* 0x0c2fe20000400000 */
[-C--:B------:R-:W-:Y:S01]  /*5b20*/  FMUL R43, R17, R22.reuse ;  /* 0x00000016112b7220 */ /* 0x080fe20000400000 */
[C---:B------:R-:W-:Y:S01]  /*5b30*/  FMUL R17, R19.reuse, R22 ;  /* 0x0000001613117220 */ /* 0x040fe20000400000 */
[----:B------:R-:W-:Y:S01]  /*5b40*/  FMUL R45, R19, R23 ;  /* 0x00000017132d7220 */ /* 0x000fe20000400000 */
[C---:B------:R-:W-:Y:S01]  /*5b50*/  FFMA R44, R16.reuse, R21, R44 ;  /* 0x00000015102c7223 */ /* 0x040fe2000000002c */
[----:B------:R-:W-:Y:S01]  /*5b60*/  @!P0 MOV R42, R16 ;  /* 0x00000010002a8202 */ /* 0x000fe20000000f00 */
[-C--:B------:R-:W-:Y:S01]  /*5b70*/  FFMA R43, R16, R20.reuse, R43 ;  /* 0x00000014102b7223 */ /* 0x080fe2000000002b */
[----:B------:R-:W-:Y:S01]  /*5b80*/  FFMA R19, R18, R20, R17 ;  /* 0x0000001412137223 */ /* 0x000fe20000000011 */
[----:B--2---:R-:W-:Y:S01]  /*5b90*/  FMUL R47, R29, R23 ;  /* 0x000000171d2f7220 */ /* 0x004fe20000400000 */
[----:B------:R-:W-:Y:S01]  /*5ba0*/  FADD R31, R44, R31 ;  /* 0x0000001f2c1f7221 */ /* 0x000fe20000000000 */
[----:B------:R-:W-:Y:S01]  /*5bb0*/  CS2R R16, SRZ ;  /* 0x0000000000107805 */ /* 0x000fe2000001ff00 */
[-C--:B------:R-:W-:Y:S01]  /*5bc0*/  FFMA R45, R18, R21.reuse, R45 ;  /* 0x00000015122d7223 */ /* 0x080fe2000000002d */
[----:B------:R-:W-:Y:S01]  /*5bd0*/  @!P0 MOV R25, R18 ;  /* 0x0000001200198202 */ /* 0x000fe20000000f00 */
[----:B------:R-:W-:Y:S01]  /*5be0*/  FFMA R47, R28, R21, R47 ;  /* 0x000000151c2f7223 */ /* 0x000fe2000000002f */
[----:B------:R-:W-:Y:S01]  /*5bf0*/  @!P0 MOV R16, R29 ;  /* 0x0000001d00108202 */ /* 0x000fe20000000f00 */
[----:B------:R-:W-:Y:S01]  /*5c00*/  FADD R30, R43, R30 ;  /* 0x0000001e2b1e7221 */ /* 0x000fe20000000000 */
[----:B------:R-:W-:Y:S01]  /*5c10*/  @!P0 MOV R17, R28 ;  /* 0x0000001c00118202 */ /* 0x000fe20000000f00 */
[----:B------:R-:W-:Y:S01]  /*5c20*/  FMUL R23, R29, R22 ;  /* 0x000000161d177220 */ /* 0x000fe20000400000 */
[----:B------:R-:W-:Y:S01]  /*5c30*/  ISETP.GE.U32.AND P0, PT, R0, 0x20, PT ;  /* 0x000000200000780c */ /* 0x000fe20003f06070 */
[-C--:B---3--:R-:W-:Y:S01]  /*5c40*/  FMUL R21, R31, R38.reuse ;  /* 0x000000261f157220 */ /* 0x088fe20000400000 */
[----:B------:R-:W-:Y:S01]  /*5c50*/  @!P1 MOV R40, R31 ;  /* 0x0000001f00289202 */ /* 0x000fe20000000f00 */
[----:B------:R-:W-:Y:S01]  /*5c60*/  FMUL R18, R45, R38 ;  /* 0x000000262d127220 */ /* 0x000fe20000400000 */
[-C--:B------:R-:W-:Y:S01]  /*5c70*/  FMUL R31, R31, R39.reuse ;  /* 0x000000271f1f7220 */ /* 0x080fe20000400000 */
[----:B------:R-:W-:Y:S01]  /*5c80*/  FFMA R23, R28, R20, R23 ;  /* 0x000000141c177223 */ /* 0x000fe20000000017 */
[C---:B----4-:R-:W-:Y:S01]  /*5c90*/  FFMA R21, R30.reuse, R34, R21 ;  /* 0x000000221e157223 */ /* 0x050fe20000000015 */
[----:B------:R-:W-:Y:S01]  /*5ca0*/  @!P1 MOV R42, R30 ;  /* 0x0000001e002a9202 */ /* 0x000fe20000000f00 */
[-C--:B------:R-:W-:Y:S01]  /*5cb0*/  FMUL R20, R45, R39.reuse ;  /* 0x000000272d147220 */ /* 0x080fe20000400000 */
[C---:B------:R-:W-:Y:S01]  /*5cc0*/  FMUL R22, R47.reuse, R38 ;  /* 0x000000262f167220 */ /* 0x040fe20000400000 */
[----:B------:R-:W-:Y:S01]  /*5cd0*/  FMUL R28, R47, R39 ;  /* 0x000000272f1c7220 */ /* 0x000fe20000400000 */
[CC--:B------:R-:W-:Y:S01]  /*5ce0*/  FFMA R18, R19.reuse, R34.reuse, R18 ;  /* 0x0000002213127223 */ /* 0x0c0fe20000000012 */
[----:B------:R-:W-:Y:S01]  /*5cf0*/  FFMA R30, R30, R35, R31 ;  /* 0x000000231e1e7223 */ /* 0x000fe2000000001f */
[----:B------:R-:W-:Y:S01]  /*5d00*/  @!P1 MOV R25, R19 ;  /* 0x0000001300199202 */ /* 0x000fe20000000f00 */
[-C--:B------:R-:W-:Y:S01]  /*5d10*/  FFMA R20, R19, R35.reuse, R20 ;  /* 0x0000002313147223 */ /* 0x080fe20000000014 */
[C---:B------:R-:W-:Y:S01]  /*5d20*/  FFMA R22, R23.reuse, R34, R22 ;  /* 0x0000002217167223 */ /* 0x040fe20000000016 */
[----:B------:R-:W-:Y:S01]  /*5d30*/  FFMA R28, R23, R35, R28 ;  /* 0x00000023171c7223 */ /* 0x000fe2000000001c */
[----:B------:R-:W-:Y:S01]  /*5d40*/  FADD R21, R32, R21 ;  /* 0x0000001520157221 */ /* 0x000fe20000000000 */
[----:B------:R-:W-:Y:S01]  /*5d50*/  FADD R30, R33, R30 ;  /* 0x0000001e211e7221 */ /* 0x000fe20000000000 */
[----:B------:R-:W-:Y:S01]  /*5d60*/  @!P2 MOV R25, R18 ;  /* 0x000000120019a202 */ /* 0x000fe20000000f00 */
[----:B------:R0:W1:Y:S01]  /*5d70*/  SHFL.UP PT, R19, R26, 0x1, RZ ;  /* 0x042000001a137989 */ /* 0x00006200000e00ff */
[----:B------:R-:W-:-:S02]  /*5d80*/  @!P1 MOV R41, R45 ;  /* 0x0000002d00299202 */ /* 0x000fc40000000f00 */
[----:B------:R-:W-:Y:S01]  /*5d90*/  @!P1 MOV R16, R47 ;  /* 0x0000002f00109202 */ /* 0x000fe20000000f00 */
[----:B------:R0:W2:Y:S01]  /*5da0*/  SHFL.UP PT, R18, R3, 0x1, RZ ;  /* 0x0420000003127989 */ /* 0x0000a200000e00ff */
[----:B------:R-:W-:Y:S02]  /*5db0*/  @!P1 MOV R17, R23 ;  /* 0x0000001700119202 */ /* 0x000fe40000000f00 */
[----:B------:R-:W-:Y:S02]  /*5dc0*/  @!P2 MOV R41, R20 ;  /* 0x000000140029a202 */ /* 0x000fe40000000f00 */
[----:B------:R-:W-:Y:S02]  /*5dd0*/  @!P2 MOV R17, R22 ;  /* 0x000000160011a202 */ /* 0x000fe40000000f00 */
[----:B------:R-:W-:Y:S02]  /*5de0*/  @!P2 MOV R16, R28 ;  /* 0x0000001c0010a202 */ /* 0x000fe40000000f00 */
[----:B------:R-:W-:-:S02]  /*5df0*/  @!P2 MOV R42, R21 ;  /* 0x00000015002aa202 */ /* 0x000fc40000000f00 */
[----:B------:R-:W-:Y:S02]  /*5e00*/  ISETP.NE.AND P1, PT, R0, RZ, PT ;  /* 0x000000ff0000720c */ /* 0x000fe40003f25270 */
[----:B------:R-:W-:Y:S01]  /*5e10*/  @!P2 MOV R40, R30 ;  /* 0x0000001e0028a202 */ /* 0x000fe20000000f00 */
[----:B0-----:R-:W-:Y:S10]  /*5e20*/  @!P0 BRA `(.L_x_64) ;  /* 0x0000000000588947 */ /* 0x001ff40003800000 */
[----:B------:R-:W-:Y:S01]  /*5e30*/  ISETP.NE.AND P0, PT, R24, RZ, PT ;  /* 0x000000ff1800720c */ /* 0x000fe20003f05270 */
[C---:B-1----:R-:W-:Y:S01]  /*5e40*/  FMUL R3, R19.reuse, R40 ;  /* 0x0000002813037220 */ /* 0x042fe20000400000 */
[C---:B------:R-:W-:Y:S01]  /*5e50*/  FMUL R24, R19.reuse, R16 ;  /* 0x0000001013187220 */ /* 0x040fe20000400000 */
[----:B------:R-:W-:Y:S01]  /*5e60*/  FMUL R20, R19, R41 ;  /* 0x0000002913147220 */ /* 0x000fe20000400000 */
[C---:B------:R-:W-:Y:S01]  /*5e70*/  FMUL R21, R27.reuse, R40 ;  /* 0x000000281b157220 */ /* 0x040fe20000400000 */
[C---:B------:R-:W-:Y:S01]  /*5e80*/  FFMA R3, R2.reuse, R42, R3 ;  /* 0x0000002a02037223 */ /* 0x040fe20000000003 */
[C---:B------:R-:W-:Y:S01]  /*5e90*/  FFMA R19, R2.reuse, R17, R24 ;  /* 0x0000001102137223 */ /* 0x040fe20000000018 */
[----:B------:R-:W-:Y:S01]  /*5ea0*/  FFMA R20, R2, R25, R20 ;  /* 0x0000001902147223 */ /* 0x000fe20000000014 */
[C---:B------:R-:W-:Y:S01]  /*5eb0*/  FMUL R23, R27.reuse, R16 ;  /* 0x000000101b177220 */ /* 0x040fe20000400000 */
[----:B--2---:R-:W-:Y:S01]  /*5ec0*/  FFMA R2, R18, R42, R21 ;  /* 0x0000002a12027223 */ /* 0x004fe20000000015 */
[----:B------:R-:W-:Y:S01]  /*5ed0*/  FMUL R22, R27, R41 ;  /* 0x000000291b167220 */ /* 0x000fe20000400000 */
[----:B------:R-:W-:Y:S01]  /*5ee0*/  FADD R36, R36, R3 ;  /* 0x0000000324247221 */ /* 0x000fe20000000000 */
[C---:B------:R-:W-:Y:S01]  /*5ef0*/  FFMA R27, R18.reuse, R17, R23 ;  /* 0x00000011121b7223 */ /* 0x040fe20000000017 */
[----:B------:R-:W-:Y:S01]  /*5f00*/  FADD R37, R37, R2 ;  /* 0x0000000225257221 */ /* 0x000fe20000000000 */
[----:B------:R-:W-:Y:S01]  /*5f10*/  FFMA R18, R18, R25, R22 ;  /* 0x0000001912127223 */ /* 0x000fe20000000016 */
[----:B------:R-:W-:-:S02]  /*5f20*/  MOV R2, R20 ;  /* 0x0000001400027202 */ /* 0x000fc40000000f00 */
[----:B------:R-:W-:Y:S02]  /*5f30*/  @!P0 MOV R19, R17 ;  /* 0x0000001100138202 */ /* 0x000fe40000000f00 */
[----:B------:R-:W-:Y:S02]  /*5f40*/  @!P0 MOV R27, R16 ;  /* 0x00000010001b8202 */ /* 0x000fe40000000f00 */
[----:B------:R-:W-:Y:S02]  /*5f50*/  @!P0 MOV R36, R42 ;  /* 0x0000002a00248202 */ /* 0x000fe40000000f00 */
[----:B------:R-:W-:Y:S02]  /*5f60*/  @!P0 MOV R37, R40 ;  /* 0x0000002800258202 */ /* 0x000fe40000000f00 */
[----:B------:R-:W-:Y:S02]  /*5f70*/  @!P0 MOV R2, R25 ;  /* 0x0000001900028202 */ /* 0x000fe40000000f00 */
[----:B------:R-:W-:-:S07]  /*5f80*/  @!P0 MOV R18, R41 ;  /* 0x0000002900128202 */ /* 0x000fce0000000f00 */
.L_x_64:
[----:B------:R-:W-:Y:S05]  /*5f90*/  BSYNC.RECONVERGENT B0 ;  /* 0x0000000000007941 */ /* 0x000fea0003800200 */
.L_x_63:
[----:B------:R-:W-:Y:S04]  /*5fa0*/  BSSY.RECONVERGENT B0, `(.L_x_65) ;  /* 0x0000012000007945 */ /* 0x000fe80003800200 */
[----:B------:R-:W-:Y:S05]  /*5fb0*/  @!P1 BRA `(.L_x_66) ;  /* 0x0000000000409947 */ /* 0x000fea0003800000 */
[CC--:B--2---:R-:W-:Y:S01]  /*5fc0*/  FMUL R17, R8.reuse, R18.reuse ;  /* 0x0000001208117220 */ /* 0x0c4fe20000400000 */
[C---:B------:R-:W-:Y:S01]  /*5fd0*/  FMUL R3, R8.reuse, R37 ;  /* 0x0000002508037220 */ /* 0x040fe20000400000 */
[----:B------:R-:W-:Y:S01]  /*5fe0*/  FMUL R16, R8, R27 ;  /* 0x0000001b08107220 */ /* 0x000fe20000400000 */
[C---:B------:R-:W-:Y:S01]  /*5ff0*/  FMUL R18, R9.reuse, R18 ;  /* 0x0000001209127220 */ /* 0x040fe20000400000 */
[C---:B------:R-:W-:Y:S01]  /*6000*/  FMUL R8, R9.reuse, R37 ;  /* 0x0000002509087220 */ /* 0x040fe20000400000 */
[----:B------:R-:W-:Y:S01]  /*6010*/  FMUL R20, R9, R27 ;  /* 0x0000001b09147220 */ /* 0x000fe20000400000 */
[C---:B------:R-:W-:Y:S01]  /*6020*/  FFMA R3, R14.reuse, R36, R3 ;  /* 0x000000240e037223 */ /* 0x040fe20000000003 */
[CC--:B------:R-:W-:Y:S01]  /*6030*/  FFMA R17, R14.reuse, R2.reuse, R17 ;  /* 0x000000020e117223 */ /* 0x0c0fe20000000011 */
[C---:B------:R-:W-:Y:S01]  /*6040*/  FFMA R18, R15.reuse, R2, R18 ;  /* 0x000000020f127223 */ /* 0x040fe20000000012 */
[C---:B------:R-:W-:Y:S01]  /*6050*/  FFMA R36, R15.reuse, R36, R8 ;  /* 0x000000240f247223 */ /* 0x040fe20000000008 */
[-C--:B-1----:R-:W-:Y:S01]  /*6060*/  FFMA R8, R14, R19.reuse, R16 ;  /* 0x000000130e087223 */ /* 0x082fe20000000010 */
[----:B------:R-:W-:Y:S01]  /*6070*/  FFMA R9, R15, R19, R20 ;  /* 0x000000130f097223 */ /* 0x000fe20000000014 */
[----:B------:R-:W-:Y:S01]  /*6080*/  FADD R12, R12, R3 ;  /* 0x000000030c0c7221 */ /* 0x000fe20000000000 */
[----:B------:R-:W-:Y:S01]  /*6090*/  FADD R13, R13, R36 ;  /* 0x000000240d0d7221 */ /* 0x000fe20000000000 */
[----:B------:R-:W-:-:S02]  /*60a0*/  MOV R14, R17 ;  /* 0x00000011000e7202 */ /* 0x000fc40000000f00 */
[----:B------:R-:W-:-:S07]  /*60b0*/  MOV R15, R18 ;  /* 0x00000012000f7202 */ /* 0x000fce0000000f00 */
.L_x_66:
[----:B------:R-:W-:Y:S05]  /*60c0*/  BSYNC.RECONVERGENT B0 ;  /* 0x0000000000007941 */ /* 0x000fea0003800200 */
.L_x_65:
[C---:B------:R-:W-:Y:S01]  /*60d0*/  FMUL R3, R6.reuse, R13 ;  /* 0x0000000d06037220 */ /* 0x040fe20000400000 */
[C---:B------:R-:W-:Y:S01]  /*60e0*/  FMUL R17, R6.reuse, R15 ;  /* 0x0000000f06117220 */ /* 0x040fe20000400000 */
[----:B-1----:R-:W-:Y:S01]  /*60f0*/  FMUL R19, R6, R9 ;  /* 0x0000000906137220 */ /* 0x002fe20000400000 */
[C---:B------:R-:W-:Y:S01]  /*6100*/  FMUL R2, R7.reuse, R13 ;  /* 0x0000000d07027220 */ /* 0x040fe20000400000 */
[C---:B------:R-:W-:Y:S01]  /*6110*/  FMUL R6, R7.reuse, R15 ;  /* 0x0000000f07067220 */ /* 0x040fe20000400000 */
[----:B------:R-:W-:Y:S01]  /*6120*/  FMUL R7, R7, R9 ;  /* 0x0000000907077220 */ /* 0x000fe20000400000 */
[C---:B------:R-:W-:Y:S01]  /*6130*/  FFMA R16, R4.reuse, R14, R17 ;  /* 0x0000000e04107223 */ /* 0x040fe20000000011 */
[C---:B--2---:R-:W-:Y:S01]  /*6140*/  FFMA R18, R4.reuse, R8, R19 ;  /* 0x0000000804127223 */ /* 0x044fe20000000013 */
[-C--:B------:R-:W-:Y:S01]  /*6150*/  FFMA R3, R4, R12.reuse, R3 ;  /* 0x0000000c04037223 */ /* 0x080fe20000000003 */
[C---:B------:R-:W-:Y:S01]  /*6160*/  FFMA R2, R5.reuse, R12, R2 ;  /* 0x0000000c05027223 */ /* 0x040fe20000000002 */
[C---:B------:R-:W-:Y:S01]  /*6170*/  FFMA R17, R5.reuse, R14, R6 ;  /* 0x0000000e05117223 */ /* 0x040fe20000000006 */
[----:B------:R-:W-:Y:S01]  /*6180*/  FFMA R19, R5, R8, R7 ;  /* 0x0000000805137223 */ /* 0x000fe20000000007 */
[----:B------:R-:W-:Y:S06]  /*6190*/  BRA `(.L_x_67) ;  /* 0x0000003000a07947 */ /* 0x000fec0003800000 */
.L_x_62:
        /* <DEDUP_REMOVED lines=17> */
[----:B------:R-:W-:-:S02]  /*62b0*/  ISETP.NE.AND P1, PT, R24, 0x1f, PT ;  /* 0x0000001f1800780c */ /* 0x000fc40003f25270 */
[----:B------:R-:W-:Y:S01]  /*62c0*/  CS2R R44, SRZ ;  /* 0x00000000002c7805 */ /* 0x000fe2000001ff00 */
[----:B------:R-:W2:Y:S01]  /*62d0*/  SHFL.UP PT, R2, R26, 0x1, RZ ;  /* 0x042000001a027989 */ /* 0x000ea200000e00ff */
[----:B------:R-:W-:-:S03]  /*62e0*/  CS2R R46, SRZ ;  /* 0x00000000002e7805 */ /* 0x000fc6000001ff00 */
        /* <DEDUP_REMOVED lines=94> */
[----:B---3--:R-:W-:Y:S01]  /*68d0*/  FMUL R29, R28, R21 ;  /* 0x000000151c1d7220 */ /* 0x008fe20000400000 */
[----:B------:R-:W-:Y:S01]  /*68e0*/  FADD R18, R18, R19 ;  /* 0x0000001312127221 */ /* 0x000fe20000000000 */
[----:B------:R-:W-:Y:S01]  /*68f0*/  FMUL R27, R28, R17 ;  /* 0x000000111c1b7220 */ /* 0x000fe20000400000 */
[----:B------:R-:W-:Y:S01]  /*6900*/  @!P0 MOV R18, R19 ;  /* 0x0000001300128202 */ /* 0x000fe20000000f00 */
[----:B----4-:R-:W-:Y:S01]  /*6910*/  FFMA R29, R22, R26, R29 ;  /* 0x0000001a161d7223 */ /* 0x010fe2000000001d */
[----:B------:R-:W-:Y:S01]  /*6920*/  @!P0 MOV R29, R21 ;  /* 0x00000015001d8202 */ /* 0x000fe20000000f00 */
[----:B------:R-:W-:Y:S01]  /*6930*/  FADD R16, R16, R3 ;  /* 0x0000000310107221 */ /* 0x000fe20000000000 */
[----:B------:R-:W-:Y:S01]  /*6940*/  FFMA R22, R22, R23, R27 ;  /* 0x0000001716167223 */ /* 0x000fe2000000001b */
[----:B------:R-:W-:Y:S01]  /*6950*/  @!P0 MOV R16, R3 ;  /* 0x0000000300108202 */ /* 0x000fe20000000f00 */
[----:B------:R-:W0:Y:S01]  /*6960*/  SHFL.UP PT, R2, R18, 0x10, RZ ;  /* 0x0600000012027989 */ /* 0x000e2200000e00ff */
[----:B------:R-:W-:-:S02]  /*6970*/  @!P0 MOV R22, R17 ;  /* 0x0000001100168202 */ /* 0x000fc40000000f00 */
[----:B------:R-:W-:Y:S01]  /*6980*/  ISETP.GT.AND P0, PT, R24, 0xf, PT ;  /* 0x0000000f1800780c */ /* 0x000fe20003f04270 */
[----:B------:R-:W1:Y:S04]  /*6990*/  SHFL.UP PT, R23, R30, 0x10, RZ ;  /* 0x060000001e177989 */ /* 0x000e6800000e00ff */
[----:B------:R-:W2:Y:S04]  /*69a0*/  SHFL.UP PT, R17, R29, 0x10, RZ ;  /* 0x060000001d117989 */ /* 0x000ea800000e00ff */
[----:B------:R-:W3:Y:S04]  /*69b0*/  SHFL.UP PT, R3, R16, 0x10, RZ ;  /* 0x0600000010037989 */ /* 0x000ee800000e00ff */
[----:B------:R-:W4:Y:S04]  /*69c0*/  SHFL.UP PT, R49, R20, 0x10, RZ ;  /* 0x0600000014317989 */ /* 0x000f2800000e00ff */
[----:B------:R-:W5:Y:S01]  /*69d0*/  SHFL.UP PT, R27, R22, 0x10, RZ ;  /* 0x06000000161b7989 */ /* 0x000f6200000e00ff */
[CC--:B0-----:R-:W-:Y:S01]  /*69e0*/  FMUL R26, R2.reuse, R22.reuse ;  /* 0x00000016021a7220 */ /* 0x0c1fe20000400000 */
[-C--:B------:R-:W-:Y:S01]  /*69f0*/  FMUL R19, R2, R29.reuse ;  /* 0x0000001d02137220 */ /* 0x080fe20000400000 */
[CC--:B-1----:R-:W-:Y:S01]  /*6a00*/  FMUL R48, R23.reuse, R22.reuse ;  /* 0x0000001617307220 */ /* 0x0c2fe20000400000 */
[-C--:B------:R-:W-:Y:S01]  /*6a10*/  FMUL R23, R23, R29.reuse ;  /* 0x0000001d17177220 */ /* 0x080fe20000400000 */
[C---:B--2---:R-:W-:Y:S01]  /*6a20*/  FMUL R2, R17.reuse, R22 ;  /* 0x0000001611027220 */ /* 0x044fe20000400000 */
[----:B------:R-:W-:Y:S01]  /*6a30*/  FMUL R21, R17, R29 ;  /* 0x0000001d11157220 */ /* 0x000fe20000400000 */
[C---:B---3--:R-:W-:Y:S01]  /*6a40*/  FFMA R17, R3.reuse, R20, R26 ;  /* 0x0000001403117223 */ /* 0x048fe2000000001a */
[----:B------:R-:W-:Y:S01]  /*6a50*/  FFMA R3, R3, R30, R19 ;  /* 0x0000001e03037223 */ /* 0x000fe20000000013 */
[CC--:B----4-:R-:W-:Y:S01]  /*6a60*/  FFMA R48, R49.reuse, R20.reuse, R48 ;  /* 0x0000001431307223 */ /* 0x0d0fe20000000030 */
[----:B------:R-:W-:Y:S01]  /*6a70*/  @!P0 MOV R48, R20 ;  /* 0x0000001400308202 */ /* 0x000fe20000000f00 */
[----:B------:R-:W-:Y:S01]  /*6a80*/  FFMA R49, R49, R30, R23 ;  /* 0x0000001e31317223 */ /* 0x000fe20000000017 */
[----:B------:R-:W-:Y:S01]  /*6a90*/  FADD R3, R3, R18 ;  /* 0x0000001203037221 */ /* 0x000fe20000000000 */
[C---:B-----5:R-:W-:Y:S01]  /*6aa0*/  FFMA R26, R27.reuse, R20, R2 ;  /* 0x000000141b1a7223 */ /* 0x060fe20000000002 */
[----:B------:R-:W-:Y:S01]  /*6ab0*/  FFMA R27, R27, R30, R21 ;  /* 0x0000001e1b1b7223 */ /* 0x000fe20000000015 */
[----:B------:R-:W-:Y:S01]  /*6ac0*/  SHF.R.U32.HI R20, RZ, 0x5, R0 ;  /* 0x00000005ff147819 */ /* 0x000fe20000011600 */
[----:B------:R-:W-:Y:S01]  /*6ad0*/  FADD R2, R17, R16 ;  /* 0x0000001011027221 */ /* 0x000fe20000000000 */
[----:B------:R-:W-:-:S02]  /*6ae0*/  MOV R21, 0x18 ;  /* 0x0000001800157802 */ /* 0x000fc40000000f00 */
[----:B------:R-:W-:Y:S02]  /*6af0*/  @!P0 MOV R49, R30 ;  /* 0x0000001e00318202 */ /* 0x000fe40000000f00 */
[----:B------:R-:W-:Y:S01]  /*6b00*/  @!P0 MOV R26, R22 ;  /* 0x00000016001a8202 */ /* 0x000fe20000000f00 */
[C---:B------:R-:W-:Y:S01]  /*6b10*/  @!P1 IMAD R21, R20.reuse, R21, UR5 ;  /* 0x0000000514159e24 */ /* 0x040fe2000f8e0215 */
[----:B------:R-:W-:Y:S02]  /*6b20*/  @!P0 MOV R27, R29 ;  /* 0x0000001d001b8202 */ /* 0x000fe40000000f00 */
[----:B------:R-:W-:Y:S02]  /*6b30*/  @!P0 MOV R2, R16 ;  /* 0x0000001000028202 */ /* 0x000fe40000000f00 */
[----:B------:R-:W-:Y:S01]  /*6b40*/  @!P0 MOV R3, R18 ;  /* 0x0000001200038202 */ /* 0x000fe20000000f00 */
[----:B------:R-:W-:Y:S01]  /*6b50*/  @!P1 STS.64 [R21+0x58], R48 ;  /* 0x0000583015009388 */ /* 0x000fe20000000a00 */
[----:B------:R-:W-:-:S02]  /*6b60*/  ISETP.NE.AND P0, PT, R20, 0x1, PT ;  /* 0x000000011400780c */ /* 0x000fc40003f05270 */
[C---:B------:R-:W-:Y:S01]  /*6b70*/  ISETP.NE.AND P2, PT, R20.reuse, 0x3, PT ;  /* 0x000000031400780c */ /* 0x040fe20003f45270 */
[----:B------:R-:W-:Y:S04]  /*6b80*/  @!P1 STS.64 [R21+0x60], R26 ;  /* 0x0000601a15009388 */ /* 0x000fe80000000a00 */
[----:B------:R-:W-:Y:S01]  /*6b90*/  @!P1 STS.64 [R21+0x50], R2 ;  /* 0x0000500215009388 */ /* 0x000fe20000000a00 */
[----:B------:R-:W-:Y:S01]  /*6ba0*/  BAR.SYNC.DEFER_BLOCKING 0x0 ;  /* 0x0000000000007b1d */ /* 0x000fe20000010000 */
[----:B------:R-:W-:-:S05]  /*6bb0*/  ISETP.NE.AND P1, PT, R20, 0x2, PT ;  /* 0x000000021400780c */ /* 0x000fca0003f25270 */
[----:B------:R-:W0:Y:S04]  /*6bc0*/  LDS.128 R28, [UR5+0x50] ;  /* 0x00005005ff1c7984 */ /* 0x000e280008000c00 */
[----:B------:R-:W1:Y:S04]  /*6bd0*/  LDS.128 R32, [UR5+0x70] ;  /* 0x00007005ff207984 */ /* 0x000e680008000c00 */
[----:B------:R-:W2:Y:S04]  /*6be0*/  LDS.128 R36, [UR5+0x60] ;  /* 0x00006005ff247984 */ /* 0x000ea80008000c00 */
[----:B------:R-:W3:Y:S04]  /*6bf0*/  LDS.128 R16, [UR5+0x90] ;  /* 0x00009005ff107984 */ /* 0x000ee80008000c00 */
[----:B------:R-:W4:Y:S01]  /*6c00*/  LDS.128 R40, [UR5+0x80] ;  /* 0x00008005ff287984 */ /* 0x000f220008000c00 */
[----:B0-----:R-:W-:-:S02]  /*6c10*/  @!P0 MOV R45, R28 ;  /* 0x0000001c002d8202 */ /* 0x001fc40000000f00 */
[----:B------:R-:W-:Y:S01]  /*6c20*/  @!P0 MOV R44, R29 ;  /* 0x0000001d002c8202 */ /* 0x000fe20000000f00 */
[CC--:B-1----:R-:W-:Y:S01]  /*6c30*/  FMUL R21, R29.reuse, R34.reuse ;  /* 0x000000221d157220 */ /* 0x0c2fe20000400000 */
[----:B------:R-:W-:Y:S01]  /*6c40*/  FMUL R20, R29, R35 ;  /* 0x000000231d147220 */ /* 0x000fe20000400000 */
[C---:B------:R-:W-:Y:S01]  /*6c50*/  FMUL R25, R31.reuse, R34 ;  /* 0x000000221f197220 */ /* 0x040fe20000400000 */
[----:B------:R-:W-:Y:S01]  /*6c60*/  MOV R29, RZ ;  /* 0x000000ff001d7202 */ /* 0x000fe20000000f00 */
[CC--:B------:R-:W-:Y:S01]  /*6c70*/  FFMA R51, R28.reuse, R32.reuse, R21 ;  /* 0x000000201c337223 */ /* 0x0c0fe20000000015 */
[----:B------:R-:W-:Y:S01]  /*6c80*/  FFMA R50, R28, R33, R20 ;  /* 0x000000211c327223 */ /* 0x000fe20000000014 */
[----:B------:R-:W-:Y:S01]  /*6c90*/  FMUL R28, R31, R35 ;  /* 0x000000231f1c7220 */ /* 0x000fe20000400000 */
[----:B------:R-:W0:Y:S01]  /*6ca0*/  LDS.128 R20, [UR5+0xa0] ;  /* 0x0000a005ff147984 */ /* 0x000e220008000c00 */
[----:B------:R-:W-:Y:S01]  /*6cb0*/  @!P0 MOV R46, R31 ;  /* 0x0000001f002e8202 */ /* 0x000fe20000000f00 */
[C---:B------:R-:W-:Y:S01]  /*6cc0*/  FFMA R25, R30.reuse, R32, R25 ;  /* 0x000000201e197223 */ /* 0x040fe20000000019 */
[----:B------:R-:W-:Y:S01]  /*6cd0*/  @!P0 MOV R29, R30 ;  /* 0x0000001e001d8202 */ /* 0x000fe20000000f00 */
[----:B------:R-:W-:Y:S01]  /*6ce0*/  FFMA R30, R30, R33, R28 ;  /* 0x000000211e1e7223 */ /* 0x000fe2000000001c */
[C---:B--2---:R-:W-:Y:S01]  /*6cf0*/  FMUL R31, R37.reuse, R34 ;  /* 0x00000022251f7220 */ /* 0x044fe20000400000 */
[----:B------:R-:W-:Y:S01]  /*6d00*/  FMUL R35, R37, R35 ;  /* 0x0000002325237220 */ /* 0x000fe20000400000 */
[----:B------:R-:W-:Y:S01]  /*6d10*/  FADD R39, R50, R39 ;  /* 0x0000002732277221 */ /* 0x000fe20000000000 */
[----:B---3--:R-:W-:Y:S01]  /*6d20*/  FMUL R34, R30, R17 ;  /* 0x000000111e227220 */ /* 0x008fe20000400000 */
[----:B------:R-:W-:Y:S01]  /*6d30*/  FFMA R31, R36, R32, R31 ;  /* 0x00000020241f7223 */ /* 0x000fe2000000001f */
[----:B------:R-:W-:Y:S01]  /*6d40*/  @!P1 MOV R46, R30 ;  /* 0x0000001e002e9202 */ /* 0x000fe20000000f00 */
[----:B------:R-:W-:Y:S01]  /*6d50*/  FMUL R32, R30, R16 ;  /* 0x000000101e207220 */ /* 0x000fe20000400000 */
[----:B------:R-:W-:Y:S01]  /*6d60*/  FFMA R35, R36, R33, R35 ;  /* 0x0000002124237223 */ /* 0x000fe20000000023 */
[----:B------:R-:W-:Y:S01]  /*6d70*/  FADD R38, R51, R38 ;  /* 0x0000002633267221 */ /* 0x000fe20000000000 */
[-C--:B------:R-:W-:Y:S01]  /*6d80*/  FMUL R30, R39, R17.reuse ;  /* 0x00000011271e7220 */ /* 0x080fe20000400000 */
[----:B------:R-:W-:Y:S01]  /*6d90*/  MOV R28, RZ ;  /* 0x000000ff001c7202 */ /* 0x000fe20000000f00 */
[----:B------:R-:W-:Y:S01]  /*6da0*/  FMUL R50, R35, R17 ;  /* 0x0000001123327220 */ /* 0x000fe20000400000 */
[----:B------:R-:W-:Y:S01]  /*6db0*/  @!P0 MOV R28, R37 ;  /* 0x00000025001c8202 */ /* 0x000fe20000000f00 */
[-C--:B----4-:R-:W-:Y:S01]  /*6dc0*/  FFMA R30, R38, R43.reuse, R30 ;  /* 0x0000002b261e7223 */ /* 0x090fe2000000001e */
[----:B------:R-:W-:Y:S01]  /*6dd0*/  @!P0 MOV R47, R36 ;  /* 0x00000024002f8202 */ /* 0x000fe20000000f00 */
[-C--:B------:R-:W-:Y:S01]  /*6de0*/  FMUL R33, R39, R16.reuse ;  /* 0x0000001027217220 */ /* 0x080fe20000400000 */
[----:B------:R-:W-:Y:S01]  /*6df0*/  FMUL R36, R35, R16 ;  /* 0x0000001023247220 */ /* 0x000fe20000400000 */
[-C--:B------:R-:W-:Y:S01]  /*6e00*/  FFMA R17, R25, R43.reuse, R34 ;  /* 0x0000002b19117223 */ /* 0x080fe20000000022 */
[----:B------:R-:W-:Y:S01]  /*6e10*/  ISETP.GE.U32.AND P0, PT, R0, 0x20, PT ;  /* 0x000000200000780c */ /* 0x000fe20003f06070 */
[----:B------:R-:W-:Y:S01]  /*6e20*/  FFMA R50, R31, R43, R50 ;  /* 0x0000002b1f327223 */ /* 0x000fe20000000032 */
[----:B------:R-:W-:Y:S01]  /*6e30*/  FADD R41, R41, R30 ;  /* 0x0000001e29297221 */ /* 0x000fe20000000000 */
[----:B------:R-:W-:Y:S01]  /*6e40*/  @!P1 MOV R28, R35 ;  /* 0x00000023001c9202 */ /* 0x000fe20000000f00 */
[-C--:B------:R-:W-:Y:S01]  /*6e50*/  FFMA R33, R38, R42.reuse, R33 ;  /* 0x0000002a26217223 */ /* 0x080fe20000000021 */
[----:B------:R-:W-:Y:S01]  /*6e60*/  FFMA R35, R31, R42, R36 ;  /* 0x0000002a1f237223 */ /* 0x000fe20000000024 */
[----:B------:R-:W-:Y:S01]  /*6e70*/  @!P1 MOV R45, R38 ;  /* 0x00000026002d9202 */ /* 0x000fe20000000f00 */
[----:B------:R-:W-:Y:S01]  /*6e80*/  FFMA R16, R25, R42, R32 ;  /* 0x0000002a19107223 */ /* 0x000fe20000000020 */
[----:B------:R-:W-:Y:S01]  /*6e90*/  @!P2 MOV R46, R17 ;  /* 0x00000011002ea202 */ /* 0x000fe20000000f00 */
[----:B------:R-:W-:Y:S01]  /*6ea0*/  FADD R40, R40, R33 ;  /* 0x0000002128287221 */ /* 0x000fe20000000000 */
[----:B------:R-:W-:Y:S01]  /*6eb0*/  @!P2 MOV R28, R50 ;  /* 0x00000032001ca202 */ /* 0x000fe20000000f00 */
[----:B------:R-:W1:Y:S01]  /*6ec0*/  SHFL.UP PT, R30, R48, 0x1, RZ ;  /* 0x04200000301e7989 */ /* 0x000e6200000e00ff */
[----:B------:R-:W-:-:S02]  /*6ed0*/  @!P1 MOV R29, R25 ;  /* 0x00000019001d9202 */ /* 0x000fc40000000f00 */
[----:B------:R-:W-:Y:S01]  /*6ee0*/  @!P1 MOV R47, R31 ;  /* 0x0000001f002f9202 */ /* 0x000fe20000000f00 */
[----:B------:R-:W2:Y:S01]  /*6ef0*/  SHFL.UP PT, R32, R49, 0x1, RZ ;  /* 0x0420000031207989 */ /* 0x000ea200000e00ff */
[----:B------:R-:W-:Y:S01]  /*6f00*/  @!P1 MOV R44, R39 ;  /* 0x00000027002c9202 */ /* 0x000fe20000000f00 */
[CC--:B0-----:R-:W-:Y:S01]  /*6f10*/  FMUL R37, R17.reuse, R22.reuse ;  /* 0x0000001611257220 */ /* 0x0c1fe20000400000 */
[-C--:B------:R-:W-:Y:S01]  /*6f20*/  FMUL R36, R17, R23.reuse ;  /* 0x0000001711247220 */ /* 0x080fe20000400000 */
[CC--:B------:R-:W-:Y:S01]  /*6f30*/  FMUL R38, R50.reuse, R22.reuse ;  /* 0x0000001632267220 */ /* 0x0c0fe20000400000 */
[C---:B------:R-:W-:Y:S01]  /*6f40*/  FMUL R17, R41.reuse, R22 ;  /* 0x0000001629117220 */ /* 0x040fe20000400000 */
[-C--:B------:R-:W-:Y:S01]  /*6f50*/  FMUL R22, R41, R23.reuse ;  /* 0x0000001729167220 */ /* 0x080fe20000400000 */
[----:B------:R-:W-:Y:S01]  /*6f60*/  FMUL R50, R50, R23 ;  /* 0x0000001732327220 */ /* 0x000fe20000400000 */
[----:B------:R-:W0:Y:S01]  /*6f70*/  SHFL.UP PT, R25, R26, 0x1, RZ ;  /* 0x042000001a197989 */ /* 0x000e2200000e00ff */
[CC--:B------:R-:W-:Y:S01]  /*6f80*/  FFMA R17, R40.reuse, R20.reuse, R17 ;  /* 0x0000001428117223 */ /* 0x0c0fe20000000011 */
[----:B------:R-:W-:Y:S01]  /*6f90*/  FFMA R22, R40, R21, R22 ;  /* 0x0000001528167223 */ /* 0x000fe20000000016 */
[----:B------:R-:W-:Y:S01]  /*6fa0*/  @!P2 MOV R47, R35 ;  /* 0x00000023002fa202 */ /* 0x000fe20000000f00 */
[----:B------:R-:W3:Y:S01]  /*6fb0*/  SHFL.UP PT, R31, R27, 0x1, RZ ;  /* 0x042000001b1f7989 */ /* 0x000ee200000e00ff */
[----:B------:R-:W-:Y:S01]  /*6fc0*/  @!P2 MOV R44, R41 ;  /* 0x00000029002ca202 */ /* 0x000fe20000000f00 */
[----:B------:R-:W-:Y:S01]  /*6fd0*/  FFMA R23, R16, R20, R37 ;  /* 0x0000001410177223 */ /* 0x000fe20000000025 */
[----:B------:R-:W-:Y:S01]  /*6fe0*/  @!P2 MOV R45, R40 ;  /* 0x00000028002da202 */ /* 0x000fe20000000f00 */
[----:B------:R4:W0:Y:S01]  /*6ff0*/  SHFL.UP PT, R33, R2, 0x1, RZ ;  /* 0x0420000002217989 */ /* 0x00082200000e00ff */
[----:B------:R-:W-:Y:S01]  /*7000*/  @!P2 MOV R29, R16 ;  /* 0x00000010001da202 */ /* 0x000fe20000000f00 */
[----:B------:R-:W-:-:S02]  /*7010*/  FADD R22, R22, R19 ;  /* 0x0000001316167221 */ /* 0x000fc40000000000 */
[----:B------:R5:W0:Y:S01]  /*7020*/  SHFL.UP PT, R34, R3, 0x1, RZ ;  /* 0x0420000003227989 */ /* 0x000a2200000e00ff */
[-C--:B----4-:R-:W-:Y:S01]  /*7030*/  FFMA R2, R16, R21.reuse, R36 ;  /* 0x0000001510027223 */ /* 0x090fe20000000024 */
[----:B------:R-:W-:Y:S01]  /*7040*/  FADD R36, R17, R18 ;  /* 0x0000001211247221 */ /* 0x000fe20000000000 */
[C---:B-----5:R-:W-:Y:S01]  /*7050*/  FFMA R3, R35.reuse, R20, R38 ;  /* 0x0000001423037223 */ /* 0x060fe20000000026 */
[----:B------:R-:W-:Y:S01]  /*7060*/  FFMA R35, R35, R21, R50 ;  /* 0x0000001523237223 */ /* 0x000fe20000000032 */
[----:B-12---:R-:W-:Y:S06]  /*7070*/  @!P0 BRA `(.L_x_68) ;  /* 0x0000000000648947 */ /* 0x006fec0003800000 */
[----:B------:R-:W-:Y:S01]  /*7080*/  ISETP.NE.AND P0, PT, R24, RZ, PT ;  /* 0x000000ff1800720c */ /* 0x000fe20003f05270 */
[-C--:B0-----:R-:W-:Y:S01]  /*7090*/  FMUL R16, R25, R46.reuse ;  /* 0x0000002e19107220 */ /* 0x081fe20000400000 */
[----:B---3--:R-:W-:Y:S01]  /*70a0*/  FMUL R18, R31, R46 ;  /* 0x0000002e1f127220 */ /* 0x008fe20000400000 */
[-C--:B------:R-:W-:Y:S01]  /*70b0*/  FMUL R3, R25, R44.reuse ;  /* 0x0000002c19037220 */ /* 0x080fe20000400000 */
        /* <DEDUP_REMOVED lines=10> */
[----:B------:R-:W-:Y:S01]  /*7160*/  FADD R34, R34, R17 ;  /* 0x0000001122227221 */ /* 0x000fe20000000000 */
[----:B------:R-:W-:-:S02]  /*7170*/  MOV R30, R16 ;  /* 0x00000010001e7202 */ /* 0x000fc40000000f00 */
[----:B------:R-:W-:Y:S01]  /*7180*/  MOV R32, R18 ;  /* 0x0000001200207202 */ /* 0x000fe20000000f00 */
        /* <DEDUP_REMOVED lines=8> */
.L_x_68:
        /* <DEDUP_REMOVED lines=25> */
.L_x_71:
[----:B------:R-:W-:Y:S05]  /*73a0*/  BSYNC.RECONVERGENT B0 ;  /* 0x0000000000007941 */ /* 0x000fea0003800200 */
.L_x_70:
[----:B------:R-:W1:Y:S01]  /*73b0*/  LDCU UR6, c[0x0][0x370] ;  /* 0x00006e00ff0677ac */ /* 0x000e620008000800 */
[----:B------:R-:W-:-:S04]  /*73c0*/  LOP3.LUT R47, RZ, R0, RZ, 0x33, !PT ;  /* 0x00000000ff2f7212 */ /* 0x000fc800078e33ff */
[----:B------:R-:W-:Y:S01]  /*73d0*/  IADD3 R47, PT, PT, R47, UR4, RZ ;  /* 0x000000042f2f7c10 */ /* 0x000fe2000fffe0ff */
[----:B-1----:R-:W-:-:S09]  /*73e0*/  UISETP.GT.U32.AND UP0, UPT, UR6, 0x1f3, UPT ;  /* 0x000001f30600788c */ /* 0x002fd2000bf04070 */
[----:B------:R-:W-:Y:S05]  /*73f0*/  BRA.U UP0, `(.L_x_72) ;  /* 0x0000000100087547 */ /* 0x000fea000b800000 */
[----:B------:R1:W-:Y:S06]  /*7400*/  MEMBAR.SC.CTA ;  /* 0x0000000000007992 */ /* 0x0003ec0000000000 */
[----:B-1----:R-:W-:Y:S05]  /*7410*/  BRA `(.L_x_73) ;  /* 0x0000000000087947 */ /* 0x002fea0003800000 */
.L_x_72:
[----:B------:R-:W-:Y:S05]  /*7420*/  NANOSLEEP 0x1c2 ;  /* 0x000001c20000795d */ /* 0x000fea0003800000 */
[----:B------:R-:W-:Y:S01]  /*7430*/  NOP ;  /* 0x0000000000007918 */ /* 0x000fe20000000000 */
.L_x_73:
[----:B------:R-:W-:-:S07]  /*7440*/  IMAD.WIDE R16, R47, 0x4, R16 ;  /* 0x000000042f107825 */ /* 0x000fce00078e0210 */
.L_x_75:
        /* <DEDUP_REMOVED lines=10> */
.L_x_218:
        /* <DEDUP_REMOVED lines=8> */
[----:B--2---:R-:W-:-:S07]  /*7570*/  MOV R18, RZ ;  /* 0x000000ff00127202 */ /* 0x004fce0000000f00 */
        /* <DEDUP_REMOVED lines=10> */
.L_x_77:
[----:B--2---:R-:W1:Y:S02]  /*7620*/  LDC.64 R20, c[0x0][0x418] ;  /* 0x00010600ff147b82 */ /* 0x004e640000000a00 */
[----:B-1----:R-:W-:-:S05]  /*7630*/  IMAD.WIDE R20, R47, 0x18, R20 ;  /* 0x000000182f147825 */ /* 0x002fca00078e0214 */
[----:B------:R1:W5:Y:S04]  /*7640*/  LD.E.STRONG.GPU R37, desc[UR10][R20.64+0x300] ;  /* 0x0003000a14257980 */ /* 0x000368000c10f900 */
[----:B------:R1:W5:Y:S04]  /*7650*/  LD.E.STRONG.GPU R28, desc[UR10][R20.64+0x304] ;  /* 0x0003040a141c7980 */ /* 0x000368000c10f900 */
[----:B------:R1:W5:Y:S04]  /*7660*/  LD.E.STRONG.GPU R29, desc[UR10][R20.64+0x308] ;  /* 0x0003080a141d7980 */ /* 0x000368000c10f900 */
[----:B------:R1:W5:Y:S04]  /*7670*/  LD.E.STRONG.GPU R16, desc[UR10][R20.64+0x30c] ;  /* 0x00030c0a14107980 */ /* 0x000368000c10f900 */
[----:B------:R1:W5:Y:S04]  /*7680*/  LD.E.STRONG.GPU R17, desc[UR10][R20.64+0x310] ;  /* 0x0003100a14117980 */ /* 0x000368000c10f900 */
[----:B------:R1:W5:Y:S02]  /*7690*/  LD.E.STRONG.GPU R18, desc[UR10][R20.64+0x314] ;  /* 0x0003140a14127980 */ /* 0x000364000c10f900 */
.L_x_78:
[----:B------:R-:W-:Y:S05]  /*76a0*/  BSYNC.RECONVERGENT B0 ;  /* 0x0000000000007941 */ /* 0x000fea0003800200 */
.L_x_76:
[----:B------:R-:W-:-:S03]  /*76b0*/  UMOV UR6, 0xffffffff ;  /* 0xffffffff00067882 */ /* 0x000fc60000000000 */
[----:B------:R-:W-:Y:S05]  /*76c0*/  BRA.DIV UR6, `(.L_x_79) ;  /* 0x0000003a06e07947 */ /* 0x000fea000b800000 */
[----:B------:R-:W4:Y:S01]  /*76d0*/  S2R R46, SR_GEMASK ;  /* 0x00000000002e7919 */ /* 0x000f220000003c00 */
[----:B------:R-:W-:-:S04]  /*76e0*/  VOTE.ANY R19, PT, !P0 ;  /* 0x0000000000137806 */ /* 0x000fc800040e0100 */
[----:B----4-:R-:W-:-:S04]  /*76f0*/  LOP3.LUT R19, R19, 0x80000000, R46, 0xec, !PT ;  /* 0x8000000013137812 */ /* 0x010fc800078eec2e */
[----:B-12---:R-:W-:-:S04]  /*7700*/  IADD3 R20, PT, PT, R19, -0x1, RZ ;  /* 0xffffffff13147810 */ /* 0x006fc80007ffe0ff */
[----:B------:R-:W-:-:S04]  /*7710*/  LOP3.LUT R20, R19, R20, RZ, 0xc, !PT ;  /* 0x0000001413147212 */ /* 0x000fc800078e0cff */
[----:B------:R-:W1:Y:S02]  /*7720*/  POPC R40, R20 ;  /* 0x0000001400287309 */ /* 0x000e640000000000 */
[----:B-1---5:R1:W2:Y:S04]  /*7730*/  SHFL.DOWN PT, R21, R37, 0x1, R40 ;  /* 0x0820000025157989 */ /* 0x0222a800000e0028 */
[----:B------:R1:W4:Y:S04]  /*7740*/  SHFL.DOWN PT, R38, R28, 0x1, R40 ;  /* 0x082000001c267989 */ /* 0x00032800000e0028 */
[----:B------:R1:W0:Y:S04]  /*7750*/  SHFL.DOWN PT, R43, R29, 0x1, R40 ;  /* 0x082000001d2b7989 */ /* 0x00022800000e0028 */
[----:B------:R1:W0:Y:S04]  /*7760*/  SHFL.DOWN PT, R44, R16, 0x1, R40 ;  /* 0x08200000102c7989 */ /* 0x00022800000e0028 */
[----:B------:R1:W0:Y:S04]  /*7770*/  SHFL.DOWN PT, R45, R17, 0x1, R40 ;  /* 0x08200000112d7989 */ /* 0x00022800000e0028 */
[----:B------:R1:W0:Y:S02]  /*7780*/  SHFL.DOWN PT, R41, R18, 0x1, R40 ;  /* 0x0820000012297989 */ /* 0x00022400000e0028 */
.L_x_227:
[----:B------:R-:W-:Y:S01]  /*7790*/  ISETP.GE.AND P0, PT, R24, R40, PT ;  /* 0x000000281800720c */ /* 0x000fe20003f06270 */
[----:B------:R-:W-:-:S12]  /*77a0*/  BSSY.RECONVERGENT B0, `(.L_x_80) ;  /* 0x0000012000007945 */ /* 0x000fd80003800200 */
[----:B------:R-:W-:Y:S05]  /*77b0*/  @P0 BRA `(.L_x_81) ;  /* 0x0000000000400947 */ /* 0x000fea0003800000 */
[C---:B----4-:R-:W-:Y:S01]  /*77c0*/  FMUL R20, R17.reuse, R38 ;  /* 0x0000002611147220 */ /* 0x050fe20000400000 */
[CC--:B0-----:R-:W-:Y:S01]  /*77d0*/  FMUL R50, R17.reuse, R41.reuse ;  /* 0x0000002911327220 */ /* 0x0c1fe20000400000 */
[----:B------:R-:W-:Y:S01]  /*77e0*/  FMUL R42, R17, R44 ;  /* 0x0000002c112a7220 */ /* 0x000fe20000400000 */
[C---:B-1----:R-:W-:Y:S01]  /*77f0*/  FMUL R17, R18.reuse, R38 ;  /* 0x0000002612117220 */ /* 0x042fe20000400000 */
[C---:B------:R-:W-:Y:S01]  /*7800*/  FMUL R44, R18.reuse, R44 ;  /* 0x0000002c122c7220 */ /* 0x040fe20000400000 */
[----:B------:R-:W-:Y:S01]  /*7810*/  FMUL R41, R18, R41 ;  /* 0x0000002912297220 */ /* 0x000fe20000400000 */
[C---:B------:R-:W-:Y:S01]  /*7820*/  FFMA R42, R29.reuse, R43, R42 ;  /* 0x0000002b1d2a7223 */ /* 0x040fe2000000002a */
[C---:B--2---:R-:W-:Y:S01]  /*7830*/  FFMA R17, R16.reuse, R21, R17 ;  /* 0x0000001510117223 */ /* 0x044fe20000000011 */
[C---:B------:R-:W-:Y:S01]  /*7840*/  FFMA R44, R16.reuse, R43, R44 ;  /* 0x0000002b102c7223 */ /* 0x040fe2000000002c */
[C---:B------:R-:W-:Y:S01]  /*7850*/  FFMA R20, R29.reuse, R21, R20 ;  /* 0x000000151d147223 */ /* 0x040fe20000000014 */
[-C--:B------:R-:W-:Y:S01]  /*7860*/  FFMA R18, R16, R45.reuse, R41 ;  /* 0x0000002d10127223 */ /* 0x080fe20000000029 */
[----:B------:R-:W-:Y:S01]  /*7870*/  FADD R28, R28, R17 ;  /* 0x000000111c1c7221 */ /* 0x000fe20000000000 */
[----:B------:R-:W-:Y:S01]  /*7880*/  FFMA R17, R29, R45, R50 ;  /* 0x0000002d1d117223 */ /* 0x000fe20000000032 */
[----:B------:R-:W-:Y:S01]  /*7890*/  FADD R37, R37, R20 ;  /* 0x0000001425257221 */ /* 0x000fe20000000000 */
[----:B------:R-:W-:-:S02]  /*78a0*/  MOV R29, R42 ;  /* 0x0000002a001d7202 */ /* 0x000fc40000000f00 */
[----:B------:R-:W-:-:S07]  /*78b0*/  MOV R16, R44 ;  /* 0x0000002c00107202 */ /* 0x000fce0000000f00 */
.L_x_81:
[----:B------:R-:W-:Y:S05]  /*78c0*/  BSYNC.RECONVERGENT B0 ;  /* 0x0000000000007941 */ /* 0x000fea0003800200 */
.L_x_80:
[----:B------:R-:W-:-:S03]  /*78d0*/  UMOV UR6, 0xffffffff ;  /* 0xffffffff00067882 */ /* 0x000fc60000000000 */
[----:B------:R-:W-:Y:S05]  /*78e0*/  BRA.DIV UR6, `(.L_x_82) ;  /* 0x0000003e06087947 */ /* 0x000fea000b800000 */
[----:B------:R0:W1:Y:S04]  /*78f0*/  SHFL.DOWN PT, R20, R37, 0x2, R40 ;  /* 0x0840000025147989 */ /* 0x00006800000e0028 */
[----:B--2---:R2:W1:Y:S04]  /*7900*/  SHFL.DOWN PT, R21, R28, 0x2, R40 ;  /* 0x084000001c157989 */ /* 0x00446800000e0028 */
[----:B----4-:R2:W4:Y:S04]  /*7910*/  SHFL.DOWN PT, R38, R29, 0x2, R40 ;  /* 0x084000001d267989 */ /* 0x01052800000e0028 */
[----:B0-----:R2:W0:Y:S04]  /*7920*/  SHFL.DOWN PT, R43, R16, 0x2, R40 ;  /* 0x08400000102b7989 */ /* 0x00142800000e0028 */
[----:B------:R2:W0:Y:S04]  /*7930*/  SHFL.DOWN PT, R44, R17, 0x2, R40 ;  /* 0x08400000112c7989 */ /* 0x00042800000e0028 */
[----:B------:R2:W0:Y:S02]  /*7940*/  SHFL.DOWN PT, R41, R18, 0x2, R40 ;  /* 0x0840000012297989 */ /* 0x00042400000e0028 */
.L_x_235:
[----:B------:R-:W-:Y:S01]  /*7950*/  IADD3 R45, PT, PT, R24, 0x2, RZ ;  /* 0x00000002182d7810 */ /* 0x000fe20007ffe0ff */
[----:B------:R-:W-:Y:S03]  /*7960*/  BSSY.RECONVERGENT B0, `(.L_x_83) ;  /* 0x0000013000007945 */ /* 0x000fe60003800200 */
[----:B------:R-:W-:-:S13]  /*7970*/  ISETP.GT.AND P0, PT, R45, R40, PT ;  /* 0x000000282d00720c */ /* 0x000fda0003f04270 */
[----:B------:R-:W-:Y:S05]  /*7980*/  @P0 BRA `(.L_x_84) ;  /* 0x0000000000400947 */ /* 0x000fea0003800000 */
[C---:B-1----:R-:W-:Y:S01]  /*7990*/  FMUL R42, R17.reuse, R21 ;  /* 0x00000015112a7220 */ /* 0x042fe20000400000 */
[C---:B0-----:R-:W-:Y:S01]  /*79a0*/  FMUL R50, R17.reuse, R41 ;  /* 0x0000002911327220 */ /* 0x041fe20000400000 */
[-C--:B--2---:R-:W-:Y:S01]  /*79b0*/  FMUL R17, R17, R43.reuse ;  /* 0x0000002b11117220 */ /* 0x084fe20000400000 */
[C---:B------:R-:W-:Y:S01]  /*79c0*/  FMUL R43, R18.reuse, R43 ;  /* 0x0000002b122b7220 */ /* 0x040fe20000400000 */
[C---:B------:R-:W-:Y:S01]  /*79d0*/  FMUL R21, R18.reuse, R21 ;  /* 0x0000001512157220 */ /* 0x040fe20000400000 */
[----:B------:R-:W-:Y:S01]  /*79e0*/  FMUL R41, R18, R41 ;  /* 0x0000002912297220 */ /* 0x000fe20000400000 */
[CC--:B----4-:R-:W-:Y:S01]  /*79f0*/  FFMA R19, R29.reuse, R38.reuse, R17 ;  /* 0x000000261d137223 */ /* 0x0d0fe20000000011 */
        /* <DEDUP_REMOVED lines=9> */
.L_x_84:
[----:B------:R-:W-:Y:S05]  /*7a90*/  BSYNC.RECONVERGENT B0 ;  /* 0x0000000000007941 */ /* 0x000fea0003800200 */
.L_x_83:
        /* <DEDUP_REMOVED lines=8> */
.L_x_243:
[----:B------:R-:W-:Y:S01]  /*7b20*/  IADD3 R44, PT, PT, R24, 0x4, RZ ;  /* 0x00000004182c7810 */ /* 0x000fe20007ffe0ff */
[----:B------:R-:W-:Y:S03]  /*7b30*/  BSSY.RECONVERGENT B0, `(.L_x_86) ;  /* 0x0000013000007945 */ /* 0x000fe60003800200 */
[----:B------:R-:W-:-:S13]  /*7b40*/  ISETP.GT.AND P0, PT, R44, R40, PT ;  /* 0x000000282c00720c */ /* 0x000fda0003f04270 */
[----:B------:R-:W-:Y:S05]  /*7b50*/  @P0 BRA `(.L_x_87) ;  /* 0x0000000000400947 */ /* 0x000fea0003800000 */
[C---:B-1----:R-:W-:Y:S01]  /*7b60*/  FMUL R42, R17.reuse, R21 ;  /* 0x00000015112a7220 */ /* 0x042fe20000400000 */
[C---:B0-----:R-:W-:Y:S01]  /*7b70*/  FMUL R50, R17.reuse, R41 ;  /* 0x0000002911327220 */ /* 0x041fe20000400000 */
[-C--:B--2-4-:R-:W-:Y:S01]  /*7b80*/  FMUL R17, R17, R43.reuse ;  /* 0x0000002b11117220 */ /* 0x094fe20000400000 */
[C---:B------:R-:W-:Y:S01]  /*7b90*/  FMUL R43, R18.reuse, R43 ;  /* 0x0000002b122b7220 */ /* 0x040fe20000400000 */
[C---:B------:R-:W-:Y:S01]  /*7ba0*/  FMUL R21, R18.reuse, R21 ;  /* 0x0000001512157220 */ /* 0x040fe20000400000 */
[----:B------:R-:W-:Y:S01]  /*7bb0*/  FMUL R41, R18, R41 ;  /* 0x0000002912297220 */ /* 0x000fe20000400000 */
[CC--:B------:R-:W-:Y:S01]  /*7bc0*/  FFMA R19, R29.reuse, R38.reuse, R17 ;  /* 0x000000261d137223 */ /* 0x0c0fe20000000011 */
        /* <DEDUP_REMOVED lines=9> */
.L_x_87:
[----:B------:R-:W-:Y:S05]  /*7c60*/  BSYNC.RECONVERGENT B0 ;  /* 0x0000000000007941 */ /* 0x000fea0003800200 */
.L_x_86:
[----:B------:R-:W-:-:S03]  /*7c70*/  UMOV UR6, 0xffffffff ;  /* 0xffffffff00067882 */ /* 0x000fc60000000000 */
[----:B------:R-:W-:Y:S05]  /*7c80*/  BRA.DIV UR6, `(.L_x_88) ;  /* 0x0000003e06407947 */ /* 0x000fea000b800000 */
[----:B-1----:R1:W1:Y:S04]  /*7c90*/  SHFL.DOWN PT, R21, R37, 0x8, R40 ;  /* 0x0900000025157989 */ /* 0x00226800000e0028 */
[----:B------:R1:W1:Y:S04]  /*7ca0*/  SHFL.DOWN PT, R38, R28, 0x8, R40 ;  /* 0x090000001c267989 */ /* 0x00026800000e0028 */
[----:B0-----:R0:W0:Y:S04]  /*7cb0*/  SHFL.DOWN PT, R49, R29, 0x8, R40 ;  /* 0x090000001d317989 */ /* 0x00102800000e0028 */
[----:B------:R0:W0:Y:S04]  /*7cc0*/  SHFL.DOWN PT, R50, R16, 0x8, R40 ;  /* 0x0900000010327989 */ /* 0x00002800000e0028 */
[----:B------:R0:W0:Y:S04]  /*7cd0*/  SHFL.DOWN PT, R20, R17, 0x8, R40 ;  /* 0x0900000011147989 */ /* 0x00002800000e0028 */
[----:B------:R0:W0:Y:S02]  /*7ce0*/  SHFL.DOWN PT, R41, R18, 0x8, R40 ;  /* 0x0900000012297989 */ /* 0x00002400000e0028 */
.L_x_251:
[----:B------:R-:W-:Y:S01]  /*7cf0*/  IADD3 R43, PT, PT, R24, 0x8, RZ ;  /* 0x00000008182b7810 */ /* 0x000fe20007ffe0ff */
[----:B------:R-:W-:Y:S03]  /*7d00*/  BSSY.RECONVERGENT B0, `(.L_x_89) ;  /* 0x0000013000007945 */ /* 0x000fe60003800200 */
[----:B------:R-:W-:-:S13]  /*7d10*/  ISETP.GT.AND P0, PT, R43, R40, PT ;  /* 0x000000282b00720c */ /* 0x000fda0003f04270 */
[----:B------:R-:W-:Y:S05]  /*7d20*/  @P0 BRA `(.L_x_90) ;  /* 0x0000000000400947 */ /* 0x000fea0003800000 */
[C---:B-1----:R-:W-:Y:S01]  /*7d30*/  FMUL R42, R17.reuse, R38 ;  /* 0x00000026112a7220 */ /* 0x042fe20000400000 */
[CC--:B0-----:R-:W-:Y:S01]  /*7d40*/  FMUL R54, R17.reuse, R41.reuse ;  /* 0x0000002911367220 */ /* 0x0c1fe20000400000 */
[----:B------:R-:W-:Y:S01]  /*7d50*/  FMUL R52, R17, R50 ;  /* 0x0000003211347220 */ /* 0x000fe20000400000 */
[C---:B--2-4-:R-:W-:Y:S01]  /*7d60*/  FMUL R17, R18.reuse, R38 ;  /* 0x0000002612117220 */ /* 0x054fe20000400000 */
[C---:B------:R-:W-:Y:S01]  /*7d70*/  FMUL R50, R18.reuse, R50 ;  /* 0x0000003212327220 */ /* 0x040fe20000400000 */
[----:B------:R-:W-:Y:S01]  /*7d80*/  FMUL R41, R18, R41 ;  /* 0x0000002912297220 */ /* 0x000fe20000400000 */
[C---:B------:R-:W-:Y:S01]  /*7d90*/  FFMA R52, R29.reuse, R49, R52 ;  /* 0x000000311d347223 */ /* 0x040fe20000000034 */
[C---:B------:R-:W-:Y:S01]  /*7da0*/  FFMA R17, R16.reuse, R21, R17 ;  /* 0x0000001510117223 */ /* 0x040fe20000000011 */
        /* <DEDUP_REMOVED lines=8> */
.L_x_90:
[----:B------:R-:W-:Y:S05]  /*7e30*/  BSYNC.RECONVERGENT B0 ;  /* 0x0000000000007941 */ /* 0x000fea0003800200 */
.L_x_89:
[----:B------:R-:W-:-:S03]  /*7e40*/  UMOV UR6, 0xffffffff ;  /* 0xffffffff00067882 */ /* 0x000fc60000000000 */
[----:B------:R-:W-:Y:S05]  /*7e50*/  BRA.DIV UR6, `(.L_x_91) ;  /* 0x0000003e065c7947 */ /* 0x000fea000b800000 */
[----:B0-----:R0:W0:Y:S04]  /*7e60*/  SHFL.DOWN PT, R49, R37, 0x10, R40 ;  /* 0x0a00000025317989 */ /* 0x00102800000e0028 */
[----:B------:R0:W0:Y:S04]  /*7e70*/  SHFL.DOWN PT, R50, R28, 0x10, R40 ;  /* 0x0a0000001c327989 */ /* 0x00002800000e0028 */
[----:B-1----:R1:W0:Y:S04]  /*7e80*/  SHFL.DOWN PT, R21, R29, 0x10, R40 ;  /* 0x0a0000001d157989 */ /* 0x00222800000e0028 */
[----:B------:R1:W0:Y:S04]  /*7e90*/  SHFL.DOWN PT, R51, R16, 0x10, R40 ;  /* 0x0a00000010337989 */ /* 0x00022800000e0028 */
[----:B------:R1:W0:Y:S04]  /*7ea0*/  SHFL.DOWN PT, R20, R17, 0x10, R40 ;  /* 0x0a00000011147989 */ /* 0x00022800000e0028 */
[----:B------:R1:W0:Y:S02]  /*7eb0*/  SHFL.DOWN PT, R41, R18, 0x10, R40 ;  /* 0x0a00000012297989 */ /* 0x00022400000e0028 */
.L_x_259:
[----:B------:R-:W-:Y:S01]  /*7ec0*/  IADD3 R38, PT, PT, R24, 0x10, RZ ;  /* 0x0000001018267810 */ /* 0x000fe20007ffe0ff */
[----:B------:R-:W-:Y:S01]  /*7ed0*/  BSSY.RECONVERGENT B0, `(.L_x_92) ;  /* 0x0000014000007945 */ /* 0x000fe20003800200 */
[----:B------:R-:W-:Y:S02]  /*7ee0*/  ISETP.NE.AND P0, PT, R48, 0x65, PT ;  /* 0x000000653000780c */ /* 0x000fe40003f05270 */
[----:B------:R-:W-:-:S13]  /*7ef0*/  ISETP.GT.AND P1, PT, R38, R40, PT ;  /* 0x000000282600720c */ /* 0x000fda0003f24270 */
[----:B------:R-:W-:Y:S05]  /*7f00*/  @P1 BRA `(.L_x_93) ;  /* 0x0000000000401947 */ /* 0x000fea0003800000 */
[CC--:B012-4-:R-:W-:Y:S01]  /*7f10*/  FMUL R40, R17.reuse, R50.reuse ;  /* 0x0000003211287220 */ /* 0x0d7fe20000400000 */
[C---:B------:R-:W-:Y:S01]  /*7f20*/  FMUL R48, R17.reuse, R41 ;  /* 0x0000002911307220 */ /* 0x040fe20000400000 */
[-C--:B------:R-:W-:Y:S01]  /*7f30*/  FMUL R42, R17, R51.reuse ;  /* 0x00000033112a7220 */ /* 0x080fe20000400000 */
[C---:B------:R-:W-:Y:S01]  /*7f40*/  FMUL R17, R18.reuse, R50 ;  /* 0x0000003212117220 */ /* 0x040fe20000400000 */
        /* <DEDUP_REMOVED lines=12> */
.L_x_93:
[----:B------:R-:W-:Y:S05]  /*8010*/  BSYNC.RECONVERGENT B0 ;  /* 0x0000000000007941 */ /* 0x000fea0003800200 */
.L_x_92:
[----:B------:R-:W-:-:S03]  /*8020*/  UMOV UR6, 0xffffffff ;  /* 0xffffffff00067882 */ /* 0x000fc60000000000 */
[----:B------:R-:W-:Y:S05]  /*8030*/  BRA.DIV UR6, `(.L_x_94) ;  /* 0x0000003e06747947 */ /* 0x000fea000b800000 */
[----:B------:R-:W-:-:S13]  /*8040*/  VOTE.ALL P0, P0 ;  /* 0x0000000000ff7806 */ /* 0x000fda0000000000 */
.L_x_262:
[----:B------:R-:W-:Y:S05]  /*8050*/  @!P0 BRA `(.L_x_95) ;  /* 0x0000000c00408947 */ /* 0x000fea0003800000 */
.L_x_117:
[----:B0-----:R-:W0:Y:S01]  /*8060*/  LDC.64 R20, c[0x0][0x408] ;  /* 0x00010200ff147b82 */ /* 0x001e220000000a00 */
[----:B------:R-:W-:Y:S05]  /*8070*/  YIELD ;  /* 0x0000000000007946 */ /* 0x000fea0003800000 */
[----:B0-----:R-:W-:-:S07]  /*8080*/  IMAD.WIDE R20, R47, 0x4, R20 ;  /* 0x000000042f147825 */ /* 0x001fce00078e0214 */
.L_x_97:
[----:B------:R-:W5:Y:S01]  /*8090*/  LD.E.STRONG.GPU R52, desc[UR10][R20.64] ;  /* 0x0000000a14347980 */ /* 0x000f62000c10f900 */
[----:B------:R-:W-:Y:S05]  /*80a0*/  YIELD ;  /* 0x0000000000007946 */ /* 0x000fea0003800000 */
[----:B-----5:R-:W-:Y:S01]  /*80b0*/  ISETP.NE.AND P0, PT, R52, 0x63, PT ;  /* 0x000000633400780c */ /* 0x020fe20003f05270 */
[----:B------:R-:W-:Y:S06]  /*80c0*/  MEMBAR.SC.GPU ;  /* 0x0000000000007992 */ /* 0x000fec0000002000 */
[----:B------:R-:W-:-:S00]  /*80d0*/  ERRBAR ;  /* 0x00000000000079ab */ /* 0x000fc00000000000 */
[----:B------:R-:W-:Y:S06]  /*80e0*/  CGAERRBAR ;  /* 0x00000000000075ab */ /* 0x000fec0000000000 */
[----:B------:R-:W-:Y:S01]  /*80f0*/  CCTL.IVALL ;  /* 0x00000000ff00798f */ /* 0x000fe20002000000 */
[----:B------:R-:W-:-:S03]  /*8100*/  UMOV UR6, 0xffffffff ;  /* 0xffffffff00067882 */ /* 0x000fc60000000000 */
[----:B------:R-:W-:Y:S05]  /*8110*/  BRA.DIV UR6, `(.L_x_96) ;  /* 0x0000003e06587947 */ /* 0x000fea000b800000 */
[----:B------:R-:W-:-:S13]  /*8120*/  VOTE.ANY P0, !P0 ;  /* 0x0000000000ff7806 */ /* 0x000fda0004000100 */
.L_x_265:
        /* <DEDUP_REMOVED lines=19> */
.L_x_99:
[----:B------:R-:W0:Y:S02]  /*8260*/  LDC.64 R20, c[0x0][0x418] ;  /* 0x00010600ff147b82 */ /* 0x000e240000000a00 */
[----:B0-----:R-:W-:-:S05]  /*8270*/  IMAD.WIDE R20, R47, 0x18, R20 ;  /* 0x000000182f147825 */ /* 0x001fca00078e0214 */
[----:B------:R0:W5:Y:S04]  /*8280*/  LD.E.STRONG.GPU R53, desc[UR10][R20.64] ;  /* 0x0000000a14357980 */ /* 0x000168000c10f900 */
[----:B------:R0:W5:Y:S04]  /*8290*/  LD.E.STRONG.GPU R51, desc[UR10][R20.64+0x4] ;  /* 0x0000040a14337980 */ /* 0x000168000c10f900 */
[----:B------:R0:W5:Y:S04]  /*82a0*/  LD.E.STRONG.GPU R50, desc[UR10][R20.64+0x8] ;  /* 0x0000080a14327980 */ /* 0x000168000c10f900 */
[----:B------:R0:W5:Y:S04]  /*82b0*/  LD.E.STRONG.GPU R49, desc[UR10][R20.64+0xc] ;  /* 0x00000c0a14317980 */ /* 0x000168000c10f900 */
[----:B------:R0:W5:Y:S04]  /*82c0*/  LD.E.STRONG.GPU R48, desc[UR10][R20.64+0x10] ;  /* 0x0000100a14307980 */ /* 0x000168000c10f900 */
[----:B------:R0:W5:Y:S02]  /*82d0*/  LD.E.STRONG.GPU R54, desc[UR10][R20.64+0x14] ;  /* 0x0000140a14367980 */ /* 0x000164000c10f900 */
.L_x_100:
[----:B------:R-:W-:Y:S05]  /*82e0*/  BSYNC.RECONVERGENT B0 ;  /* 0x0000000000007941 */ /* 0x000fea0003800200 */
.L_x_98:
[----:B------:R-:W-:-:S03]  /*82f0*/  UMOV UR6, 0xffffffff ;  /* 0xffffffff00067882 */ /* 0x000fc60000000000 */
[----:B------:R-:W-:Y:S05]  /*8300*/  BRA.DIV UR6, `(.L_x_101) ;  /* 0x0000003a06fc7947 */ /* 0x000fea000b800000 */
[----:B------:R-:W-:-:S04]  /*8310*/  VOTE.ANY R19, PT, !P0 ;  /* 0x0000000000137806 */ /* 0x000fc800040e0100 */
[----:B------:R-:W-:-:S04]  /*8320*/  LOP3.LUT R19, R19, 0x80000000, R46, 0xec, !PT ;  /* 0x8000000013137812 */ /* 0x000fc800078eec2e */
[----:B0-----:R-:W-:-:S04]  /*8330*/  IADD3 R20, PT, PT, R19, -0x1, RZ ;  /* 0xffffffff13147810 */ /* 0x001fc80007ffe0ff */
[----:B------:R-:W-:-:S04]  /*8340*/  LOP3.LUT R19, R19, R20, RZ, 0xc, !PT ;  /* 0x0000001413137212 */ /* 0x000fc800078e0cff */
[----:B-12-4-:R-:W0:Y:S02]  /*8350*/  POPC R40, R19 ;  /* 0x0000001300287309 */ /* 0x016e240000000000 */
[----:B0----5:R0:W1:Y:S04]  /*8360*/  SHFL.DOWN PT, R55, R53, 0x1, R40 ;  /* 0x0820000035377989 */ /* 0x02106800000e0028 */
[----:B------:R0:W2:Y:S04]  /*8370*/  SHFL.DOWN PT, R59, R51, 0x1, R40 ;  /* 0x08200000333b7989 */ /* 0x0000a800000e0028 */
[----:B------:R0:W4:Y:S04]  /*8380*/  SHFL.DOWN PT, R21, R50, 0x1, R40 ;  /* 0x0820000032157989 */ /* 0x00012800000e0028 */
[----:B------:R0:W0:Y:S04]  /*8390*/  SHFL.DOWN PT, R57, R49, 0x1, R40 ;  /* 0x0820000031397989 */ /* 0x00002800000e0028 */
[----:B------:R0:W0:Y:S04]  /*83a0*/  SHFL.DOWN PT, R20, R48, 0x1, R40 ;  /* 0x0820000030147989 */ /* 0x00002800000e0028 */
[----:B------:R0:W0:Y:S02]  /*83b0*/  SHFL.DOWN PT, R41, R54, 0x1, R40 ;  /* 0x0820000036297989 */ /* 0x00002400000e0028 */
.L_x_274:
[----:B------:R-:W-:Y:S01]  /*83c0*/  ISETP.GE.AND P0, PT, R24, R40, PT ;  /* 0x000000281800720c */ /* 0x000fe20003f06270 */
[----:B------:R-:W-:-:S12]  /*83d0*/  BSSY.RECONVERGENT B0, `(.L_x_102) ;  /* 0x0000012000007945 */ /* 0x000fd80003800200 */
[----:B------:R-:W-:Y:S05]  /*83e0*/  @P0 BRA `(.L_x_103) ;  /* 0x0000000000400947 */ /* 0x000fea0003800000 */
[C---:B--2---:R-:W-:Y:S01]  /*83f0*/  FMUL R39, R48.reuse, R59 ;  /* 0x0000003b30277220 */ /* 0x044fe20000400000 */
[C---:B0-----:R-:W-:Y:S01]  /*8400*/  FMUL R19, R48.reuse, R41 ;  /* 0x0000002930137220 */ /* 0x041fe20000400000 */
[-C--:B------:R-:W-:Y:S01]  /*8410*/  FMUL R48, R48, R57.reuse ;  /* 0x0000003930307220 */ /* 0x080fe20000400000 */
[C---:B------:R-:W-:Y:S01]  /*8420*/  FMUL R58, R54.reuse, R57 ;  /* 0x00000039363a7220 */ /* 0x040fe20000400000 */
[----:B------:R-:W-:Y:S01]  /*8430*/  FMUL R56, R54, R59 ;  /* 0x0000003b36387220 */ /* 0x000fe20000400000 */
[----:B-1----:R-:W-:Y:S01]  /*8440*/  FFMA R42, R50, R55, R39 ;  /* 0x00000037322a7223 */ /* 0x002fe20000000027 */
[----:B------:R-:W-:Y:S01]  /*8450*/  FMUL R54, R54, R41 ;  /* 0x0000002936367220 */ /* 0x000fe20000400000 */
[CC--:B----4-:R-:W-:Y:S01]  /*8460*/  FFMA R39, R50.reuse, R21.reuse, R48 ;  /* 0x0000001532277223 */ /* 0x0d0fe20000000030 */
        /* <DEDUP_REMOVED lines=8> */
.L_x_103:
[----:B------:R-:W-:Y:S05]  /*84f0*/  BSYNC.RECONVERGENT B0 ;  /* 0x0000000000007941 */ /* 0x000fea0003800200 */
.L_x_102:
        /* <DEDUP_REMOVED lines=8> */
.L_x_282:
[----:B------:R-:W-:Y:S01]  /*8580*/  ISETP.GT.AND P0, PT, R45, R40, PT ;  /* 0x000000282d00720c */ /* 0x000fe20003f04270 */
[----:B------:R-:W-:-:S12]  /*8590*/  BSSY.RECONVERGENT B0, `(.L_x_105) ;  /* 0x0000012000007945 */ /* 0x000fd80003800200 */
[----:B------:R-:W-:Y:S05]  /*85a0*/  @P0 BRA `(.L_x_106) ;  /* 0x0000000000400947 */ /* 0x000fea0003800000 */
[C---:B-1----:R-:W-:Y:S01]  /*85b0*/  FMUL R39, R48.reuse, R59 ;  /* 0x0000003b30277220 */ /* 0x042fe20000400000 */
[C---:B0-----:R-:W-:Y:S01]  /*85c0*/  FMUL R19, R48.reuse, R41 ;  /* 0x0000002930137220 */ /* 0x041fe20000400000 */
[-C--:B--2---:R-:W-:Y:S01]  /*85d0*/  FMUL R48, R48, R57.reuse ;  /* 0x0000003930307220 */ /* 0x084fe20000400000 */
[C---:B------:R-:W-:Y:S01]  /*85e0*/  FMUL R58, R54.reuse, R57 ;  /* 0x00000039363a7220 */ /* 0x040fe20000400000 */
[----:B------:R-:W-:Y:S01]  /*85f0*/  FMUL R56, R54, R59 ;  /* 0x0000003b36387220 */ /* 0x000fe20000400000 */
[----:B------:R-:W-:Y:S01]  /*8600*/  FFMA R42, R50, R55, R39 ;  /* 0x00000037322a7223 */ /* 0x000fe20000000027 */
        /* <DEDUP_REMOVED lines=10> */
.L_x_106:
[----:B------:R-:W-:Y:S05]  /*86b0*/  BSYNC.RECONVERGENT B0 ;  /* 0x0000000000007941 */ /* 0x000fea0003800200 */
.L_x_105:
        /* <DEDUP_REMOVED lines=8> */
.L_x_290:
[----:B------:R-:W-:Y:S01]  /*8740*/  ISETP.GT.AND P0, PT, R44, R40, PT ;  /* 0x000000282c00720c */ /* 0x000fe20003f04270 */
[----:B------:R-:W-:-:S12]  /*8750*/  BSSY.RECONVERGENT B0, `(.L_x_108) ;  /* 0x0000012000007945 */ /* 0x000fd80003800200 */
[----:B------:R-:W-:Y:S05]  /*8760*/  @P0 BRA `(.L_x_109) ;  /* 0x0000000000400947 */ /* 0x000fea0003800000 */
[C---:B-1----:R-:W-:Y:S01]  /*8770*/  FMUL R39, R48.reuse, R59 ;  /* 0x0000003b30277220 */ /* 0x042fe20000400000 */
[C---:B0-----:R-:W-:Y:S01]  /*8780*/  FMUL R19, R48.reuse, R41 ;  /* 0x0000002930137220 */ /* 0x041fe20000400000 */
[-C--:B--2-4-:R-:W-:Y:S01]  /*8790*/  FMUL R48, R48, R57.reuse ;  /* 0x0000003930307220 */ /* 0x094fe20000400000 */
[C---:B------:R-:W-:Y:S01]  /*87a0*/  FMUL R58, R54.reuse, R57 ;  /* 0x00000039363a7220 */ /* 0x040fe20000400000 */
[----:B------:R-:W-:Y:S01]  /*87b0*/  FMUL R56, R54, R59 ;  /* 0x0000003b36387220 */ /* 0x000fe20000400000 */
[----:B------:R-:W-:Y:S01]  /*87c0*/  FFMA R42, R50, R55, R39 ;  /* 0x00000037322a7223 */ /* 0x000fe20000000027 */
[----:B------:R-:W-:Y:S01]  /*87d0*/  FMUL R54, R54, R41 ;  /* 0x0000002936367220 */ /* 0x000fe20000400000 */
        /* <DEDUP_REMOVED lines=9> */
.L_x_109:
[----:B------:R-:W-:Y:S05]  /*8870*/  BSYNC.RECONVERGENT B0 ;  /* 0x0000000000007941 */ /* 0x000fea0003800200 */
.L_x_108:
        /* <DEDUP_REMOVED lines=8> */
.L_x_298:
        /* <DEDUP_REMOVED lines=19> */
.L_x_112:
[----:B------:R-:W-:Y:S05]  /*8a30*/  BSYNC.RECONVERGENT B0 ;  /* 0x0000000000007941 */ /* 0x000fea0003800200 */
.L_x_111:
        /* <DEDUP_REMOVED lines=8> */
.L_x_306:
[----:B------:R-:W-:Y:S01]  /*8ac0*/  ISETP.GT.AND P1, PT, R38, R40, PT ;  /* 0x000000282600720c */ /* 0x000fe20003f24270 */
[----:B------:R-:W-:Y:S01]  /*8ad0*/  BSSY.RECONVERGENT B0, `(.L_x_114) ;  /* 0x0000013000007945 */ /* 0x000fe20003800200 */
[----:B------:R-:W-:-:S11]  /*8ae0*/  ISETP.NE.AND P0, PT, R52, 0x65, PT ;  /* 0x000000653400780c */ /* 0x000fd60003f05270 */
        /* <DEDUP_REMOVED lines=17> */
.L_x_115:
[----:B------:R-:W-:Y:S05]  /*8c00*/  BSYNC.RECONVERGENT B0 ;  /* 0x0000000000007941 */ /* 0x000fea0003800200 */
.L_x_114:
[-C--:B0-----:R-:W-:Y:S01]  /*8c10*/  FMUL R20, R51, R17.reuse ;  /* 0x0000001133147220 */ /* 0x081fe20000400000 */
[CC--:B-1----:R-:W-:Y:S01]  /*8c20*/  FMUL R21, R54.reuse, R17.reuse ;  /* 0x0000001136157220 */ /* 0x0c2fe20000400000 */
[C---:B------:R-:W-:Y:S01]  /*8c30*/  FMUL R17, R49.reuse, R17 ;  /* 0x0000001131117220 */ /* 0x040fe20000400000 */
[-C--:B--2-4-:R-:W-:Y:S01]  /*8c40*/  FMUL R49, R49, R18.reuse ;  /* 0x0000001231317220 */ /* 0x094fe20000400000 */
[-C--:B------:R-:W-:Y:S01]  /*8c50*/  FMUL R51, R51, R18.reuse ;  /* 0x0000001233337220 */ /* 0x080fe20000400000 */
        /* <DEDUP_REMOVED lines=8> */
[----:B------:R-:W-:Y:S01]  /*8ce0*/  FADD R37, R20, R37 ;  /* 0x0000002514257221 */ /* 0x000fe20000000000 */
[----:B------:R-:W-:Y:S01]  /*8cf0*/  FADD R28, R51, R28 ;  /* 0x0000001c331c7221 */ /* 0x000fe20000000000 */
[----:B------:R-:W-:-:S02]  /*8d00*/  IADD3 R47, PT, PT, R47, -0x20, RZ ;  /* 0xffffffe02f2f7810 */ /* 0x000fc40007ffe0ff */
[----:B------:R-:W-:Y:S02]  /*8d10*/  MOV R29, R19 ;  /* 0x00000013001d7202 */ /* 0x000fe40000000f00 */
[----:B------:R-:W-:Y:S01]  /*8d20*/  MOV R16, R49 ;  /* 0x0000003100107202 */ /* 0x000fe20000000f00 */
[----:B------:R-:W-:Y:S06]  /*8d30*/  BRA.DIV UR6, `(.L_x_116) ;  /* 0x0000003e065c7947 */ /* 0x000fec000b800000 */
[----:B------:R-:W-:-:S13]  /*8d40*/  VOTE.ALL P0, P0 ;  /* 0x0000000000ff7806 */ /* 0x000fda0000000000 */
.L_x_309:
[----:B------:R-:W-:Y:S05]  /*8d50*/  @P0 BRA `(.L_x_117) ;  /* 0xfffffff000c00947 */ /* 0x000fea000383ffff */
.L_x_95:
[----:B------:R-:W-:Y:S01]  /*8d60*/  ISETP.NE.AND P1, PT, R24, RZ, PT ;  /* 0x000000ff1800720c */ /* 0x000fe20003f25270 */
[----:B------:R-:W-:Y:S01]  /*8d70*/  BSSY.RECONVERGENT B0, `(.L_x_118) ;  /* 0x000002b000007945 */ /* 0x000fe20003800200 */
[----:B------:R-:W-:-:S11]  /*8d80*/  ISETP.NE.AND P0, PT, R0, RZ, PT ;  /* 0x000000ff0000720c */ /* 0x000fd60003f05270 */
[----:B0-----:R-:W1:Y:S01]  /*8d90*/  @!P1 S2R R20, SR_CgaCtaId ;  /* 0x0000000000149919 */ /* 0x001e620000008800 */
[----:B------:R-:W-:-:S04]  /*8da0*/  @!P1 MOV R19, 0x400 ;  /* 0x0000040000139802 */ /* 0x000fc80000000f00 */
[----:B-12-4-:R-:W-:Y:S01]  /*8db0*/  @!P1 LEA R40, R20, R19, 0x18 ;  /* 0x0000001314289211 */ /* 0x016fe200078ec0ff */
[----:B------:R-:W-:Y:S06]  /*8dc0*/  @P0 BRA `(.L_x_119) ;  /* 0x0000000000940947 */ /* 0x000fec0003800000 */
[----:B------:R-:W0:Y:S01]  /*8dd0*/  S2UR UR9, SR_CgaCtaId ;  /* 0x00000000000979c3 */ /* 0x000e220000008800 */
[----:B------:R-:W1:Y:S01]  /*8de0*/  LDCU.64 UR6, c[0x0][0x418] ;  /* 0x00008300ff0677ac */ /* 0x000e620008000a00 */
[-C--:B------:R-:W-:Y:S01]  /*8df0*/  FMUL R21, R35, R28.reuse ;  /* 0x0000001c23157220 */ /* 0x080fe20000400000 */
[C---:B------:R-:W-:Y:S01]  /*8e00*/  FMUL R20, R3.reuse, R28 ;  /* 0x0000001c03147220 */ /* 0x040fe20000400000 */
[C---:B------:R-:W-:Y:S01]  /*8e10*/  FMUL R24, R3.reuse, R16 ;  /* 0x0000001003187220 */ /* 0x040fe20000400000 */
[-C--:B------:R-:W-:Y:S01]  /*8e20*/  FMUL R38, R3, R18.reuse ;  /* 0x0000001203267220 */ /* 0x080fe20000400000 */
[-C--:B------:R-:W-:Y:S01]  /*8e30*/  FFMA R3, R2, R37.reuse, R21 ;  /* 0x0000002502037223 */ /* 0x080fe20000000015 */
[C---:B------:R-:W-:Y:S01]  /*8e40*/  FFMA R19, R23.reuse, R37, R20 ;  /* 0x0000002517137223 */ /* 0x040fe20000000014 */
[----:B------:R-:W-:Y:S01]  /*8e50*/  FFMA R21, R23, R29, R24 ;  /* 0x0000001d17157223 */ /* 0x000fe20000000018 */
[C---:B------:R-:W-:Y:S01]  /*8e60*/  FMUL R24, R35.reuse, R18 ;  /* 0x0000001223187220 */ /* 0x040fe20000400000 */
[----:B------:R-:W-:Y:S01]  /*8e70*/  FADD R20, R22, R3 ;  /* 0x0000000316147221 */ /* 0x000fe20000000000 */
[----:B------:R-:W-:Y:S01]  /*8e80*/  FMUL R3, R35, R16 ;  /* 0x0000001023037220 */ /* 0x000fe20000400000 */
[----:B------:R-:W-:Y:S01]  /*8e90*/  UMOV UR8, 0x400 ;  /* 0x0000040000087882 */ /* 0x000fe20000000000 */
[----:B------:R-:W-:Y:S01]  /*8ea0*/  FFMA R23, R23, R17, R38 ;  /* 0x0000001117177223 */ /* 0x000fe20000000026 */
[----:B------:R-:W-:-:S02]  /*8eb0*/  HFMA2 R35, -RZ, RZ, 0, 6.020069122314453125e-06 ;  /* 0x00000065ff237431 */ /* 0x000fc400000001ff */
[----:B------:R-:W-:Y:S01]  /*8ec0*/  FFMA R22, R2, R29, R3 ;  /* 0x0000001d02167223 */ /* 0x000fe20000000003 */
[----:B------:R-:W-:Y:S01]  /*8ed0*/  FADD R19, R36, R19 ;  /* 0x0000001324137221 */ /* 0x000fe20000000000 */
[----:B------:R-:W-:Y:S01]  /*8ee0*/  FFMA R3, R2, R17, R24 ;  /* 0x0000001102037223 */ /* 0x000fe20000000018 */
[----:B-1----:R-:W-:Y:S02]  /*8ef0*/  UIMAD.WIDE UR6, UR4, 0x18, UR6 ;  /* 0x00000018040678a5 */ /* 0x002fe4000f8e0206 */
[----:B0-----:R-:W-:-:S04]  /*8f00*/  ULEA UR8, UR9, UR8, 0x18 ;  /* 0x0000000809087291 */ /* 0x001fc8000f8ec0ff */
        /* <DEDUP_REMOVED lines=17> */
.L_x_119:
[----:B------:R-:W-:Y:S05]  /*9020*/  BSYNC.RECONVERGENT B0 ;  /* 0x0000000000007941 */ /* 0x000fea0003800200 */
.L_x_118:
        /* <DEDUP_REMOVED lines=10> */
.L_x_69:
[----:B------:R-:W-:Y:S01]  /*90d0*/  ISETP.NE.AND P0, PT, R0, RZ, PT ;  /* 0x000000ff0000720c */ /* 0x000fe20003f05270 */
[----:B------:R-:W-:Y:S05]  /*90e0*/  WARPSYNC.ALL ;  /* 0x0000000000007948 */ /* 0x000fea0003800000 */
[----:B------:R-:W-:Y:S06]  /*90f0*/  BAR.SYNC.DEFER_BLOCKING 0x0 ;  /* 0x0000000000007b1d */ /* 0x000fec0000010000 */
[----:B------:R-:W-:Y:S04]  /*9100*/  BSSY.RECONVERGENT B0, `(.L_x_120) ;  /* 0x0000015000007945 */ /* 0x000fe80003800200 */
[----:B------:R-:W-:Y:S05]  /*9110*/  @!P0 BRA `(.L_x_121) ;  /* 0x00000000004c8947 */ /* 0x000fea0003800000 */
[----:B------:R-:W2:Y:S01]  /*9120*/  S2UR UR7, SR_CgaCtaId ;  /* 0x00000000000779c3 */ /* 0x000ea20000008800 */
[----:B------:R-:W-:Y:S02]  /*9130*/  UMOV UR6, 0x400 ;  /* 0x0000040000067882 */ /* 0x000fe40000000000 */
[----:B--2---:R-:W-:-:S09]  /*9140*/  ULEA UR6, UR7, UR6, 0x18 ;  /* 0x0000000607067291 */ /* 0x004fd2000f8ec0ff */
[----:B0-----:R-:W0:Y:S04]  /*9150*/  LDS.128 R20, [UR6+0xb0] ;  /* 0x0000b006ff147984 */ /* 0x001e280008000c00 */
[----:B-1----:R-:W1:Y:S01]  /*9160*/  LDS.128 R16, [UR6+0xc0] ;  /* 0x0000c006ff107984 */ /* 0x002e620008000c00 */
[-C--:B0-----:R-:W-:Y:S01]  /*9170*/  FMUL R2, R30, R21.reuse ;  /* 0x000000151e027220 */ /* 0x081fe20000400000 */
[----:B------:R-:W-:Y:S01]  /*9180*/  FMUL R20, R32, R21 ;  /* 0x0000001520147220 */ /* 0x000fe20000400000 */
[-C--:B-1----:R-:W-:Y:S01]  /*9190*/  FMUL R19, R30, R17.reuse ;  /* 0x000000111e137220 */ /* 0x082fe20000400000 */
        /* <DEDUP_REMOVED lines=11> */
.L_x_121:
[----:B------:R-:W-:Y:S05]  /*9250*/  BSYNC.RECONVERGENT B0 ;  /* 0x0000000000007941 */ /* 0x000fea0003800200 */
.L_x_120:
[CC--:B0-----:R-:W-:Y:S01]  /*9260*/  FMUL R3, R8.reuse, R34.reuse ;  /* 0x0000002208037220 */ /* 0x0c1fe20000400000 */
[C---:B------:R-:W-:Y:S01]  /*9270*/  FMUL R34, R9.reuse, R34 ;  /* 0x0000002209227220 */ /* 0x040fe20000400000 */
[CC--:B-1----:R-:W-:Y:S01]  /*9280*/  FMUL R17, R8.reuse, R32.reuse ;  /* 0x0000002008117220 */ /* 0x0c2fe20000400000 */
[C---:B------:R-:W-:Y:S01]  /*9290*/  FMUL R16, R9.reuse, R31 ;  /* 0x0000001f09107220 */ /* 0x040fe20000400000 */
[----:B------:R-:W-:Y:S01]  /*92a0*/  FMUL R32, R9, R32 ;  /* 0x0000002009207220 */ /* 0x000fe20000400000 */
[C---:B------:R-:W-:Y:S01]  /*92b0*/  FFMA R34, R15.reuse, R33, R34 ;  /* 0x000000210f227223 */ /* 0x040fe20000000022 */
[----:B------:R-:W-:Y:S01]  /*92c0*/  FMUL R2, R8, R31 ;  /* 0x0000001f08027220 */ /* 0x000fe20000400000 */
[C---:B------:R-:W-:Y:S01]  /*92d0*/  FFMA R9, R15.reuse, R25, R16 ;  /* 0x000000190f097223 */ /* 0x040fe20000000010 */
[C---:B------:R-:W-:Y:S01]  /*92e0*/  FFMA R3, R14.reuse, R33, R3 ;  /* 0x000000210e037223 */ /* 0x040fe20000000003 */
[-C--:B------:R-:W-:Y:S01]  /*92f0*/  FFMA R32, R15, R30.reuse, R32 ;  /* 0x0000001e0f207223 */ /* 0x080fe20000000020 */
[----:B------:R-:W-:Y:S01]  /*9300*/  FADD R13, R13, R34 ;  /* 0x000000220d0d7221 */ /* 0x000fe20000000000 */
[C---:B------:R-:W-:Y:S01]  /*9310*/  FFMA R20, R14.reuse, R30, R17 ;  /* 0x0000001e0e147223 */ /* 0x040fe20000000011 */
[----:B------:R-:W-:Y:S01]  /*9320*/  FFMA R8, R14, R25, R2 ;  /* 0x000000190e087223 */ /* 0x000fe20000000002 */
[-C--:B------:R-:W-:Y:S01]  /*9330*/  FMUL R17, R6, R9.reuse ;  /* 0x0000000906117220 */ /* 0x080fe20000400000 */
[----:B------:R-:W-:Y:S01]  /*9340*/  FADD R12, R12, R3 ;  /* 0x000000030c0c7221 */ /* 0x000fe20000000000 */
[CC--:B------:R-:W-:Y:S01]  /*9350*/  FMUL R15, R6.reuse, R32.reuse ;  /* 0x00000020060f7220 */ /* 0x0c0fe20000400000 */
[C---:B------:R-:W-:Y:S01]  /*9360*/  FMUL R2, R7.reuse, R32 ;  /* 0x0000002007027220 */ /* 0x040fe20000400000 */
[C---:B------:R-:W-:Y:S01]  /*9370*/  FMUL R19, R7.reuse, R9 ;  /* 0x0000000907137220 */ /* 0x040fe20000400000 */
[-C--:B------:R-:W-:Y:S01]  /*9380*/  FMUL R3, R6, R13.reuse ;  /* 0x0000000d06037220 */ /* 0x080fe20000400000 */
[----:B------:R-:W-:Y:S01]  /*9390*/  FMUL R7, R7, R13 ;  /* 0x0000000d07077220 */ /* 0x000fe20000400000 */
[C---:B------:R-:W-:Y:S01]  /*93a0*/  FFMA R18, R4.reuse, R8, R17 ;  /* 0x0000000804127223 */ /* 0x040fe20000000011 */
[CC--:B------:R-:W-:Y:S01]  /*93b0*/  FFMA R16, R4.reuse, R20.reuse, R15 ;  /* 0x0000001404107223 */ /* 0x0c0fe2000000000f */
[C---:B------:R-:W-:Y:S01]  /*93c0*/  FFMA R17, R5.reuse, R20, R2 ;  /* 0x0000001405117223 */ /* 0x040fe20000000002 */
[----:B------:R-:W-:Y:S01]  /*93d0*/  FFMA R3, R4, R12, R3 ;  /* 0x0000000c04037223 */ /* 0x000fe20000000003 */
[C---:B------:R-:W-:Y:S01]  /*93e0*/  FFMA R19, R5.reuse, R8, R19 ;  /* 0x0000000805137223 */ /* 0x040fe20000000013 */
[----:B------:R-:W-:Y:S01]  /*93f0*/  FFMA R2, R5, R12, R7 ;  /* 0x0000000c05027223 */ /* 0x000fe20000000007 */
[----:B------:R-:W-:-:S02]  /*9400*/  MOV R14, R20 ;  /* 0x00000014000e7202 */ /* 0x000fc40000000f00 */
[----:B------:R-:W-:-:S07]  /*9410*/  MOV R15, R32 ;  /* 0x00000020000f7202 */ /* 0x000fce0000000f00 */
.L_x_67:
[----:B------:R-:W0:Y:S01]  /*9420*/  S2R R4, SR_TID.X ;  /* 0x0000000000047919 */ /* 0x000e220000002100 */
[----:B------:R-:W1:Y:S01]  /*9430*/  S2UR UR5, SR_CgaCtaId ;  /* 0x00000000000579c3 */ /* 0x000e620000008800 */
[----:B------:R-:W-:Y:S01]  /*9440*/  MOV R7, 0x400 ;  /* 0x0000040000077802 */ /* 0x000fe20000000f00 */
[----:B------:R-:W-:Y:S01]  /*9450*/  FADD R11, R11, R2 ;  /* 0x000000020b0b7221 */ /* 0x000fe20000000000 */
[----:B------:R-:W2:Y:S01]  /*9460*/  S2R R20, SR_CgaCtaId ;  /* 0x0000000000147919 */ /* 0x000ea20000008800 */
[----:B------:R-:W-:Y:S01]  /*9470*/  ISETP.NE.AND P0, PT, R0, RZ, PT ;  /* 0x000000ff0000720c */ /* 0x000fe20003f05270 */
[----:B------:R-:W-:Y:S01]  /*9480*/  FADD R10, R10, R3 ;  /* 0x000000030a0a7221 */ /* 0x000fe20000000000 */
[----:B------:R-:W-:Y:S01]  /*9490*/  UIADD3 UR6, UPT, UPT, -UR12, UR14, URZ ;  /* 0x0000000e0c067290 */ /* 0x000fe2000fffe1ff */
[----:B------:R-:W3:Y:S01]  /*94a0*/  S2R R6, SR_LANEID ;  /* 0x0000000000067919 */ /* 0x000ee20000000000 */
[----:B------:R-:W-:Y:S01]  /*94b0*/  UMOV UR4, 0x400 ;  /* 0x0000040000047882 */ /* 0x000fe20000000000 */
[----:B------:R-:W4:Y:S01]  /*94c0*/  LDCU.128 UR16, c[0x0][0x3e0] ;  /* 0x00007c00ff1077ac */ /* 0x000f220008000c00 */
[----:B------:R-:W5:Y:S01]  /*94d0*/  LDCU.128 UR20, c[0x0][0x3f0] ;  /* 0x00007e00ff1477ac */ /* 0x000f620008000c00 */
[----:B-1----:R-:W-:Y:S01]  /*94e0*/  ULEA UR4, UR5, UR4, 0x18 ;  /* 0x0000000405047291 */ /* 0x002fe2000f8ec0ff */
[----:B0-----:R-:W-:-:S04]  /*94f0*/  SHF.L.U32 R5, R4, 0x1, RZ ;  /* 0x0000000104057819 */ /* 0x001fc800000006ff */
[----:B------:R-:W-:Y:S02]  /*9500*/  LOP3.LUT R5, R5, 0x7c0, RZ, 0xc0, !PT ;  /* 0x000007c005057812 */ /* 0x000fe400078ec0ff */
[----:B--2---:R-:W-:Y:S02]  /*9510*/  LEA R20, R20, R7, 0x18 ;  /* 0x0000000714147211 */ /* 0x004fe400078ec0ff */
[----:B---3--:R-:W-:-:S05]  /*9520*/  IADD3 R7, PT, PT, R5, R6, RZ ;  /* 0x0000000605077210 */ /* 0x008fca0007ffe0ff */
[----:B------:R-:W-:Y:S01]  /*9530*/  IMAD R7, R7, 0x18, R20 ;  /* 0x0000001807077824 */ /* 0x000fe200078e0214 */
[----:B------:R-:W-:Y:S03]  /*9540*/  BAR.SYNC.DEFER_BLOCKING 0x0 ;  /* 0x0000000000007b1d */ /* 0x000fe60000010000 */
[----:B------:R-:W-:-:S05]  /*9550*/  IMAD R6, R6, 0x18, R7 ;  /* 0x0000001806067824 */ /* 0x000fca00078e0207 */
[----:B------:R0:W-:Y:S04]  /*9560*/  STS.128 [R6+0x10], R8 ;  /* 0x0000100806007388 */ /* 0x0001e80000000c00 */
[----:B------:R-:W-:Y:S04]  /*9570*/  STS.128 [R6], R12 ;  /* 0x0000000c06007388 */ /* 0x000fe80000000c00 */
[----:B------:R1:W-:Y:S01]  /*9580*/  STS.128 [R6+0x20], R16 ;  /* 0x0000201006007388 */ /* 0x0003e20000000c00 */
[----:B------:R-:W-:-:S03]  /*9590*/  NOP ;  /* 0x0000000000007918 */ /* 0x000fc60000000000 */
[----:B------:R-:W-:Y:S01]  /*95a0*/  LDS.64 R20, [R7] ;  /* 0x0000000007147984 */ /* 0x000fe20000000a00 */
[----:B0-----:R-:W-:Y:S01]  /*95b0*/  MOV R8, UR6 ;  /* 0x0000000600087c02 */ /* 0x001fe20008000f00 */
[----:B------:R-:W0:Y:S01]  /*95c0*/  LDCU.64 UR6, c[0x0][0x400] ;  /* 0x00008000ff0677ac */ /* 0x000e220008000a00 */
[----:B------:R-:W-:Y:S01]  /*95d0*/  LOP3.LUT R9, R5, 0x1f, R4, 0xf8, !PT ;  /* 0x0000001f05097812 */ /* 0x000fe200078ef804 */
[----:B------:R-:W-:Y:S04]  /*95e0*/  LDS.64 R22, [R7+0x8] ;  /* 0x0000080007167984 */ /* 0x000fe80000000a00 */
[----:B------:R-:W-:Y:S01]  /*95f0*/  LDS.64 R24, [R7+0x10] ;  /* 0x0000100007187984 */ /* 0x000fe20000000a00 */
[----:B-1----:R-:W-:-:S03]  /*9600*/  IADD3 R17, PT, PT, R9, 0x20, RZ ;  /* 0x0000002009117810 */ /* 0x002fc60007ffe0ff */
[----:B------:R-:W-:Y:S04]  /*9610*/  LDS.64 R26, [R7+0x300] ;  /* 0x00030000071a7984 */ /* 0x000fe80000000a00 */
[----:B------:R-:W-:Y:S04]  /*9620*/  LDS.64 R14, [R7+0x308] ;  /* 0x00030800070e7984 */ /* 0x000fe80000000a00 */
[----:B------:R1:W-:Y:S04]  /*9630*/  LDS.64 R28, [R7+0x310] ;  /* 0x00031000071c7984 */ /* 0x0003e80000000a00 */
[----:B------:R5:W-:Y:S01]  /*9640*/  @!P0 STS [UR4+0x1800], R8 ;  /* 0x00180008ff008988 */ /* 0x000be20008000804 */
[----:B------:R-:W-:Y:S01]  /*9650*/  BAR.SYNC.DEFER_BLOCKING 0x0 ;  /* 0x0000000000007b1d */ /* 0x000fe20000010000 */
[----:B------:R-:W-:-:S04]  /*9660*/  IADD3 R2, P0, PT, R9, UR12, RZ ;  /* 0x0000000c09027c10 */ /* 0x000fc8000ff1e0ff */
[----:B------:R-:W-:Y:S02]  /*9670*/  IADD3.X R3, PT, PT, RZ, UR13, RZ, P0, !PT ;  /* 0x0000000dff037c10 */ /* 0x000fe400087fe4ff */
[C---:B------:R-:W-:Y:S02]  /*9680*/  SHF.L.U32 R12, R2.reuse, 0x2, RZ ;  /* 0x00000002020c7819 */ /* 0x040fe400000006ff */
[----:B------:R-:W-:Y:S02]  /*9690*/  SHF.L.U64.HI R13, R2, 0x2, R3 ;  /* 0x00000002020d7819 */ /* 0x000fe40000010203 */
[C---:B----4-:R-:W-:Y:S02]  /*96a0*/  IADD3 R4, P1, PT, R12.reuse, UR16, RZ ;  /* 0x000000100c047c10 */ /* 0x050fe4000ff3e0ff */
[----:B------:R-:W-:Y:S02]  /*96b0*/  IADD3 R6, P2, PT, R12, UR18, RZ ;  /* 0x000000120c067c10 */ /* 0x000fe4000ff5e0ff */
[----:B------:R-:W-:-:S02]  /*96c0*/  IADD3.X R5, PT, PT, R13, UR17, RZ, P1, !PT ;  /* 0x000000110d057c10 */ /* 0x000fc40008ffe4ff */
[C---:B-1----:R-:W-:Y:S02]  /*96d0*/  IADD3.X R7, PT, PT, R13.reuse, UR19, RZ, P2, !PT ;  /* 0x000000130d077c10 */ /* 0x042fe400097fe4ff */
[C---:B-----5:R-:W-:Y:S02]  /*96e0*/  IADD3 R8, P2, PT, R12.reuse, UR20, RZ ;  /* 0x000000140c087c10 */ /* 0x060fe4000ff5e0ff */
[C---:B------:R-:W-:Y:S01]  /*96f0*/  IADD3 R10, P3, PT, R12.reuse, UR22, RZ ;  /* 0x000000160c0a7c10 */ /* 0x040fe2000ff7e0ff */
[----:B------:R-:W1:Y:S01]  /*9700*/  LDS R0, [UR4+0x1800] ;  /* 0x00180004ff007984 */ /* 0x000e620008000800 */
[----:B------:R-:W2:Y:S02]  /*9710*/  LDCU.64 UR4, c[0x0][0x3d8] ;  /* 0x00007b00ff0477ac */ /* 0x000ea40008000a00 */
[----:B------:R-:W-:Y:S02]  /*9720*/  IADD3.X R11, PT, PT, R13, UR23, RZ, P3, !PT ;  /* 0x000000170d0b7c10 */ /* 0x000fe40009ffe4ff */
[----:B--2---:R-:W-:-:S04]  /*9730*/  IADD3 R2, P1, PT, R12, UR4, RZ ;  /* 0x000000040c027c10 */ /* 0x004fc8000ff3e0ff */
[----:B------:R-:W-:Y:S02]  /*9740*/  IADD3.X R3, PT, PT, R13, UR5, RZ, P1, !PT ;  /* 0x000000050d037c10 */ /* 0x000fe40008ffe4ff */
[-C--:B-1----:R-:W-:Y:S02]  /*9750*/  ISETP.GE.AND P0, PT, R9, R0.reuse, PT ;  /* 0x000000000900720c */ /* 0x082fe40003f06270 */
[----:B------:R-:W-:Y:S02]  /*9760*/  ISETP.GE.AND P1, PT, R17, R0, PT ;  /* 0x000000001100720c */ /* 0x000fe40003f26270 */
[----:B------:R-:W-:Y:S02]  /*9770*/  IADD3.X R9, PT, PT, R13, UR21, RZ, P2, !PT ;  /* 0x000000150d097c10 */ /* 0x000fe400097fe4ff */
[----:B0-----:R-:W-:-:S04]  /*9780*/  IADD3 R12, P2, PT, R12, UR6, RZ ;  /* 0x000000060c0c7c10 */ /* 0x001fc8000ff5e0ff */
[----:B------:R-:W-:-:S03]  /*9790*/  IADD3.X R13, PT, PT, R13, UR7, RZ, P2, !PT ;  /* 0x000000070d0d7c10 */ /* 0x000fc600097fe4ff */
[----:B------:R0:W-:Y:S04]  /*97a0*/  @!P0 STG.E desc[UR10][R2.64], R20 ;  /* 0x0000001402008986 */ /* 0x0001e8000c10190a */
[----:B------:R0:W-:Y:S04]  /*97b0*/  @!P0 STG.E desc[UR10][R4.64], R21 ;  /* 0x0000001504008986 */ /* 0x0001e8000c10190a */
[----:B------:R0:W-:Y:S04]  /*97c0*/  @!P0 STG.E desc[UR10][R6.64], R22 ;  /* 0x0000001606008986 */ /* 0x0001e8000c10190a */
[----:B------:R0:W-:Y:S04]  /*97d0*/  @!P0 STG.E desc[UR10][R8.64], R23 ;  /* 0x0000001708008986 */ /* 0x0001e8000c10190a */
[----:B------:R0:W-:Y:S04]  /*97e0*/  @!P0 STG.E desc[UR10][R10.64], R24 ;  /* 0x000000180a008986 */ /* 0x0001e8000c10190a */
[----:B------:R0:W-:Y:S01]  /*97f0*/  @!P0 STG.E desc[UR10][R12.64], R25 ;  /* 0x000000190c008986 */ /* 0x0001e2000c10190a */
[----:B------:R-:W-:Y:S05]  /*9800*/  @P1 EXIT ;  /* 0x000000000000194d */ /* 0x000fea0003800000 */
[----:B------:R-:W-:Y:S04]  /*9810*/  STG.E desc[UR10][R2.64+0x80], R26 ;  /* 0x0000801a02007986 */ /* 0x000fe8000c10190a */
[----:B------:R-:W-:Y:S04]  /*9820*/  STG.E desc[UR10][R4.64+0x80], R27 ;  /* 0x0000801b04007986 */ /* 0x000fe8000c10190a */
[----:B------:R-:W-:Y:S04]  /*9830*/  STG.E desc[UR10][R6.64+0x80], R14 ;  /* 0x0000800e06007986 */ /* 0x000fe8000c10190a */
[----:B------:R-:W-:Y:S04]  /*9840*/  STG.E desc[UR10][R8.64+0x80], R15 ;  /* 0x0000800f08007986 */ /* 0x000fe8000c10190a */
[----:B------:R-:W-:Y:S04]  /*9850*/  STG.E desc[UR10][R10.64+0x80], R28 ;  /* 0x0000801c0a007986 */ /* 0x000fe8000c10190a */
[----:B------:R-:W-:Y:S01]  /*9860*/  STG.E desc[UR10][R12.64+0x80], R29 ;  /* 0x0000801d0c007986 */ /* 0x000fe2000c10190a */
[----:B------:R-:W-:Y:S05]  /*9870*/  EXIT ;  /* 0x000000000000794d */ /* 0x000fea0003800000 */
.L_x_14:
[----:B------:R-:W-:Y:S01]  /*9880*/  BSSY B1, `(.L_x_122) ;  /* 0x0000006000017945 */ /* 0x000fe20003800000 */
[----:B------:R-:W-:Y:S02]  /*9890*/  PLOP3.LUT P0, PT, P0, PT, PT, 0x8, 0x80 ;  /* 0x000000000080781c */ /* 0x000fe4000070e170 */
[----:B------:R-:W-:-:S11]  /*98a0*/  MOV R19, 0xffffffff ;  /* 0xffffffff00137802 */ /* 0x000fd60000000f00 */
[----:B0-23--:R-:W-:Y:S05]  /*98b0*/  WARPSYNC.COLLECTIVE R19, `(.L_x_123) ;  /* 0x0000000013087348 */ /* 0x00dfea0003c00000 */
[----:B------:R-:W-:Y:S01]  /*98c0*/  VOTE.ANY P0, P0 ;  /* 0x0000000000ff7806 */ /* 0x000fe20000000100 */
[----:B0-23--:R-:W-:-:S12]  /*98d0*/  ENDCOLLECTIVE ;  /* 0x000000000000791b */ /* 0x00dfd80003800000 */
.L_x_123:
[----:B------:R-:W-:Y:S05]  /*98e0*/  BSYNC B1 ;  /* 0x0000000000017941 */ /* 0x000fea0003800000 */
.L_x_122:
[----:B------:R-:W-:Y:S05]  /*98f0*/  BRA `(.L_x_124) ;  /* 0xffffff90003c7947 */ /* 0x000fea000383ffff */
.L_x_19:
[----:B------:R-:W0:Y:S01]  /*9900*/  S2R R47, SR_GEMASK ;  /* 0x00000000002f7919 */ /* 0x000e220000003c00 */
[----:B------:R-:W-:Y:S01]  /*9910*/  BSSY B1, `(.L_x_125) ;  /* 0x0000006000017945 */ /* 0x000fe20003800000 */
[----:B------:R-:W-:Y:S02]  /*9920*/  PLOP3.LUT P0, PT, P0, PT, PT, 0x8, 0x80 ;  /* 0x000000000080781c */ /* 0x000fe4000070e170 */
[----:B------:R-:W-:-:S11]  /*9930*/  MOV R19, 0xffffffff ;  /* 0xffffffff00137802 */ /* 0x000fd60000000f00 */
[----:B012345:R-:W-:Y:S05]  /*9940*/  WARPSYNC.COLLECTIVE R19, `(.L_x_126) ;  /* 0x0000000013087348 */ /* 0x03ffea0003c00000 */
[----:B------:R-:W-:Y:S01]  /*9950*/  VOTE.ANY R19, PT, P0 ;  /* 0x0000000000137806 */ /* 0x000fe200000e0100 */
[----:B012345:R-:W-:Y:S06]  /*9960*/  ENDCOLLECTIVE ;  /* 0x000000000000791b */ /* 0x03ffec0003800000 */
.L_x_126:
[----:B------:R-:W-:Y:S05]  /*9970*/  BSYNC B1 ;  /* 0x0000000000017941 */ /* 0x000fea0003800000 */
.L_x_125:
[----:B------:R-:W-:Y:S01]  /*9980*/  LOP3.LUT R19, R19, 0x80000000, R47, 0xec, !PT ;  /* 0x8000000013137812 */ /* 0x000fe200078eec2f */
[----:B------:R-:W-:Y:S01]  /*9990*/  HFMA2 R39, -RZ, RZ, 0, 5.9604644775390625e-08 ;  /* 0x00000001ff277431 */ /* 0x000fe200000001ff */
[----:B------:R-:W-:Y:S02]  /*99a0*/  MOV R42, R36 ;  /* 0x00000024002a7202 */ /* 0x000fe40000000f00 */
[----:B------:R-:W-:-:S04]  /*99b0*/  IADD3 R20, PT, PT, R19, -0x1, RZ ;  /* 0xffffffff13147810 */ /* 0x000fc80007ffe0ff */
[----:B------:R-:W-:Y:S02]  /*99c0*/  LOP3.LUT R20, R19, R20, RZ, 0xc, !PT ;  /* 0x0000001413147212 */ /* 0x000fe400078e0cff */
[----:B------:R-:W-:Y:S02]  /*99d0*/  MOV R19, 0xffffffff ;  /* 0xffffffff00137802 */ /* 0x000fe40000000f00 */
[----:B------:R0:W1:Y:S05]  /*99e0*/  POPC R40, R20 ;  /* 0x0000001400287309 */ /* 0x00006a0000000000 */
[----:B01----:R-:W-:Y:S05]  /*99f0*/  WARPSYNC.COLLECTIVE R19, `(.L_x_127) ;  /* 0x0000000013087348 */ /* 0x003fea0003c00000 */
[----:B-1----:R1:W2:Y:S02]  /*9a00*/  SHFL.DOWN P0, R41, R42, R39, R40 ;  /* 0x080000272a297389 */ /* 0x0022a40000000028 */
[----:B012---:R-:W-:Y:S05]  /*9a10*/  ENDCOLLECTIVE ;  /* 0x000000000000791b */ /* 0x007fea0003800000 */
.L_x_127:
[----:B------:R-:W-:Y:S02]  /*9a20*/  MOV R42, R24 ;  /* 0x00000018002a7202 */ /* 0x000fe40000000f00 */
[----:B------:R-:W-:-:S07]  /*9a30*/  MOV R21, R41 ;  /* 0x0000002900157202 */ /* 0x000fce0000000f00 */
[----:B------:R-:W-:Y:S05]  /*9a40*/  WARPSYNC.COLLECTIVE R19, `(.L_x_128) ;  /* 0x0000000013087348 */ /* 0x000fea0003c00000 */
[----:B------:R0:W1:Y:S02]  /*9a50*/  SHFL.DOWN P0, R41, R42, R39, R40 ;  /* 0x080000272a297389 */ /* 0x0000640000000028 */
[----:B01----:R-:W-:Y:S05]  /*9a60*/  ENDCOLLECTIVE ;  /* 0x000000000000791b */ /* 0x003fea0003800000 */
.L_x_128:
[----:B------:R-:W-:Y:S02]  /*9a70*/  MOV R42, R25 ;  /* 0x00000019002a7202 */ /* 0x000fe40000000f00 */
[----:B------:R-:W-:-:S07]  /*9a80*/  MOV R26, R41 ;  /* 0x00000029001a7202 */ /* 0x000fce0000000f00 */
[----:B------:R-:W-:Y:S05]  /*9a90*/  WARPSYNC.COLLECTIVE R19, `(.L_x_129) ;  /* 0x0000000013087348 */ /* 0x000fea0003c00000 */
[----:B------:R0:W1:Y:S02]  /*9aa0*/  SHFL.DOWN P0, R41, R42, R39, R40 ;  /* 0x080000272a297389 */ /* 0x0000640000000028 */
[----:B01----:R-:W-:Y:S05]  /*9ab0*/  ENDCOLLECTIVE ;  /* 0x000000000000791b */ /* 0x003fea0003800000 */
.L_x_129:
[----:B------:R-:W-:Y:S02]  /*9ac0*/  MOV R42, R16 ;  /* 0x00000010002a7202 */ /* 0x000fe40000000f00 */
[----:B------:R-:W-:-:S07]  /*9ad0*/  MOV R27, R41 ;  /* 0x00000029001b7202 */ /* 0x000fce0000000f00 */
[----:B------:R-:W-:Y:S05]  /*9ae0*/  WARPSYNC.COLLECTIVE R19, `(.L_x_130) ;  /* 0x0000000013087348 */ /* 0x000fea0003c00000 */
[----:B------:R0:W1:Y:S02]  /*9af0*/  SHFL.DOWN P0, R41, R42, R39, R40 ;  /* 0x080000272a297389 */ /* 0x0000640000000028 */
[----:B01----:R-:W-:Y:S05]  /*9b00*/  ENDCOLLECTIVE ;  /* 0x000000000000791b */ /* 0x003fea0003800000 */
.L_x_130:
[----:B------:R-:W-:Y:S02]  /*9b10*/  MOV R42, R17 ;  /* 0x00000011002a7202 */ /* 0x000fe40000000f00 */
[----:B------:R-:W-:-:S07]  /*9b20*/  MOV R43, R41 ;  /* 0x00000029002b7202 */ /* 0x000fce0000000f00 */
[----:B------:R-:W-:Y:S05]  /*9b30*/  WARPSYNC.COLLECTIVE R19, `(.L_x_131) ;  /* 0x0000000013087348 */ /* 0x000fea0003c00000 */
[----:B------:R0:W1:Y:S02]  /*9b40*/  SHFL.DOWN P0, R41, R42, R39, R40 ;  /* 0x080000272a297389 */ /* 0x0000640000000028 */
[----:B01----:R-:W-:Y:S05]  /*9b50*/  ENDCOLLECTIVE ;  /* 0x000000000000791b */ /* 0x003fea0003800000 */
.L_x_131:
[----:B------:R-:W-:Y:S02]  /*9b60*/  MOV R42, R18 ;  /* 0x00000012002a7202 */ /* 0x000fe40000000f00 */
[----:B------:R-:W-:-:S07]  /*9b70*/  MOV R44, R41 ;  /* 0x00000029002c7202 */ /* 0x000fce0000000f00 */
[----:B------:R-:W-:Y:S05]  /*9b80*/  WARPSYNC.COLLECTIVE R19, `(.L_x_132) ;  /* 0x0000000013087348 */ /* 0x000fea0003c00000 */
[----:B------:R0:W1:Y:S02]  /*9b90*/  SHFL.DOWN P0, R41, R42, R39, R40 ;  /* 0x080000272a297389 */ /* 0x0000640000000028 */
[----:B01----:R-:W-:Y:S05]  /*9ba0*/  ENDCOLLECTIVE ;  /* 0x000000000000791b */ /* 0x003fea0003800000 */
.L_x_132:
[----:B------:R-:W-:Y:S05]  /*9bb0*/  BRA `(.L_x_133) ;  /* 0xffffff9000347947 */ /* 0x000fea000383ffff */
.L_x_22:
[----:B------:R-:W-:Y:S01]  /*9bc0*/  HFMA2 R39, -RZ, RZ, 0, 1.1920928955078125e-07 ;  /* 0x00000002ff277431 */ /* 0x000fe200000001ff */
[----:B------:R-:W-:Y:S01]  /*9bd0*/  BSSY B1, `(.L_x_134) ;  /* 0x0000006000017945 */ /* 0x000fe20003800000 */
[----:B------:R-:W-:Y:S02]  /*9be0*/  MOV R42, R36 ;  /* 0x00000024002a7202 */ /* 0x000fe40000000f00 */
[----:B------:R-:W-:-:S07]  /*9bf0*/  MOV R19, 0xffffffff ;  /* 0xffffffff00137802 */ /* 0x000fce0000000f00 */
[----:B01234-:R-:W-:Y:S05]  /*9c00*/  WARPSYNC.COLLECTIVE R19, `(.L_x_135) ;  /* 0x0000000013087348 */ /* 0x01ffea0003c00000 */
[----:B0-----:R0:W0:Y:S02]  /*9c10*/  SHFL.DOWN P0, R41, R42, R39, R40 ;  /* 0x080000272a297389 */ /* 0x0010240000000028 */
[----:B01234-:R-:W-:Y:S05]  /*9c20*/  ENDCOLLECTIVE ;  /* 0x000000000000791b */ /* 0x01ffea0003800000 */
.L_x_135:
[----:B------:R-:W-:Y:S05]  /*9c30*/  BSYNC B1 ;  /* 0x0000000000017941 */ /* 0x000fea0003800000 */
.L_x_134:
[----:B------:R-:W-:Y:S01]  /*9c40*/  HFMA2 R39, -RZ, RZ, 0, 1.1920928955078125e-07 ;  /* 0x00000002ff277431 */ /* 0x000fe200000001ff */
[----:B------:R-:W-:Y:S02]  /*9c50*/  MOV R42, R24 ;  /* 0x00000018002a7202 */ /* 0x000fe40000000f00 */
[----:B------:R-:W-:Y:S02]  /*9c60*/  MOV R19, 0xffffffff ;  /* 0xffffffff00137802 */ /* 0x000fe40000000f00 */
[----:B------:R-:W-:-:S07]  /*9c70*/  MOV R20, R41 ;  /* 0x0000002900147202 */ /* 0x000fce0000000f00 */
[----:B------:R-:W-:Y:S05]  /*9c80*/  WARPSYNC.COLLECTIVE R19, `(.L_x_136) ;  /* 0x0000000013087348 */ /* 0x000fea0003c00000 */
[----:B------:R0:W1:Y:S02]  /*9c90*/  SHFL.DOWN P0, R41, R42, R39, R40 ;  /* 0x080000272a297389 */ /* 0x0000640000000028 */
[----:B01----:R-:W-:Y:S05]  /*9ca0*/  ENDCOLLECTIVE ;  /* 0x000000000000791b */ /* 0x003fea0003800000 */
.L_x_136:
[----:B------:R-:W-:Y:S02]  /*9cb0*/  MOV R42, R25 ;  /* 0x00000019002a7202 */ /* 0x000fe40000000f00 */
[----:B------:R-:W-:-:S07]  /*9cc0*/  MOV R21, R41 ;  /* 0x0000002900157202 */ /* 0x000fce0000000f00 */
[----:B------:R-:W-:Y:S05]  /*9cd0*/  WARPSYNC.COLLECTIVE R19, `(.L_x_137) ;  /* 0x0000000013087348 */ /* 0x000fea0003c00000 */
[----:B------:R0:W1:Y:S02]  /*9ce0*/  SHFL.DOWN P0, R41, R42, R39, R40 ;  /* 0x080000272a297389 */ /* 0x0000640000000028 */
[----:B01----:R-:W-:Y:S05]  /*9cf0*/  ENDCOLLECTIVE ;  /* 0x000000000000791b */ /* 0x003fea0003800000 */
.L_x_137:
[----:B------:R-:W-:Y:S02]  /*9d00*/  MOV R42, R16 ;  /* 0x00000010002a7202 */ /* 0x000fe40000000f00 */
[----:B------:R-:W-:-:S07]  /*9d10*/  MOV R26, R41 ;  /* 0x00000029001a7202 */ /* 0x000fce0000000f00 */
[----:B------:R-:W-:Y:S05]  /*9d20*/  WARPSYNC.COLLECTIVE R19, `(.L_x_138) ;  /* 0x0000000013087348 */ /* 0x000fea0003c00000 */
[----:B------:R0:W1:Y:S02]  /*9d30*/  SHFL.DOWN P0, R41, R42, R39, R40 ;  /* 0x080000272a297389 */ /* 0x0000640000000028 */
[----:B01----:R-:W-:Y:S05]  /*9d40*/  ENDCOLLECTIVE ;  /* 0x000000000000791b */ /* 0x003fea0003800000 */
.L_x_138:
[----:B------:R-:W-:Y:S02]  /*9d50*/  MOV R42, R17 ;  /* 0x00000011002a7202 */ /* 0x000fe40000000f00 */
[----:B------:R-:W-:-:S07]  /*9d60*/  MOV R27, R41 ;  /* 0x00000029001b7202 */ /* 0x000fce0000000f00 */
[----:B------:R-:W-:Y:S05]  /*9d70*/  WARPSYNC.COLLECTIVE R19, `(.L_x_139) ;  /* 0x0000000013087348 */ /* 0x000fea0003c00000 */
[----:B------:R0:W1:Y:S02]  /*9d80*/  SHFL.DOWN P0, R41, R42, R39, R40 ;  /* 0x080000272a297389 */ /* 0x0000640000000028 */
[----:B01----:R-:W-:Y:S05]  /*9d90*/  ENDCOLLECTIVE ;  /* 0x000000000000791b */ /* 0x003fea0003800000 */
.L_x_139:
[----:B------:R-:W-:Y:S02]  /*9da0*/  MOV R42, R18 ;  /* 0x00000012002a7202 */ /* 0x000fe40000000f00 */
[----:B------:R-:W-:-:S07]  /*9db0*/  MOV R43, R41 ;  /* 0x00000029002b7202 */ /* 0x000fce0000000f00 */
[----:B------:R-:W-:Y:S05]  /*9dc0*/  WARPSYNC.COLLECTIVE R19, `(.L_x_140) ;  /* 0x0000000013087348 */ /* 0x000fea0003c00000 */
[----:B------:R0:W1:Y:S02]  /*9dd0*/  SHFL.DOWN P0, R41, R42, R39, R40 ;  /* 0x080000272a297389 */ /* 0x0000640000000028 */
[----:B01----:R-:W-:Y:S05]  /*9de0*/  ENDCOLLECTIVE ;  /* 0x000000000000791b */ /* 0x003fea0003800000 */
.L_x_140:
[----:B------:R-:W-:Y:S05]  /*9df0*/  BRA `(.L_x_141) ;  /* 0xffffff9000147947 */ /* 0x000fea000383ffff */
.L_x_25:
[----:B------:R-:W-:Y:S01]  /*9e00*/  HFMA2 R39, -RZ, RZ, 0, 2.384185791015625e-07 ;  /* 0x00000004ff277431 */ /* 0x000fe200000001ff */
[----:B------:R-:W-:Y:S01]  /*9e10*/  BSSY B1, `(.L_x_142) ;  /* 0x0000006000017945 */ /* 0x000fe20003800000 */
[----:B------:R-:W-:Y:S02]  /*9e20*/  MOV R42, R36 ;  /* 0x00000024002a7202 */ /* 0x000fe40000000f00 */
[----:B------:R-:W-:-:S07]  /*9e30*/  MOV R19, 0xffffffff ;  /* 0xffffffff00137802 */ /* 0x000fce0000000f00 */
[----:B01234-:R-:W-:Y:S05]  /*9e40*/  WARPSYNC.COLLECTIVE R19, `(.L_x_143) ;  /* 0x0000000013087348 */ /* 0x01ffea0003c00000 */
[----:B0-----:R0:W0:Y:S02]  /*9e50*/  SHFL.DOWN P0, R41, R42, R39, R40 ;  /* 0x080000272a297389 */ /* 0x0010240000000028 */
[----:B01234-:R-:W-:Y:S05]  /*9e60*/  ENDCOLLECTIVE ;  /* 0x000000000000791b */ /* 0x01ffea0003800000 */
.L_x_143:
[----:B------:R-:W-:Y:S05]  /*9e70*/  BSYNC B1 ;  /* 0x0000000000017941 */ /* 0x000fea0003800000 */
.L_x_142:
[----:B------:R-:W-:Y:S01]  /*9e80*/  HFMA2 R39, -RZ, RZ, 0, 2.384185791015625e-07 ;  /* 0x00000004ff277431 */ /* 0x000fe200000001ff */
[----:B------:R-:W-:Y:S02]  /*9e90*/  MOV R42, R24 ;  /* 0x00000018002a7202 */ /* 0x000fe40000000f00 */
[----:B------:R-:W-:Y:S02]  /*9ea0*/  MOV R19, 0xffffffff ;  /* 0xffffffff00137802 */ /* 0x000fe40000000f00 */
[----:B------:R-:W-:-:S07]  /*9eb0*/  MOV R20, R41 ;  /* 0x0000002900147202 */ /* 0x000fce0000000f00 */
[----:B------:R-:W-:Y:S05]  /*9ec0*/  WARPSYNC.COLLECTIVE R19, `(.L_x_144) ;  /* 0x0000000013087348 */ /* 0x000fea0003c00000 */
[----:B------:R0:W1:Y:S02]  /*9ed0*/  SHFL.DOWN P0, R41, R42, R39, R40 ;  /* 0x080000272a297389 */ /* 0x0000640000000028 */
[----:B01----:R-:W-:Y:S05]  /*9ee0*/  ENDCOLLECTIVE ;  /* 0x000000000000791b */ /* 0x003fea0003800000 */
.L_x_144:
[----:B------:R-:W-:Y:S02]  /*9ef0*/  MOV R42, R25 ;  /* 0x00000019002a7202 */ /* 0x000fe40000000f00 */
[----:B------:R-:W-:-:S07]  /*9f00*/  MOV R21, R41 ;  /* 0x0000002900157202 */ /* 0x000fce0000000f00 */
[----:B------:R-:W-:Y:S05]  /*9f10*/  WARPSYNC.COLLECTIVE R19, `(.L_x_145) ;  /* 0x0000000013087348 */ /* 0x000fea0003c00000 */
[----:B------:R0:W1:Y:S02]  /*9f20*/  SHFL.DOWN P0, R41, R42, R39, R40 ;  /* 0x080000272a297389 */ /* 0x0000640000000028 */
[----:B01----:R-:W-:Y:S05]  /*9f30*/  ENDCOLLECTIVE ;  /* 0x000000000000791b */ /* 0x003fea0003800000 */
.L_x_145:
[----:B------:R-:W-:Y:S02]  /*9f40*/  MOV R42, R16 ;  /* 0x00000010002a7202 */ /* 0x000fe40000000f00 */
[----:B------:R-:W-:-:S07]  /*9f50*/  MOV R26, R41 ;  /* 0x00000029001a7202 */ /* 0x000fce0000000f00 */
[----:B------:R-:W-:Y:S05]  /*9f60*/  WARPSYNC.COLLECTIVE R19, `(.L_x_146) ;  /* 0x0000000013087348 */ /* 0x000fea0003c00000 */
[----:B------:R0:W1:Y:S02]  /*9f70*/  SHFL.DOWN P0, R41, R42, R39, R40 ;  /* 0x080000272a297389 */ /* 0x0000640000000028 */
[----:B01----:R-:W-:Y:S05]  /*9f80*/  ENDCOLLECTIVE ;  /* 0x000000000000791b */ /* 0x003fea0003800000 */
.L_x_146:
[----:B------:R-:W-:Y:S02]  /*9f90*/  MOV R42, R17 ;  /* 0x00000011002a7202 */ /* 0x000fe40000000f00 */
[----:B------:R-:W-:-:S07]  /*9fa0*/  MOV R27, R41 ;  /* 0x00000029001b7202 */ /* 0x000fce0000000f00 */
[----:B------:R-:W-:Y:S05]  /*9fb0*/  WARPSYNC.COLLECTIVE R19, `(.L_x_147) ;  /* 0x0000000013087348 */ /* 0x000fea0003c00000 */
[----:B------:R0:W1:Y:S02]  /*9fc0*/  SHFL.DOWN P0, R41, R42, R39, R40 ;  /* 0x080000272a297389 */ /* 0x0000640000000028 */
[----:B01----:R-:W-:Y:S05]  /*9fd0*/  ENDCOLLECTIVE ;  /* 0x000000000000791b */ /* 0x003fea0003800000 */
.L_x_147:
[----:B------:R-:W-:Y:S02]  /*9fe0*/  MOV R42, R18 ;  /* 0x00000012002a7202 */ /* 0x000fe40000000f00 */
[----:B------:R-:W-:-:S07]  /*9ff0*/  MOV R43, R41 ;  /* 0x00000029002b7202 */ /* 0x000fce0000000f00 */
[----:B------:R-:W-:Y:S05]  /*a000*/  WARPSYNC.COLLECTIVE R19, `(.L_x_148) ;  /* 0x0000000013087348 */ /* 0x000fea0003c00000 */
[----:B------:R0:W1:Y:S02]  /*a010*/  SHFL.DOWN P0, R41, R42, R39, R40 ;  /* 0x080000272a297389 */ /* 0x0000640000000028 */
[----:B01----:R-:W-:Y:S05]  /*a020*/  ENDCOLLECTIVE ;  /* 0x000000000000791b */ /* 0x003fea0003800000 */
.L_x_148:
[----:B------:R-:W-:Y:S05]  /*a030*/  BRA `(.L_x_149) ;  /* 0xffffff8c00f87947 */ /* 0x000fea000383ffff */
.L_x_28:
[----:B------:R-:W-:Y:S01]  /*a040*/  HFMA2 R39, -RZ, RZ, 0, 4.76837158203125e-07 ;  /* 0x00000008ff277431 */ /* 0x000fe200000001ff */
[----:B------:R-:W-:Y:S01]  /*a050*/  BSSY B1, `(.L_x_150) ;  /* 0x0000006000017945 */ /* 0x000fe20003800000 */
[----:B------:R-:W-:Y:S02]  /*a060*/  MOV R42, R36 ;  /* 0x00000024002a7202 */ /* 0x000fe40000000f00 */
[----:B------:R-:W-:-:S07]  /*a070*/  MOV R19, 0xffffffff ;  /* 0xffffffff00137802 */ /* 0x000fce0000000f00 */
[----:B01234-:R-:W-:Y:S05]  /*a080*/  WARPSYNC.COLLECTIVE R19, `(.L_x_151) ;  /* 0x0000000013087348 */ /* 0x01ffea0003c00000 */
[----:B0-----:R0:W0:Y:S02]  /*a090*/  SHFL.DOWN P0, R41, R42, R39, R40 ;  /* 0x080000272a297389 */ /* 0x0010240000000028 */
[----:B01234-:R-:W-:Y:S05]  /*a0a0*/  ENDCOLLECTIVE ;  /* 0x000000000000791b */ /* 0x01ffea0003800000 */
.L_x_151:
[----:B------:R-:W-:Y:S05]  /*a0b0*/  BSYNC B1 ;  /* 0x0000000000017941 */ /* 0x000fea0003800000 */
.L_x_150:
[----:B------:R-:W-:Y:S01]  /*a0c0*/  HFMA2 R39, -RZ, RZ, 0, 4.76837158203125e-07 ;  /* 0x00000008ff277431 */ /* 0x000fe200000001ff */
[----:B------:R-:W-:Y:S02]  /*a0d0*/  MOV R42, R24 ;  /* 0x00000018002a7202 */ /* 0x000fe40000000f00 */
[----:B------:R-:W-:Y:S02]  /*a0e0*/  MOV R19, 0xffffffff ;  /* 0xffffffff00137802 */ /* 0x000fe40000000f00 */
[----:B------:R-:W-:-:S07]  /*a0f0*/  MOV R20, R41 ;  /* 0x0000002900147202 */ /* 0x000fce0000000f00 */
[----:B------:R-:W-:Y:S05]  /*a100*/  WARPSYNC.COLLECTIVE R19, `(.L_x_152) ;  /* 0x0000000013087348 */ /* 0x000fea0003c00000 */
[----:B------:R0:W1:Y:S02]  /*a110*/  SHFL.DOWN P0, R41, R42, R39, R40 ;  /* 0x080000272a297389 */ /* 0x0000640000000028 */
[----:B01----:R-:W-:Y:S05]  /*a120*/  ENDCOLLECTIVE ;  /* 0x000000000000791b */ /* 0x003fea0003800000 */
.L_x_152:
[----:B------:R-:W-:Y:S02]  /*a130*/  MOV R42, R25 ;  /* 0x00000019002a7202 */ /* 0x000fe40000000f00 */
[----:B------:R-:W-:-:S07]  /*a140*/  MOV R21, R41 ;  /* 0x0000002900157202 */ /* 0x000fce0000000f00 */
[----:B------:R-:W-:Y:S05]  /*a150*/  WARPSYNC.COLLECTIVE R19, `(.L_x_153) ;  /* 0x0000000013087348 */ /* 0x000fea0003c00000 */
[----:B------:R0:W1:Y:S02]  /*a160*/  SHFL.DOWN P0, R41, R42, R39, R40 ;  /* 0x080000272a297389 */ /* 0x0000640000000028 */
[----:B01----:R-:W-:Y:S05]  /*a170*/  ENDCOLLECTIVE ;  /* 0x000000000000791b */ /* 0x003fea0003800000 */
.L_x_153:
[----:B------:R-:W-:Y:S02]  /*a180*/  MOV R42, R16 ;  /* 0x00000010002a7202 */ /* 0x000fe40000000f00 */
[----:B------:R-:W-:-:S07]  /*a190*/  MOV R26, R41 ;  /* 0x00000029001a7202 */ /* 0x000fce0000000f00 */
[----:B------:R-:W-:Y:S05]  /*a1a0*/  WARPSYNC.COLLECTIVE R19, `(.L_x_154) ;  /* 0x0000000013087348 */ /* 0x000fea0003c00000 */
[----:B------:R0:W1:Y:S02]  /*a1b0*/  SHFL.DOWN P0, R41, R42, R39, R40 ;  /* 0x080000272a297389 */ /* 0x0000640000000028 */
[----:B01----:R-:W-:Y:S05]  /*a1c0*/  ENDCOLLECTIVE ;  /* 0x000000000000791b */ /* 0x003fea0003800000 */
.L_x_154:
[----:B------:R-:W-:Y:S02]  /*a1d0*/  MOV R42, R17 ;  /* 0x00000011002a7202 */ /* 0x000fe40000000f00 */
[----:B------:R-:W-:-:S07]  /*a1e0*/  MOV R27, R41 ;  /* 0x00000029001b7202 */ /* 0x000fce0000000f00 */
[----:B------:R-:W-:Y:S05]  /*a1f0*/  WARPSYNC.COLLECTIVE R19, `(.L_x_155) ;  /* 0x0000000013087348 */ /* 0x000fea0003c00000 */
[----:B------:R0:W1:Y:S02]  /*a200*/  SHFL.DOWN P0, R41, R42, R39, R40 ;  /* 0x080000272a297389 */ /* 0x0000640000000028 */
[----:B01----:R-:W-:Y:S05]  /*a210*/  ENDCOLLECTIVE ;  /* 0x000000000000791b */ /* 0x003fea0003800000 */
.L_x_155:
[----:B------:R-:W-:Y:S02]  /*a220*/  MOV R42, R18 ;  /* 0x00000012002a7202 */ /* 0x000fe40000000f00 */
[----:B------:R-:W-:-:S07]  /*a230*/  MOV R43, R41 ;  /* 0x00000029002b7202 */ /* 0x000fce0000000f00 */
[----:B------:R-:W-:Y:S05]  /*a240*/  WARPSYNC.COLLECTIVE R19, `(.L_x_156) ;  /* 0x0000000013087348 */ /* 0x000fea0003c00000 */
[----:B------:R0:W1:Y:S02]  /*a250*/  SHFL.DOWN P0, R41, R42, R39, R40 ;  /* 0x080000272a297389 */ /* 0x0000640000000028 */
[----:B01----:R-:W-:Y:S05]  /*a260*/  ENDCOLLECTIVE ;  /* 0x000000000000791b */ /* 0x003fea0003800000 */
.L_x_156:
[----:B------:R-:W-:Y:S05]  /*a270*/  BRA `(.L_x_157) ;  /* 0xffffff8c00dc7947 */ /* 0x000fea000383ffff */
.L_x_31:
[----:B------:R-:W-:Y:S01]  /*a280*/  HFMA2 R39, -RZ, RZ, 0, 9.5367431640625e-07 ;  /* 0x00000010ff277431 */ /* 0x000fe200000001ff */
[----:B------:R-:W-:Y:S01]  /*a290*/  BSSY B1, `(.L_x_158) ;  /* 0x0000006000017945 */ /* 0x000fe20003800000 */
[----:B------:R-:W-:Y:S02]  /*a2a0*/  MOV R42, R36 ;  /* 0x00000024002a7202 */ /* 0x000fe40000000f00 */
[----:B------:R-:W-:-:S07]  /*a2b0*/  MOV R19, 0xffffffff ;  /* 0xffffffff00137802 */ /* 0x000fce0000000f00 */
[----:B01234-:R-:W-:Y:S05]  /*a2c0*/  WARPSYNC.COLLECTIVE R19, `(.L_x_159) ;  /* 0x0000000013087348 */ /* 0x01ffea0003c00000 */
[----:B0-----:R0:W0:Y:S02]  /*a2d0*/  SHFL.DOWN P0, R41, R42, R39, R40 ;  /* 0x080000272a297389 */ /* 0x0010240000000028 */
[----:B01234-:R-:W-:Y:S05]  /*a2e0*/  ENDCOLLECTIVE ;  /* 0x000000000000791b */ /* 0x01ffea0003800000 */
.L_x_159:
[----:B------:R-:W-:Y:S05]  /*a2f0*/  BSYNC B1 ;  /* 0x0000000000017941 */ /* 0x000fea0003800000 */
.L_x_158:
[----:B------:R-:W-:Y:S01]  /*a300*/  HFMA2 R39, -RZ, RZ, 0, 9.5367431640625e-07 ;  /* 0x00000010ff277431 */ /* 0x000fe200000001ff */
[----:B------:R-:W-:Y:S02]  /*a310*/  MOV R42, R24 ;  /* 0x00000018002a7202 */ /* 0x000fe40000000f00 */
[----:B------:R-:W-:Y:S02]  /*a320*/  MOV R19, 0xffffffff ;  /* 0xffffffff00137802 */ /* 0x000fe40000000f00 */
[----:B------:R-:W-:-:S07]  /*a330*/  MOV R51, R41 ;  /* 0x0000002900337202 */ /* 0x000fce0000000f00 */
[----:B------:R-:W-:Y:S05]  /*a340*/  WARPSYNC.COLLECTIVE R19, `(.L_x_160) ;  /* 0x0000000013087348 */ /* 0x000fea0003c00000 */
[----:B------:R0:W1:Y:S02]  /*a350*/  SHFL.DOWN P0, R41, R42, R39, R40 ;  /* 0x080000272a297389 */ /* 0x0000640000000028 */
[----:B01----:R-:W-:Y:S05]  /*a360*/  ENDCOLLECTIVE ;  /* 0x000000000000791b */ /* 0x003fea0003800000 */
.L_x_160:
[----:B------:R-:W-:Y:S02]  /*a370*/  MOV R42, R25 ;  /* 0x00000019002a7202 */ /* 0x000fe40000000f00 */
[----:B------:R-:W-:-:S07]  /*a380*/  MOV R53, R41 ;  /* 0x0000002900357202 */ /* 0x000fce0000000f00 */
[----:B------:R-:W-:Y:S05]  /*a390*/  WARPSYNC.COLLECTIVE R19, `(.L_x_161) ;  /* 0x0000000013087348 */ /* 0x000fea0003c00000 */
[----:B------:R0:W1:Y:S02]  /*a3a0*/  SHFL.DOWN P0, R41, R42, R39, R40 ;  /* 0x080000272a297389 */ /* 0x0000640000000028 */
[----:B01----:R-:W-:Y:S05]  /*a3b0*/  ENDCOLLECTIVE ;  /* 0x000000000000791b */ /* 0x003fea0003800000 */
.L_x_161:
[----:B------:R-:W-:Y:S02]  /*a3c0*/  MOV R42, R16 ;  /* 0x00000010002a7202 */ /* 0x000fe40000000f00 */
[----:B------:R-:W-:-:S07]  /*a3d0*/  MOV R50, R41 ;  /* 0x0000002900327202 */ /* 0x000fce0000000f00 */
[----:B------:R-:W-:Y:S05]  /*a3e0*/  WARPSYNC.COLLECTIVE R19, `(.L_x_162) ;  /* 0x0000000013087348 */ /* 0x000fea0003c00000 */
[----:B------:R0:W1:Y:S02]  /*a3f0*/  SHFL.DOWN P0, R41, R42, R39, R40 ;  /* 0x080000272a297389 */ /* 0x0000640000000028 */
[----:B01----:R-:W-:Y:S05]  /*a400*/  ENDCOLLECTIVE ;  /* 0x000000000000791b */ /* 0x003fea0003800000 */
.L_x_162:
[----:B------:R-:W-:Y:S02]  /*a410*/  MOV R42, R17 ;  /* 0x00000011002a7202 */ /* 0x000fe40000000f00 */
[----:B------:R-:W-:-:S07]  /*a420*/  MOV R52, R41 ;  /* 0x0000002900347202 */ /* 0x000fce0000000f00 */
[----:B------:R-:W-:Y:S05]  /*a430*/  WARPSYNC.COLLECTIVE R19, `(.L_x_163) ;  /* 0x0000000013087348 */ /* 0x000fea0003c00000 */
[----:B------:R0:W1:Y:S02]  /*a440*/  SHFL.DOWN P0, R41, R42, R39, R40 ;  /* 0x080000272a297389 */ /* 0x0000640000000028 */
[----:B01----:R-:W-:Y:S05]  /*a450*/  ENDCOLLECTIVE ;  /* 0x000000000000791b */ /* 0x003fea0003800000 */
.L_x_163:
[----:B------:R-:W-:Y:S02]  /*a460*/  MOV R42, R18 ;  /* 0x00000012002a7202 */ /* 0x000fe40000000f00 */
[----:B------:R-:W-:-:S07]  /*a470*/  MOV R48, R41 ;  /* 0x0000002900307202 */ /* 0x000fce0000000f00 */
[----:B------:R-:W-:Y:S05]  /*a480*/  WARPSYNC.COLLECTIVE R19, `(.L_x_164) ;  /* 0x0000000013087348 */ /* 0x000fea0003c00000 */
[----:B------:R0:W1:Y:S02]  /*a490*/  SHFL.DOWN P0, R41, R42, R39, R40 ;  /* 0x080000272a297389 */ /* 0x0000640000000028 */
[----:B01----:R-:W-:Y:S05]  /*a4a0*/  ENDCOLLECTIVE ;  /* 0x000000000000791b */ /* 0x003fea0003800000 */
.L_x_164:
[----:B------:R-:W-:Y:S05]  /*a4b0*/  BRA `(.L_x_165) ;  /* 0xffffff8c00c07947 */ /* 0x000fea000383ffff */
.L_x_34:
[----:B------:R-:W-:Y:S01]  /*a4c0*/  BSSY B1, `(.L_x_166) ;  /* 0x0000005000017945 */ /* 0x000fe20003800000 */
[----:B------:R-:W-:-:S07]  /*a4d0*/  MOV R19, 0xffffffff ;  /* 0xffffffff00137802 */ /* 0x000fce0000000f00 */
[----:B0--34-:R-:W-:Y:S05]  /*a4e0*/  WARPSYNC.COLLECTIVE R19, `(.L_x_167) ;  /* 0x0000000013087348 */ /* 0x019fea0003c00000 */
[----:B------:R-:W-:Y:S01]  /*a4f0*/  VOTE.ALL P0, P0 ;  /* 0x0000000000ff7806 */ /* 0x000fe20000000000 */
[----:B0--34-:R-:W-:-:S12]  /*a500*/  ENDCOLLECTIVE ;  /* 0x000000000000791b */ /* 0x019fd80003800000 */
.L_x_167:
[----:B------:R-:W-:Y:S05]  /*a510*/  BSYNC B1 ;  /* 0x0000000000017941 */ /* 0x000fea0003800000 */
.L_x_166:
[----:B------:R-:W-:Y:S05]  /*a520*/  BRA `(.L_x_168) ;  /* 0xffffff9000207947 */ /* 0x000fea000383ffff */
.L_x_36:
[----:B------:R-:W-:Y:S01]  /*a530*/  BSSY B1, `(.L_x_169) ;  /* 0x0000006000017945 */ /* 0x000fe20003800000 */
[----:B------:R-:W-:Y:S02]  /*a540*/  PLOP3.LUT P0, PT, P0, PT, PT, 0x8, 0x80 ;  /* 0x000000000080781c */ /* 0x000fe4000070e170 */
[----:B------:R-:W-:-:S11]  /*a550*/  MOV R19, 0xffffffff ;  /* 0xffffffff00137802 */ /* 0x000fd60000000f00 */
[----:B---3--:R-:W-:Y:S05]  /*a560*/  WARPSYNC.COLLECTIVE R19, `(.L_x_170) ;  /* 0x0000000013087348 */ /* 0x008fea0003c00000 */
[----:B------:R-:W-:Y:S01]  /*a570*/  VOTE.ANY P0, P0 ;  /* 0x0000000000ff7806 */ /* 0x000fe20000000100 */
[----:B---3--:R-:W-:-:S12]  /*a580*/  ENDCOLLECTIVE ;  /* 0x000000000000791b */ /* 0x008fd80003800000 */
.L_x_170:
[----:B------:R-:W-:Y:S05]  /*a590*/  BSYNC B1 ;  /* 0x0000000000017941 */ /* 0x000fea0003800000 */
.L_x_169:
[----:B------:R-:W-:Y:S05]  /*a5a0*/  BRA `(.L_x_171) ;  /* 0xffffff9000347947 */ /* 0x000fea000383ffff */
.L_x_41:
[----:B------:R-:W-:Y:S01]  /*a5b0*/  BSSY B1, `(.L_x_172) ;  /* 0x0000006000017945 */ /* 0x000fe20003800000 */
[----:B------:R-:W-:Y:S02]  /*a5c0*/  PLOP3.LUT P0, PT, P0, PT, PT, 0x8, 0x80 ;  /* 0x000000000080781c */ /* 0x000fe4000070e170 */
[----:B------:R-:W-:-:S11]  /*a5d0*/  MOV R19, 0xffffffff ;  /* 0xffffffff00137802 */ /* 0x000fd60000000f00 */
[----:B01-3-5:R-:W-:Y:S05]  /*a5e0*/  WARPSYNC.COLLECTIVE R19, `(.L_x_173) ;  /* 0x0000000013087348 */ /* 0x02bfea0003c00000 */
[----:B------:R-:W-:Y:S01]  /*a5f0*/  VOTE.ANY R19, PT, P0 ;  /* 0x0000000000137806 */ /* 0x000fe200000e0100 */
[----:B01-3-5:R-:W-:Y:S06]  /*a600*/  ENDCOLLECTIVE ;  /* 0x000000000000791b */ /* 0x02bfec0003800000 */
.L_x_173:
[----:B------:R-:W-:Y:S05]  /*a610*/  BSYNC B1 ;  /* 0x0000000000017941 */ /* 0x000fea0003800000 */
.L_x_172:
        /* <DEDUP_REMOVED lines=10> */
.L_x_174:
[----:B------:R-:W-:Y:S02]  /*a6c0*/  MOV R42, R53 ;  /* 0x00000035002a7202 */ /* 0x000fe40000000f00 */
[----:B------:R-:W-:-:S07]  /*a6d0*/  MOV R60, R41 ;  /* 0x00000029003c7202 */ /* 0x000fce0000000f00 */
[----:B------:R-:W-:Y:S05]  /*a6e0*/  WARPSYNC.COLLECTIVE R19, `(.L_x_175) ;  /* 0x0000000013087348 */ /* 0x000fea0003c00000 */
[----:B------:R0:W1:Y:S02]  /*a6f0*/  SHFL.DOWN P0, R41, R42, R39, R40 ;  /* 0x080000272a297389 */ /* 0x0000640000000028 */
[----:B01----:R-:W-:Y:S05]  /*a700*/  ENDCOLLECTIVE ;  /* 0x000000000000791b */ /* 0x003fea0003800000 */
.L_x_175:
[----:B------:R-:W-:Y:S02]  /*a710*/  MOV R42, R51 ;  /* 0x00000033002a7202 */ /* 0x000fe40000000f00 */
[----:B------:R-:W-:-:S07]  /*a720*/  MOV R59, R41 ;  /* 0x00000029003b7202 */ /* 0x000fce0000000f00 */
[----:B------:R-:W-:Y:S05]  /*a730*/  WARPSYNC.COLLECTIVE R19, `(.L_x_176) ;  /* 0x0000000013087348 */ /* 0x000fea0003c00000 */
[----:B------:R0:W1:Y:S02]  /*a740*/  SHFL.DOWN P0, R41, R42, R39, R40 ;  /* 0x080000272a297389 */ /* 0x0000640000000028 */
[----:B01----:R-:W-:Y:S05]  /*a750*/  ENDCOLLECTIVE ;  /* 0x000000000000791b */ /* 0x003fea0003800000 */
.L_x_176:
[----:B------:R-:W-:Y:S02]  /*a760*/  MOV R42, R50 ;  /* 0x00000032002a7202 */ /* 0x000fe40000000f00 */
[----:B------:R-:W-:-:S07]  /*a770*/  MOV R58, R41 ;  /* 0x00000029003a7202 */ /* 0x000fce0000000f00 */
[----:B------:R-:W-:Y:S05]  /*a780*/  WARPSYNC.COLLECTIVE R19, `(.L_x_177) ;  /* 0x0000000013087348 */ /* 0x000fea0003c00000 */
[----:B------:R0:W1:Y:S02]  /*a790*/  SHFL.DOWN P0, R41, R42, R39, R40 ;  /* 0x080000272a297389 */ /* 0x0000640000000028 */
[----:B01----:R-:W-:Y:S05]  /*a7a0*/  ENDCOLLECTIVE ;  /* 0x000000000000791b */ /* 0x003fea0003800000 */
.L_x_177:
[----:B------:R-:W-:Y:S02]  /*a7b0*/  MOV R42, R48 ;  /* 0x00000030002a7202 */ /* 0x000fe40000000f00 */
[----:B------:R-:W-:-:S07]  /*a7c0*/  MOV R57, R41 ;  /* 0x0000002900397202 */ /* 0x000fce0000000f00 */
[----:B------:R-:W-:Y:S05]  /*a7d0*/  WARPSYNC.COLLECTIVE R19, `(.L_x_178) ;  /* 0x0000000013087348 */ /* 0x000fea0003c00000 */
[----:B------:R0:W1:Y:S02]  /*a7e0*/  SHFL.DOWN P0, R41, R42, R39, R40 ;  /* 0x080000272a297389 */ /* 0x0000640000000028 */
[----:B01----:R-:W-:Y:S05]  /*a7f0*/  ENDCOLLECTIVE ;  /* 0x000000000000791b */ /* 0x003fea0003800000 */
.L_x_178:
[----:B------:R-:W-:Y:S02]  /*a800*/  MOV R42, R55 ;  /* 0x00000037002a7202 */ /* 0x000fe40000000f00 */
[----:B------:R-:W-:-:S07]  /*a810*/  MOV R56, R41 ;  /* 0x0000002900387202 */ /* 0x000fce0000000f00 */
[----:B------:R-:W-:Y:S05]  /*a820*/  WARPSYNC.COLLECTIVE R19, `(.L_x_179) ;  /* 0x0000000013087348 */ /* 0x000fea0003c00000 */
[----:B------:R0:W1:Y:S02]  /*a830*/  SHFL.DOWN P0, R41, R42, R39, R40 ;  /* 0x080000272a297389 */ /* 0x0000640000000028 */
[----:B01----:R-:W-:Y:S05]  /*a840*/  ENDCOLLECTIVE ;  /* 0x000000000000791b */ /* 0x003fea0003800000 */
.L_x_179:
[----:B------:R-:W-:Y:S05]  /*a850*/  BRA `(.L_x_180) ;  /* 0xffffff9000287947 */ /* 0x000fea000383ffff */
.L_x_44:
[----:B------:R-:W-:Y:S01]  /*a860*/  HFMA2 R39, -RZ, RZ, 0, 1.1920928955078125e-07 ;  /* 0x00000002ff277431 */ /* 0x000fe200000001ff */
[----:B------:R-:W-:Y:S01]  /*a870*/  BSSY B1, `(.L_x_181) ;  /* 0x0000006000017945 */ /* 0x000fe20003800000 */
[----:B------:R-:W-:Y:S02]  /*a880*/  MOV R42, R54 ;  /* 0x00000036002a7202 */ /* 0x000fe40000000f00 */
[----:B------:R-:W-:-:S07]  /*a890*/  MOV R19, 0xffffffff ;  /* 0xffffffff00137802 */ /* 0x000fce0000000f00 */
[----:B01234-:R-:W-:Y:S05]  /*a8a0*/  WARPSYNC.COLLECTIVE R19, `(.L_x_182) ;  /* 0x0000000013087348 */ /* 0x01ffea0003c00000 */
[----:B0-----:R0:W0:Y:S02]  /*a8b0*/  SHFL.DOWN P0, R41, R42, R39, R40 ;  /* 0x080000272a297389 */ /* 0x0010240000000028 */
[----:B01234-:R-:W-:Y:S05]  /*a8c0*/  ENDCOLLECTIVE ;  /* 0x000000000000791b */ /* 0x01ffea0003800000 */
.L_x_182:
[----:B------:R-:W-:Y:S05]  /*a8d0*/  BSYNC B1 ;  /* 0x0000000000017941 */ /* 0x000fea0003800000 */
.L_x_181:
[----:B------:R-:W-:Y:S01]  /*a8e0*/  HFMA2 R39, -RZ, RZ, 0, 1.1920928955078125e-07 ;  /* 0x00000002ff277431 */ /* 0x000fe200000001ff */
[----:B------:R-:W-:Y:S02]  /*a8f0*/  MOV R42, R53 ;  /* 0x00000035002a7202 */ /* 0x000fe40000000f00 */
[----:B------:R-:W-:Y:S02]  /*a900*/  MOV R19, 0xffffffff ;  /* 0xffffffff00137802 */ /* 0x000fe40000000f00 */
[----:B------:R-:W-:-:S07]  /*a910*/  MOV R60, R41 ;  /* 0x00000029003c7202 */ /* 0x000fce0000000f00 */
[----:B------:R-:W-:Y:S05]  /*a920*/  WARPSYNC.COLLECTIVE R19, `(.L_x_183) ;  /* 0x0000000013087348 */ /* 0x000fea0003c00000 */
[----:B------:R0:W1:Y:S02]  /*a930*/  SHFL.DOWN P0, R41, R42, R39, R40 ;  /* 0x080000272a297389 */ /* 0x0000640000000028 */
[----:B01----:R-:W-:Y:S05]  /*a940*/  ENDCOLLECTIVE ;  /* 0x000000000000791b */ /* 0x003fea0003800000 */
.L_x_183:
[----:B------:R-:W-:Y:S02]  /*a950*/  MOV R42, R51 ;  /* 0x00000033002a7202 */ /* 0x000fe40000000f00 */
[----:B------:R-:W-:-:S07]  /*a960*/  MOV R59, R41 ;  /* 0x00000029003b7202 */ /* 0x000fce0000000f00 */
[----:B------:R-:W-:Y:S05]  /*a970*/  WARPSYNC.COLLECTIVE R19, `(.L_x_184) ;  /* 0x0000000013087348 */ /* 0x000fea0003c00000 */
[----:B------:R0:W1:Y:S02]  /*a980*/  SHFL.DOWN P0, R41, R42, R39, R40 ;  /* 0x080000272a297389 */ /* 0x0000640000000028 */
[----:B01----:R-:W-:Y:S05]  /*a990*/  ENDCOLLECTIVE ;  /* 0x000000000000791b */ /* 0x003fea0003800000 */
.L_x_184:
[----:B------:R-:W-:Y:S02]  /*a9a0*/  MOV R42, R50 ;  /* 0x00000032002a7202 */ /* 0x000fe40000000f00 */
[----:B------:R-:W-:-:S07]  /*a9b0*/  MOV R58, R41 ;  /* 0x00000029003a7202 */ /* 0x000fce0000000f00 */
[----:B------:R-:W-:Y:S05]  /*a9c0*/  WARPSYNC.COLLECTIVE R19, `(.L_x_185) ;  /* 0x0000000013087348 */ /* 0x000fea0003c00000 */
[----:B------:R0:W1:Y:S02]  /*a9d0*/  SHFL.DOWN P0, R41, R42, R39, R40 ;  /* 0x080000272a297389 */ /* 0x0000640000000028 */
[----:B01----:R-:W-:Y:S05]  /*a9e0*/  ENDCOLLECTIVE ;  /* 0x000000000000791b */ /* 0x003fea0003800000 */
.L_x_185:
[----:B------:R-:W-:Y:S02]  /*a9f0*/  MOV R42, R48 ;  /* 0x00000030002a7202 */ /* 0x000fe40000000f00 */
[----:B------:R-:W-:-:S07]  /*aa00*/  MOV R57, R41 ;  /* 0x0000002900397202 */ /* 0x000fce0000000f00 */
[----:B------:R-:W-:Y:S05]  /*aa10*/  WARPSYNC.COLLECTIVE R19, `(.L_x_186) ;  /* 0x0000000013087348 */ /* 0x000fea0003c00000 */
[----:B------:R0:W1:Y:S02]  /*aa20*/  SHFL.DOWN P0, R41, R42, R39, R40 ;  /* 0x080000272a297389 */ /* 0x0000640000000028 */
[----:B01----:R-:W-:Y:S05]  /*aa30*/  ENDCOLLECTIVE ;  /* 0x000000000000791b */ /* 0x003fea0003800000 */
.L_x_186:
[----:B------:R-:W-:Y:S02]  /*aa40*/  MOV R42, R55 ;  /* 0x00000037002a7202 */ /* 0x000fe40000000f00 */
[----:B------:R-:W-:-:S07]  /*aa50*/  MOV R56, R41 ;  /* 0x0000002900387202 */ /* 0x000fce0000000f00 */
[----:B------:R-:W-:Y:S05]  /*aa60*/  WARPSYNC.COLLECTIVE R19, `(.L_x_187) ;  /* 0x0000000013087348 */ /* 0x000fea0003c00000 */
[----:B------:R0:W1:Y:S02]  /*aa70*/  SHFL.DOWN P0, R41, R42, R39, R40 ;  /* 0x080000272a297389 */ /* 0x0000640000000028 */
[----:B01----:R-:W-:Y:S05]  /*aa80*/  ENDCOLLECTIVE ;  /* 0x000000000000791b */ /* 0x003fea0003800000 */
.L_x_187:
[----:B------:R-:W-:Y:S05]  /*aa90*/  BRA `(.L_x_188) ;  /* 0xffffff9000087947 */ /* 0x000fea000383ffff */
.L_x_47:
[----:B------:R-:W-:Y:S01]  /*aaa0*/  HFMA2 R39, -RZ, RZ, 0, 2.384185791015625e-07 ;  /* 0x00000004ff277431 */ /* 0x000fe200000001ff */
[----:B------:R-:W-:Y:S01]  /*aab0*/  BSSY B1, `(.L_x_189) ;  /* 0x0000006000017945 */ /* 0x000fe20003800000 */
[----:B------:R-:W-:Y:S02]  /*aac0*/  MOV R42, R54 ;  /* 0x00000036002a7202 */ /* 0x000fe40000000f00 */
[----:B------:R-:W-:-:S07]  /*aad0*/  MOV R19, 0xffffffff ;  /* 0xffffffff00137802 */ /* 0x000fce0000000f00 */
[----:B01234-:R-:W-:Y:S05]  /*aae0*/  WARPSYNC.COLLECTIVE R19, `(.L_x_190) ;  /* 0x0000000013087348 */ /* 0x01ffea0003c00000 */
[----:B0-----:R0:W0:Y:S02]  /*aaf0*/  SHFL.DOWN P0, R41, R42, R39, R40 ;  /* 0x080000272a297389 */ /* 0x0010240000000028 */
[----:B01234-:R-:W-:Y:S05]  /*ab00*/  ENDCOLLECTIVE ;  /* 0x000000000000791b */ /* 0x01ffea0003800000 */
.L_x_190:
[----:B------:R-:W-:Y:S05]  /*ab10*/  BSYNC B1 ;  /* 0x0000000000017941 */ /* 0x000fea0003800000 */
.L_x_189:
[----:B------:R-:W-:Y:S01]  /*ab20*/  HFMA2 R39, -RZ, RZ, 0, 2.384185791015625e-07 ;  /* 0x00000004ff277431 */ /* 0x000fe200000001ff */
[----:B------:R-:W-:Y:S02]  /*ab30*/  MOV R42, R53 ;  /* 0x00000035002a7202 */ /* 0x000fe40000000f00 */
[----:B------:R-:W-:Y:S02]  /*ab40*/  MOV R19, 0xffffffff ;  /* 0xffffffff00137802 */ /* 0x000fe40000000f00 */
[----:B------:R-:W-:-:S07]  /*ab50*/  MOV R60, R41 ;  /* 0x00000029003c7202 */ /* 0x000fce0000000f00 */
[----:B------:R-:W-:Y:S05]  /*ab60*/  WARPSYNC.COLLECTIVE R19, `(.L_x_191) ;  /* 0x0000000013087348 */ /* 0x000fea0003c00000 */
[----:B------:R0:W1:Y:S02]  /*ab70*/  SHFL.DOWN P0, R41, R42, R39, R40 ;  /* 0x080000272a297389 */ /* 0x0000640000000028 */
[----:B01----:R-:W-:Y:S05]  /*ab80*/  ENDCOLLECTIVE ;  /* 0x000000000000791b */ /* 0x003fea0003800000 */
.L_x_191:
[----:B------:R-:W-:Y:S02]  /*ab90*/  MOV R42, R51 ;  /* 0x00000033002a7202 */ /* 0x000fe40000000f00 */
[----:B------:R-:W-:-:S07]  /*aba0*/  MOV R59, R41 ;  /* 0x00000029003b7202 */ /* 0x000fce0000000f00 */
[----:B------:R-:W-:Y:S05]  /*abb0*/  WARPSYNC.COLLECTIVE R19, `(.L_x_192) ;  /* 0x0000000013087348 */ /* 0x000fea0003c00000 */
[----:B------:R0:W1:Y:S02]  /*abc0*/  SHFL.DOWN P0, R41, R42, R39, R40 ;  /* 0x080000272a297389 */ /* 0x0000640000000028 */
[----:B01----:R-:W-:Y:S05]  /*abd0*/  ENDCOLLECTIVE ;  /* 0x000000000000791b */ /* 0x003fea0003800000 */
.L_x_192:
[----:B------:R-:W-:Y:S02]  /*abe0*/  MOV R42, R50 ;  /* 0x00000032002a7202 */ /* 0x000fe40000000f00 */
[----:B------:R-:W-:-:S07]  /*abf0*/  MOV R58, R41 ;  /* 0x00000029003a7202 */ /* 0x000fce0000000f00 */
[----:B------:R-:W-:Y:S05]  /*ac00*/  WARPSYNC.COLLECTIVE R19, `(.L_x_193) ;  /* 0x0000000013087348 */ /* 0x000fea0003c00000 */
[----:B------:R0:W1:Y:S02]  /*ac10*/  SHFL.DOWN P0, R41, R42, R39, R40 ;  /* 0x080000272a297389 */ /* 0x0000640000000028 */
[----:B01----:R-:W-:Y:S05]  /*ac20*/  ENDCOLLECTIVE ;  /* 0x000000000000791b */ /* 0x003fea0003800000 */
.L_x_193:
[----:B------:R-:W-:Y:S02]  /*ac30*/  MOV R42, R48 ;  /* 0x00000030002a7202 */ /* 0x000fe40000000f00 */
[----:B------:R-:W-:-:S07]  /*ac40*/  MOV R57, R41 ;  /* 0x0000002900397202 */ /* 0x000fce0000000f00 */
[----:B------:R-:W-:Y:S05]  /*ac50*/  WARPSYNC.COLLECTIVE R19, `(.L_x_194) ;  /* 0x0000000013087348 */ /* 0x000fea0003c00000 */
[----:B------:R0:W1:Y:S02]  /*ac60*/  SHFL.DOWN P0, R41, R42, R39, R40 ;  /* 0x080000272a297389 */ /* 0x0000640000000028 */
[----:B01----:R-:W-:Y:S05]  /*ac70*/  ENDCOLLECTIVE ;  /* 0x000000000000791b */ /* 0x003fea0003800000 */
.L_x_194:
[----:B------:R-:W-:Y:S02]  /*ac80*/  MOV R42, R55 ;  /* 0x00000037002a7202 */ /* 0x000fe40000000f00 */
[----:B------:R-:W-:-:S07]  /*ac90*/  MOV R56, R41 ;  /* 0x0000002900387202 */ /* 0x000fce0000000f00 */
[----:B------:R-:W-:Y:S05]  /*aca0*/  WARPSYNC.COLLECTIVE R19, `(.L_x_195) ;  /* 0x0000000013087348 */ /* 0x000fea0003c00000 */
[----:B------:R0:W1:Y:S02]  /*acb0*/  SHFL.DOWN P0, R41, R42, R39, R40 ;  /* 0x080000272a297389 */ /* 0x0000640000000028 */
[----:B01----:R-:W-:Y:S05]  /*acc0*/  ENDCOLLECTIVE ;  /* 0x000000000000791b */ /* 0x003fea0003800000 */
.L_x_195:
[----:B------:R-:W-:Y:S05]  /*acd0*/  BRA `(.L_x_196) ;  /* 0xffffff8c00e87947 */ /* 0x000fea000383ffff */
.L_x_50:
[----:B------:R-:W-:Y:S01]  /*ace0*/  HFMA2 R39, -RZ, RZ, 0, 4.76837158203125e-07 ;  /* 0x00000008ff277431 */ /* 0x000fe200000001ff */
[----:B------:R-:W-:Y:S01]  /*acf0*/  BSSY B1, `(.L_x_197) ;  /* 0x0000006000017945 */ /* 0x000fe20003800000 */
[----:B------:R-:W-:Y:S02]  /*ad00*/  MOV R42, R54 ;  /* 0x00000036002a7202 */ /* 0x000fe40000000f00 */
[----:B------:R-:W-:-:S07]  /*ad10*/  MOV R19, 0xffffffff ;  /* 0xffffffff00137802 */ /* 0x000fce0000000f00 */
[----:B01234-:R-:W-:Y:S05]  /*ad20*/  WARPSYNC.COLLECTIVE R19, `(.L_x_198) ;  /* 0x0000000013087348 */ /* 0x01ffea0003c00000 */
[----:B0-----:R0:W0:Y:S02]  /*ad30*/  SHFL.DOWN P0, R41, R42, R39, R40 ;  /* 0x080000272a297389 */ /* 0x0010240000000028 */
[----:B01234-:R-:W-:Y:S05]  /*ad40*/  ENDCOLLECTIVE ;  /* 0x000000000000791b */ /* 0x01ffea0003800000 */
.L_x_198:
[----:B------:R-:W-:Y:S05]  /*ad50*/  BSYNC B1 ;  /* 0x0000000000017941 */ /* 0x000fea0003800000 */
.L_x_197:
[----:B------:R-:W-:Y:S01]  /*ad60*/  HFMA2 R39, -RZ, RZ, 0, 4.76837158203125e-07 ;  /* 0x00000008ff277431 */ /* 0x000fe200000001ff */
[----:B------:R-:W-:Y:S02]  /*ad70*/  MOV R42, R53 ;  /* 0x00000035002a7202 */ /* 0x000fe40000000f00 */
[----:B------:R-:W-:Y:S02]  /*ad80*/  MOV R19, 0xffffffff ;  /* 0xffffffff00137802 */ /* 0x000fe40000000f00 */
[----:B------:R-:W-:-:S07]  /*ad90*/  MOV R60, R41 ;  /* 0x00000029003c7202 */ /* 0x000fce0000000f00 */
[----:B------:R-:W-:Y:S05]  /*ada0*/  WARPSYNC.COLLECTIVE R19, `(.L_x_199) ;  /* 0x0000000013087348 */ /* 0x000fea0003c00000 */
[----:B------:R0:W1:Y:S02]  /*adb0*/  SHFL.DOWN P0, R41, R42, R39, R40 ;  /* 0x080000272a297389 */ /* 0x0000640000000028 */
[----:B01----:R-:W-:Y:S05]  /*adc0*/  ENDCOLLECTIVE ;  /* 0x000000000000791b */ /* 0x003fea0003800000 */
.L_x_199:
[----:B------:R-:W-:Y:S02]  /*add0*/  MOV R42, R51 ;  /* 0x00000033002a7202 */ /* 0x000fe40000000f00 */
[----:B------:R-:W-:-:S07]  /*ade0*/  MOV R59, R41 ;  /* 0x00000029003b7202 */ /* 0x000fce0000000f00 */
[----:B------:R-:W-:Y:S05]  /*adf0*/  WARPSYNC.COLLECTIVE R19, `(.L_x_200) ;  /* 0x0000000013087348 */ /* 0x000fea0003c00000 */
[----:B------:R0:W1:Y:S02]  /*ae00*/  SHFL.DOWN P0, R41, R42, R39, R40 ;  /* 0x080000272a297389 */ /* 0x0000640000000028 */
[----:B01----:R-:W-:Y:S05]  /*ae10*/  ENDCOLLECTIVE ;  /* 0x000000000000791b */ /* 0x003fea0003800000 */
.L_x_200:
[----:B------:R-:W-:Y:S02]  /*ae20*/  MOV R42, R50 ;  /* 0x00000032002a7202 */ /* 0x000fe40000000f00 */
[----:B------:R-:W-:-:S07]  /*ae30*/  MOV R58, R41 ;  /* 0x00000029003a7202 */ /* 0x000fce0000000f00 */
[----:B------:R-:W-:Y:S05]  /*ae40*/  WARPSYNC.COLLECTIVE R19, `(.L_x_201) ;  /* 0x0000000013087348 */ /* 0x000fea0003c00000 */
[----:B------:R0:W1:Y:S02]  /*ae50*/  SHFL.DOWN P0, R41, R42, R39, R40 ;  /* 0x080000272a297389 */ /* 0x0000640000000028 */
[----:B01----:R-:W-:Y:S05]  /*ae60*/  ENDCOLLECTIVE ;  /* 0x000000000000791b */ /* 0x003fea0003800000 */
.L_x_201:
[----:B------:R-:W-:Y:S02]  /*ae70*/  MOV R42, R48 ;  /* 0x00000030002a7202 */ /* 0x000fe40000000f00 */
[----:B------:R-:W-:-:S07]  /*ae80*/  MOV R57, R41 ;  /* 0x0000002900397202 */ /* 0x000fce0000000f00 */
[----:B------:R-:W-:Y:S05]  /*ae90*/  WARPSYNC.COLLECTIVE R19, `(.L_x_202) ;  /* 0x0000000013087348 */ /* 0x000fea0003c00000 */
[----:B------:R0:W1:Y:S02]  /*aea0*/  SHFL.DOWN P0, R41, R42, R39, R40 ;  /* 0x080000272a297389 */ /* 0x0000640000000028 */
[----:B01----:R-:W-:Y:S05]  /*aeb0*/  ENDCOLLECTIVE ;  /* 0x000000000000791b */ /* 0x003fea0003800000 */
.L_x_202:
[----:B------:R-:W-:Y:S02]  /*aec0*/  MOV R42, R55 ;  /* 0x00000037002a7202 */ /* 0x000fe40000000f00 */
[----:B------:R-:W-:-:S07]  /*aed0*/  MOV R56, R41 ;  /* 0x0000002900387202 */ /* 0x000fce0000000f00 */
[----:B------:R-:W-:Y:S05]  /*aee0*/  WARPSYNC.COLLECTIVE R19, `(.L_x_203) ;  /* 0x0000000013087348 */ /* 0x000fea0003c00000 */
[----:B------:R0:W1:Y:S02]  /*aef0*/  SHFL.DOWN P0, R41, R42, R39, R40 ;  /* 0x080000272a297389 */ /* 0x0000640000000028 */
[----:B01----:R-:W-:Y:S05]  /*af00*/  ENDCOLLECTIVE ;  /* 0x000000000000791b */ /* 0x003fea0003800000 */
.L_x_203:
[----:B------:R-:W-:Y:S05]  /*af10*/  BRA `(.L_x_204) ;  /* 0xffffff8c00c87947 */ /* 0x000fea000383ffff */
.L_x_53:
[----:B------:R-:W-:Y:S01]  /*af20*/  HFMA2 R39, -RZ, RZ, 0, 9.5367431640625e-07 ;  /* 0x00000010ff277431 */ /* 0x000fe200000001ff */
[----:B------:R-:W-:Y:S01]  /*af30*/  BSSY B1, `(.L_x_205) ;  /* 0x0000006000017945 */ /* 0x000fe20003800000 */
[----:B------:R-:W-:Y:S02]  /*af40*/  MOV R42, R54 ;  /* 0x00000036002a7202 */ /* 0x000fe40000000f00 */
[----:B------:R-:W-:-:S07]  /*af50*/  MOV R19, 0xffffffff ;  /* 0xffffffff00137802 */ /* 0x000fce0000000f00 */
[----:B01234-:R-:W-:Y:S05]  /*af60*/  WARPSYNC.COLLECTIVE R19, `(.L_x_206) ;  /* 0x0000000013087348 */ /* 0x01ffea0003c00000 */
[----:B0-----:R0:W0:Y:S02]  /*af70*/  SHFL.DOWN P0, R41, R42, R39, R40 ;  /* 0x080000272a297389 */ /* 0x0010240000000028 */
[----:B01234-:R-:W-:Y:S05]  /*af80*/  ENDCOLLECTIVE ;  /* 0x000000000000791b */ /* 0x01ffea0003800000 */
.L_x_206:
[----:B------:R-:W-:Y:S05]  /*af90*/  BSYNC B1 ;  /* 0x0000000000017941 */ /* 0x000fea0003800000 */
.L_x_205:
[----:B------:R-:W-:Y:S01]  /*afa0*/  HFMA2 R39, -RZ, RZ, 0, 9.5367431640625e-07 ;  /* 0x00000010ff277431 */ /* 0x000fe200000001ff */
[----:B------:R-:W-:Y:S02]  /*afb0*/  MOV R42, R53 ;  /* 0x00000035002a7202 */ /* 0x000fe40000000f00 */
[----:B------:R-:W-:Y:S02]  /*afc0*/  MOV R19, 0xffffffff ;  /* 0xffffffff00137802 */ /* 0x000fe40000000f00 */
[----:B------:R-:W-:-:S07]  /*afd0*/  MOV R60, R41 ;  /* 0x00000029003c7202 */ /* 0x000fce0000000f00 */
[----:B------:R-:W-:Y:S05]  /*afe0*/  WARPSYNC.COLLECTIVE R19, `(.L_x_207) ;  /* 0x0000000013087348 */ /* 0x000fea0003c00000 */
[----:B------:R0:W1:Y:S02]  /*aff0*/  SHFL.DOWN P0, R41, R42, R39, R40 ;  /* 0x080000272a297389 */ /* 0x0000640000000028 */
[----:B01----:R-:W-:Y:S05]  /*b000*/  ENDCOLLECTIVE ;  /* 0x000000000000791b */ /* 0x003fea0003800000 */
.L_x_207:
[----:B------:R-:W-:Y:S02]  /*b010*/  MOV R42, R51 ;  /* 0x00000033002a7202 */ /* 0x000fe40000000f00 */
[----:B------:R-:W-:-:S07]  /*b020*/  MOV R59, R41 ;  /* 0x00000029003b7202 */ /* 0x000fce0000000f00 */
[----:B------:R-:W-:Y:S05]  /*b030*/  WARPSYNC.COLLECTIVE R19, `(.L_x_208) ;  /* 0x0000000013087348 */ /* 0x000fea0003c00000 */
[----:B------:R0:W1:Y:S02]  /*b040*/  SHFL.DOWN P0, R41, R42, R39, R40 ;  /* 0x080000272a297389 */ /* 0x0000640000000028 */
[----:B01----:R-:W-:Y:S05]  /*b050*/  ENDCOLLECTIVE ;  /* 0x000000000000791b */ /* 0x003fea0003800000 */
.L_x_208:
[----:B------:R-:W-:Y:S02]  /*b060*/  MOV R42, R50 ;  /* 0x00000032002a7202 */ /* 0x000fe40000000f00 */
[----:B------:R-:W-:-:S07]  /*b070*/  MOV R58, R41 ;  /* 0x00000029003a7202 */ /* 0x000fce0000000f00 */
[----:B------:R-:W-:Y:S05]  /*b080*/  WARPSYNC.COLLECTIVE R19, `(.L_x_209) ;  /* 0x0000000013087348 */ /* 0x000fea0003c00000 */
[----:B------:R0:W1:Y:S02]  /*b090*/  SHFL.DOWN P0, R41, R42, R39, R40 ;  /* 0x080000272a297389 */ /* 0x0000640000000028 */
[----:B01----:R-:W-:Y:S05]  /*b0a0*/  ENDCOLLECTIVE ;  /* 0x000000000000791b */ /* 0x003fea0003800000 */
.L_x_209:
[----:B------:R-:W-:Y:S02]  /*b0b0*/  MOV R42, R48 ;  /* 0x00000030002a7202 */ /* 0x000fe40000000f00 */
[----:B------:R-:W-:-:S07]  /*b0c0*/  MOV R57, R41 ;  /* 0x0000002900397202 */ /* 0x000fce0000000f00 */
[----:B------:R-:W-:Y:S05]  /*b0d0*/  WARPSYNC.COLLECTIVE R19, `(.L_x_210) ;  /* 0x0000000013087348 */ /* 0x000fea0003c00000 */
[----:B------:R0:W1:Y:S02]  /*b0e0*/  SHFL.DOWN P0, R41, R42, R39, R40 ;  /* 0x080000272a297389 */ /* 0x0000640000000028 */
[----:B01----:R-:W-:Y:S05]  /*b0f0*/  ENDCOLLECTIVE ;  /* 0x000000000000791b */ /* 0x003fea0003800000 */
.L_x_210:
[----:B------:R-:W-:Y:S02]  /*b100*/  MOV R42, R55 ;  /* 0x00000037002a7202 */ /* 0x000fe40000000f00 */
[----:B------:R-:W-:-:S07]  /*b110*/  MOV R56, R41 ;  /* 0x0000002900387202 */ /* 0x000fce0000000f00 */
[----:B------:R-:W-:Y:S05]  /*b120*/  WARPSYNC.COLLECTIVE R19, `(.L_x_211) ;  /* 0x0000000013087348 */ /* 0x000fea0003c00000 */
[----:B------:R0:W1:Y:S02]  /*b130*/  SHFL.DOWN P0, R41, R42, R39, R40 ;  /* 0x080000272a297389 */ /* 0x0000640000000028 */
[----:B01----:R-:W-:Y:S05]  /*b140*/  ENDCOLLECTIVE ;  /* 0x000000000000791b */ /* 0x003fea0003800000 */
.L_x_211:
[----:B------:R-:W-:Y:S05]  /*b150*/  BRA `(.L_x_212) ;  /* 0xffffff8c00a87947 */ /* 0x000fea000383ffff */
.L_x_56:
[----:B------:R-:W-:Y:S01]  /*b160*/  BSSY B1, `(.L_x_213) ;  /* 0x0000005000017945 */ /* 0x000fe20003800000 */
[----:B------:R-:W-:-:S07]  /*b170*/  MOV R19, 0xffffffff ;  /* 0xffffffff00137802 */ /* 0x000fce0000000f00 */
[----:B---3--:R-:W-:Y:S05]  /*b180*/  WARPSYNC.COLLECTIVE R19, `(.L_x_214) ;  /* 0x0000000013087348 */ /* 0x008fea0003c00000 */
[----:B------:R-:W-:Y:S01]  /*b190*/  VOTE.ALL P0, P0 ;  /* 0x0000000000ff7806 */ /* 0x000fe20000000000 */
[----:B---3--:R-:W-:-:S12]  /*b1a0*/  ENDCOLLECTIVE ;  /* 0x000000000000791b */ /* 0x008fd80003800000 */
.L_x_214:
[----:B------:R-:W-:Y:S05]  /*b1b0*/  BSYNC B1 ;  /* 0x0000000000017941 */ /* 0x000fea0003800000 */
.L_x_213:
[----:B------:R-:W-:Y:S05]  /*b1c0*/  BRA `(.L_x_215) ;  /* 0xffffff9000307947 */ /* 0x000fea000383ffff */
.L_x_74:
[----:B------:R-:W-:Y:S01]  /*b1d0*/  BSSY B0, `(.L_x_216) ;  /* 0x0000006000007945 */ /* 0x000fe20003800000 */
[----:B------:R-:W-:Y:S02]  /*b1e0*/  PLOP3.LUT P0, PT, P0, PT, PT, 0x8, 0x80 ;  /* 0x000000000080781c */ /* 0x000fe4000070e170 */
[----:B--2---:R-:W-:-:S11]  /*b1f0*/  MOV R19, 0xffffffff ;  /* 0xffffffff00137802 */ /* 0x004fd60000000f00 */
[----:B0--3--:R-:W-:Y:S05]  /*b200*/  WARPSYNC.COLLECTIVE R19, `(.L_x_217) ;  /* 0x0000000013087348 */ /* 0x009fea0003c00000 */
[----:B------:R-:W-:Y:S01]  /*b210*/  VOTE.ANY P0, P0 ;  /* 0x0000000000ff7806 */ /* 0x000fe20000000100 */
[----:B0--3--:R-:W-:-:S12]  /*b220*/  ENDCOLLECTIVE ;  /* 0x000000000000791b */ /* 0x009fd80003800000 */
.L_x_217:
[----:B------:R-:W-:Y:S05]  /*b230*/  BSYNC B0 ;  /* 0x0000000000007941 */ /* 0x000fea0003800000 */
.L_x_216:
[----:B------:R-:W-:Y:S05]  /*b240*/  BRA `(.L_x_218) ;  /* 0xffffffc000a87947 */ /* 0x000fea000383ffff */
.L_x_79:
[----:B------:R-:W4:Y:S01]  /*b250*/  S2R R46, SR_GEMASK ;  /* 0x00000000002e7919 */ /* 0x000f220000003c00 */
[----:B------:R-:W-:Y:S01]  /*b260*/  BSSY B0, `(.L_x_219) ;  /* 0x0000006000007945 */ /* 0x000fe20003800000 */
[----:B------:R-:W-:Y:S02]  /*b270*/  PLOP3.LUT P0, PT, P0, PT, PT, 0x8, 0x80 ;  /* 0x000000000080781c */ /* 0x000fe4000070e170 */
[----:B------:R-:W-:-:S11]  /*b280*/  MOV R19, 0xffffffff ;  /* 0xffffffff00137802 */ /* 0x000fd60000000f00 */
[----:B012345:R-:W-:Y:S05]  /*b290*/  WARPSYNC.COLLECTIVE R19, `(.L_x_220) ;  /* 0x0000000013087348 */ /* 0x03ffea0003c00000 */
[----:B------:R-:W-:Y:S01]  /*b2a0*/  VOTE.ANY R19, PT, P0 ;  /* 0x0000000000137806 */ /* 0x000fe200000e0100 */
[----:B012345:R-:W-:Y:S06]  /*b2b0*/  ENDCOLLECTIVE ;  /* 0x000000000000791b */ /* 0x03ffec0003800000 */
.L_x_220:
[----:B------:R-:W-:Y:S05]  /*b2c0*/  BSYNC B0 ;  /* 0x0000000000007941 */ /* 0x000fea0003800000 */
.L_x_219:
        /* <DEDUP_REMOVED lines=10> */
.L_x_221:
[----:B------:R-:W-:Y:S02]  /*b370*/  MOV R42, R28 ;  /* 0x0000001c002a7202 */ /* 0x000fe40000000f00 */
[----:B------:R-:W-:-:S07]  /*b380*/  MOV R21, R41 ;  /* 0x0000002900157202 */ /* 0x000fce0000000f00 */
[----:B------:R-:W-:Y:S05]  /*b390*/  WARPSYNC.COLLECTIVE R19, `(.L_x_222) ;  /* 0x0000000013087348 */ /* 0x000fea0003c00000 */
[----:B------:R0:W1:Y:S02]  /*b3a0*/  SHFL.DOWN P0, R41, R42, R39, R40 ;  /* 0x080000272a297389 */ /* 0x0000640000000028 */
[----:B01----:R-:W-:Y:S05]  /*b3b0*/  ENDCOLLECTIVE ;  /* 0x000000000000791b */ /* 0x003fea0003800000 */
.L_x_222:
[----:B------:R-:W-:Y:S02]  /*b3c0*/  MOV R42, R29 ;  /* 0x0000001d002a7202 */ /* 0x000fe40000000f00 */
[----:B------:R-:W-:-:S07]  /*b3d0*/  MOV R38, R41 ;  /* 0x0000002900267202 */ /* 0x000fce0000000f00 */
[----:B------:R-:W-:Y:S05]  /*b3e0*/  WARPSYNC.COLLECTIVE R19, `(.L_x_223) ;  /* 0x0000000013087348 */ /* 0x000fea0003c00000 */
[----:B------:R0:W1:Y:S02]  /*b3f0*/  SHFL.DOWN P0, R41, R42, R39, R40 ;  /* 0x080000272a297389 */ /* 0x0000640000000028 */
[----:B01----:R-:W-:Y:S05]  /*b400*/  ENDCOLLECTIVE ;  /* 0x000000000000791b */ /* 0x003fea0003800000 */
.L_x_223:
[----:B------:R-:W-:Y:S02]  /*b410*/  MOV R42, R16 ;  /* 0x00000010002a7202 */ /* 0x000fe40000000f00 */
[----:B------:R-:W-:-:S07]  /*b420*/  MOV R43, R41 ;  /* 0x00000029002b7202 */ /* 0x000fce0000000f00 */
[----:B------:R-:W-:Y:S05]  /*b430*/  WARPSYNC.COLLECTIVE R19, `(.L_x_224) ;  /* 0x0000000013087348 */ /* 0x000fea0003c00000 */
[----:B------:R0:W1:Y:S02]  /*b440*/  SHFL.DOWN P0, R41, R42, R39, R40 ;  /* 0x080000272a297389 */ /* 0x0000640000000028 */
[----:B01----:R-:W-:Y:S05]  /*b450*/  ENDCOLLECTIVE ;  /* 0x000000000000791b */ /* 0x003fea0003800000 */
.L_x_224:
[----:B------:R-:W-:Y:S02]  /*b460*/  MOV R42, R17 ;  /* 0x00000011002a7202 */ /* 0x000fe40000000f00 */
[----:B------:R-:W-:-:S07]  /*b470*/  MOV R44, R41 ;  /* 0x00000029002c7202 */ /* 0x000fce0000000f00 */
[----:B------:R-:W-:Y:S05]  /*b480*/  WARPSYNC.COLLECTIVE R19, `(.L_x_225) ;  /* 0x0000000013087348 */ /* 0x000fea0003c00000 */
[----:B------:R0:W1:Y:S02]  /*b490*/  SHFL.DOWN P0, R41, R42, R39, R40 ;  /* 0x080000272a297389 */ /* 0x0000640000000028 */
[----:B01----:R-:W-:Y:S05]  /*b4a0*/  ENDCOLLECTIVE ;  /* 0x000000000000791b */ /* 0x003fea0003800000 */
.L_x_225:
[----:B------:R-:W-:Y:S02]  /*b4b0*/  MOV R42, R18 ;  /* 0x00000012002a7202 */ /* 0x000fe40000000f00 */
[----:B------:R-:W-:-:S07]  /*b4c0*/  MOV R45, R41 ;  /* 0x00000029002d7202 */ /* 0x000fce0000000f00 */
[----:B------:R-:W-:Y:S05]  /*b4d0*/  WARPSYNC.COLLECTIVE R19, `(.L_x_226) ;  /* 0x0000000013087348 */ /* 0x000fea0003c00000 */
[----:B------:R0:W1:Y:S02]  /*b4e0*/  SHFL.DOWN P0, R41, R42, R39, R40 ;  /* 0x080000272a297389 */ /* 0x0000640000000028 */
[----:B01----:R-:W-:Y:S05]  /*b4f0*/  ENDCOLLECTIVE ;  /* 0x000000000000791b */ /* 0x003fea0003800000 */
.L_x_226:
[----:B------:R-:W-:Y:S05]  /*b500*/  BRA `(.L_x_227) ;  /* 0xffffffc000a07947 */ /* 0x000fea000383ffff */
.L_x_82:
[----:B------:R-:W-:Y:S01]  /*b510*/  HFMA2 R39, -RZ, RZ, 0, 1.1920928955078125e-07 ;  /* 0x00000002ff277431 */ /* 0x000fe200000001ff */
[----:B------:R-:W-:Y:S01]  /*b520*/  BSSY B0, `(.L_x_228) ;  /* 0x0000006000007945 */ /* 0x000fe20003800000 */
[----:B------:R-:W-:Y:S02]  /*b530*/  MOV R42, R37 ;  /* 0x00000025002a7202 */ /* 0x000fe40000000f00 */
[----:B------:R-:W-:-:S07]  /*b540*/  MOV R19, 0xffffffff ;  /* 0xffffffff00137802 */ /* 0x000fce0000000f00 */
[----:B01234-:R-:W-:Y:S05]  /*b550*/  WARPSYNC.COLLECTIVE R19, `(.L_x_229) ;  /* 0x0000000013087348 */ /* 0x01ffea0003c00000 */
[----:B0-----:R0:W0:Y:S02]  /*b560*/  SHFL.DOWN P0, R41, R42, R39, R40 ;  /* 0x080000272a297389 */ /* 0x0010240000000028 */
[----:B01234-:R-:W-:Y:S05]  /*b570*/  ENDCOLLECTIVE ;  /* 0x000000000000791b */ /* 0x01ffea0003800000 */
.L_x_229:
[----:B------:R-:W-:Y:S05]  /*b580*/  BSYNC B0 ;  /* 0x0000000000007941 */ /* 0x000fea0003800000 */
.L_x_228:
[----:B------:R-:W-:Y:S01]  /*b590*/  HFMA2 R39, -RZ, RZ, 0, 1.1920928955078125e-07 ;  /* 0x00000002ff277431 */ /* 0x000fe200000001ff */
[----:B------:R-:W-:Y:S02]  /*b5a0*/  MOV R42, R28 ;  /* 0x0000001c002a7202 */ /* 0x000fe40000000f00 */
[----:B------:R-:W-:Y:S02]  /*b5b0*/  MOV R19, 0xffffffff ;  /* 0xffffffff00137802 */ /* 0x000fe40000000f00 */
[----:B------:R-:W-:-:S07]  /*b5c0*/  MOV R20, R41 ;  /* 0x0000002900147202 */ /* 0x000fce0000000f00 */
[----:B------:R-:W-:Y:S05]  /*b5d0*/  WARPSYNC.COLLECTIVE R19, `(.L_x_230) ;  /* 0x0000000013087348 */ /* 0x000fea0003c00000 */
[----:B------:R0:W1:Y:S02]  /*b5e0*/  SHFL.DOWN P0, R41, R42, R39, R40 ;  /* 0x080000272a297389 */ /* 0x0000640000000028 */
[----:B01----:R-:W-:Y:S05]  /*b5f0*/  ENDCOLLECTIVE ;  /* 0x000000000000791b */ /* 0x003fea0003800000 */
.L_x_230:
[----:B------:R-:W-:Y:S02]  /*b600*/  MOV R42, R29 ;  /* 0x0000001d002a7202 */ /* 0x000fe40000000f00 */
[----:B------:R-:W-:-:S07]  /*b610*/  MOV R21, R41 ;  /* 0x0000002900157202 */ /* 0x000fce0000000f00 */
[----:B------:R-:W-:Y:S05]  /*b620*/  WARPSYNC.COLLECTIVE R19, `(.L_x_231) ;  /* 0x0000000013087348 */ /* 0x000fea0003c00000 */
[----:B------:R0:W1:Y:S02]  /*b630*/  SHFL.DOWN P0, R41, R42, R39, R40 ;  /* 0x080000272a297389 */ /* 0x0000640000000028 */
[----:B01----:R-:W-:Y:S05]  /*b640*/  ENDCOLLECTIVE ;  /* 0x000000000000791b */ /* 0x003fea0003800000 */
.L_x_231:
[----:B------:R-:W-:Y:S02]  /*b650*/  MOV R42, R16 ;  /* 0x00000010002a7202 */ /* 0x000fe40000000f00 */
[----:B------:R-:W-:-:S07]  /*b660*/  MOV R38, R41 ;  /* 0x0000002900267202 */ /* 0x000fce0000000f00 */
[----:B------:R-:W-:Y:S05]  /*b670*/  WARPSYNC.COLLECTIVE R19, `(.L_x_232) ;  /* 0x0000000013087348 */ /* 0x000fea0003c00000 */
[----:B------:R0:W1:Y:S02]  /*b680*/  SHFL.DOWN P0, R41, R42, R39, R40 ;  /* 0x080000272a297389 */ /* 0x0000640000000028 */
[----:B01----:R-:W-:Y:S05]  /*b690*/  ENDCOLLECTIVE ;  /* 0x000000000000791b */ /* 0x003fea0003800000 */
.L_x_232:
[----:B------:R-:W-:Y:S02]  /*b6a0*/  MOV R42, R17 ;  /* 0x00000011002a7202 */ /* 0x000fe40000000f00 */
[----:B------:R-:W-:-:S07]  /*b6b0*/  MOV R43, R41 ;  /* 0x00000029002b7202 */ /* 0x000fce0000000f00 */
[----:B------:R-:W-:Y:S05]  /*b6c0*/  WARPSYNC.COLLECTIVE R19, `(.L_x_233) ;  /* 0x0000000013087348 */ /* 0x000fea0003c00000 */
[----:B------:R0:W1:Y:S02]  /*b6d0*/  SHFL.DOWN P0, R41, R42, R39, R40 ;  /* 0x080000272a297389 */ /* 0x0000640000000028 */
[----:B01----:R-:W-:Y:S05]  /*b6e0*/  ENDCOLLECTIVE ;  /* 0x000000000000791b */ /* 0x003fea0003800000 */
.L_x_233:
[----:B------:R-:W-:Y:S02]  /*b6f0*/  MOV R42, R18 ;  /* 0x00000012002a7202 */ /* 0x000fe40000000f00 */
[----:B------:R-:W-:-:S07]  /*b700*/  MOV R44, R41 ;  /* 0x00000029002c7202 */ /* 0x000fce0000000f00 */
[----:B------:R-:W-:Y:S05]  /*b710*/  WARPSYNC.COLLECTIVE R19, `(.L_x_234) ;  /* 0x0000000013087348 */ /* 0x000fea0003c00000 */
[----:B------:R0:W1:Y:S02]  /*b720*/  SHFL.DOWN P0, R41, R42, R39, R40 ;  /* 0x080000272a297389 */ /* 0x0000640000000028 */
[----:B01----:R-:W-:Y:S05]  /*b730*/  ENDCOLLECTIVE ;  /* 0x000000000000791b */ /* 0x003fea0003800000 */
.L_x_234:
[----:B------:R-:W-:Y:S05]  /*b740*/  BRA `(.L_x_235) ;  /* 0xffffffc000807947 */ /* 0x000fea000383ffff */
.L_x_85:
[----:B------:R-:W-:Y:S01]  /*b750*/  HFMA2 R39, -RZ, RZ, 0, 2.384185791015625e-07 ;  /* 0x00000004ff277431 */ /* 0x000fe200000001ff */
[----:B------:R-:W-:Y:S01]  /*b760*/  BSSY B0, `(.L_x_236) ;  /* 0x0000006000007945 */ /* 0x000fe20003800000 */
[----:B------:R-:W-:Y:S02]  /*b770*/  MOV R42, R37 ;  /* 0x00000025002a7202 */ /* 0x000fe40000000f00 */
[----:B------:R-:W-:-:S07]  /*b780*/  MOV R19, 0xffffffff ;  /* 0xffffffff00137802 */ /* 0x000fce0000000f00 */
[----:B01234-:R-:W-:Y:S05]  /*b790*/  WARPSYNC.COLLECTIVE R19, `(.L_x_237) ;  /* 0x0000000013087348 */ /* 0x01ffea0003c00000 */
[----:B0-----:R0:W0:Y:S02]  /*b7a0*/  SHFL.DOWN P0, R41, R42, R39, R40 ;  /* 0x080000272a297389 */ /* 0x0010240000000028 */
[----:B01234-:R-:W-:Y:S05]  /*b7b0*/  ENDCOLLECTIVE ;  /* 0x000000000000791b */ /* 0x01ffea0003800000 */
.L_x_237:
[----:B------:R-:W-:Y:S05]  /*b7c0*/  BSYNC B0 ;  /* 0x0000000000007941 */ /* 0x000fea0003800000 */
.L_x_236:
[----:B------:R-:W-:Y:S01]  /*b7d0*/  HFMA2 R39, -RZ, RZ, 0, 2.384185791015625e-07 ;  /* 0x00000004ff277431 */ /* 0x000fe200000001ff */
[----:B------:R-:W-:Y:S02]  /*b7e0*/  MOV R42, R28 ;  /* 0x0000001c002a7202 */ /* 0x000fe40000000f00 */
[----:B------:R-:W-:Y:S02]  /*b7f0*/  MOV R19, 0xffffffff ;  /* 0xffffffff00137802 */ /* 0x000fe40000000f00 */
[----:B------:R-:W-:-:S07]  /*b800*/  MOV R20, R41 ;  /* 0x0000002900147202 */ /* 0x000fce0000000f00 */
[----:B------:R-:W-:Y:S05]  /*b810*/  WARPSYNC.COLLECTIVE R19, `(.L_x_238) ;  /* 0x0000000013087348 */ /* 0x000fea0003c00000 */
[----:B------:R0:W1:Y:S02]  /*b820*/  SHFL.DOWN P0, R41, R42, R39, R40 ;  /* 0x080000272a297389 */ /* 0x0000640000000028 */
[----:B01----:R-:W-:Y:S05]  /*b830*/  ENDCOLLECTIVE ;  /* 0x000000000000791b */ /* 0x003fea0003800000 */
.L_x_238:
[----:B------:R-:W-:Y:S02]  /*b840*/  MOV R42, R29 ;  /* 0x0000001d002a7202 */ /* 0x000fe40000000f00 */
[----:B------:R-:W-:-:S07]  /*b850*/  MOV R21, R41 ;  /* 0x0000002900157202 */ /* 0x000fce0000000f00 */
[----:B------:R-:W-:Y:S05]  /*b860*/  WARPSYNC.COLLECTIVE R19, `(.L_x_239) ;  /* 0x0000000013087348 */ /* 0x000fea0003c00000 */
[----:B------:R0:W1:Y:S02]  /*b870*/  SHFL.DOWN P0, R41, R42, R39, R40 ;  /* 0x080000272a297389 */ /* 0x0000640000000028 */
[----:B01----:R-:W-:Y:S05]  /*b880*/  ENDCOLLECTIVE ;  /* 0x000000000000791b */ /* 0x003fea0003800000 */
.L_x_239:
[----:B------:R-:W-:Y:S02]  /*b890*/  MOV R42, R16 ;  /* 0x00000010002a7202 */ /* 0x000fe40000000f00 */
[----:B------:R-:W-:-:S07]  /*b8a0*/  MOV R38, R41 ;  /* 0x0000002900267202 */ /* 0x000fce0000000f00 */
[----:B------:R-:W-:Y:S05]  /*b8b0*/  WARPSYNC.COLLECTIVE R19, `(.L_x_240) ;  /* 0x0000000013087348 */ /* 0x000fea0003c00000 */
[----:B------:R0:W1:Y:S02]  /*b8c0*/  SHFL.DOWN P0, R41, R42, R39, R40 ;  /* 0x080000272a297389 */ /* 0x0000640000000028 */
[----:B01----:R-:W-:Y:S05]  /*b8d0*/  ENDCOLLECTIVE ;  /* 0x000000000000791b */ /* 0x003fea0003800000 */
.L_x_240:
[----:B------:R-:W-:Y:S02]  /*b8e0*/  MOV R42, R17 ;  /* 0x00000011002a7202 */ /* 0x000fe40000000f00 */
[----:B------:R-:W-:-:S07]  /*b8f0*/  MOV R43, R41 ;  /* 0x00000029002b7202 */ /* 0x000fce0000000f00 */
[----:B------:R-:W-:Y:S05]  /*b900*/  WARPSYNC.COLLECTIVE R19, `(.L_x_241) ;  /* 0x0000000013087348 */ /* 0x000fea0003c00000 */
[----:B------:R0:W1:Y:S02]  /*b910*/  SHFL.DOWN P0, R41, R42, R39, R40 ;  /* 0x080000272a297389 */ /* 0x0000640000000028 */
[----:B01----:R-:W-:Y:S05]  /*b920*/  ENDCOLLECTIVE ;  /* 0x000000000000791b */ /* 0x003fea0003800000 */
.L_x_241:
[----:B------:R-:W-:Y:S02]  /*b930*/  MOV R42, R18 ;  /* 0x00000012002a7202 */ /* 0x000fe40000000f00 */
[----:B------:R-:W-:-:S07]  /*b940*/  MOV R49, R41 ;  /* 0x0000002900317202 */ /* 0x000fce0000000f00 */
[----:B------:R-:W-:Y:S05]  /*b950*/  WARPSYNC.COLLECTIVE R19, `(.L_x_242) ;  /* 0x0000000013087348 */ /* 0x000fea0003c00000 */
[----:B------:R0:W1:Y:S02]  /*b960*/  SHFL.DOWN P0, R41, R42, R39, R40 ;  /* 0x080000272a297389 */ /* 0x0000640000000028 */
[----:B01----:R-:W-:Y:S05]  /*b970*/  ENDCOLLECTIVE ;  /* 0x000000000000791b */ /* 0x003fea0003800000 */
.L_x_242:
[----:B------:R-:W-:Y:S05]  /*b980*/  BRA `(.L_x_243) ;  /* 0xffffffc000647947 */ /* 0x000fea000383ffff */
.L_x_88:
[----:B------:R-:W-:Y:S01]  /*b990*/  HFMA2 R39, -RZ, RZ, 0, 4.76837158203125e-07 ;  /* 0x00000008ff277431 */ /* 0x000fe200000001ff */
[----:B------:R-:W-:Y:S01]  /*b9a0*/  BSSY B0, `(.L_x_244) ;  /* 0x0000006000007945 */ /* 0x000fe20003800000 */
[----:B------:R-:W-:Y:S02]  /*b9b0*/  MOV R42, R37 ;  /* 0x00000025002a7202 */ /* 0x000fe40000000f00 */
[----:B------:R-:W-:-:S07]  /*b9c0*/  MOV R19, 0xffffffff ;  /* 0xffffffff00137802 */ /* 0x000fce0000000f00 */
[----:B01234-:R-:W-:Y:S05]  /*b9d0*/  WARPSYNC.COLLECTIVE R19, `(.L_x_245) ;  /* 0x0000000013087348 */ /* 0x01ffea0003c00000 */
[----:B0-----:R0:W0:Y:S02]  /*b9e0*/  SHFL.DOWN P0, R41, R42, R39, R40 ;  /* 0x080000272a297389 */ /* 0x0010240000000028 */
[----:B01234-:R-:W-:Y:S05]  /*b9f0*/  ENDCOLLECTIVE ;  /* 0x000000000000791b */ /* 0x01ffea0003800000 */
.L_x_245:
[----:B------:R-:W-:Y:S05]  /*ba00*/  BSYNC B0 ;  /* 0x0000000000007941 */ /* 0x000fea0003800000 */
.L_x_244:
[----:B------:R-:W-:Y:S01]  /*ba10*/  HFMA2 R39, -RZ, RZ, 0, 4.76837158203125e-07 ;  /* 0x00000008ff277431 */ /* 0x000fe200000001ff */
[----:B------:R-:W-:Y:S02]  /*ba20*/  MOV R42, R28 ;  /* 0x0000001c002a7202 */ /* 0x000fe40000000f00 */
[----:B------:R-:W-:Y:S02]  /*ba30*/  MOV R19, 0xffffffff ;  /* 0xffffffff00137802 */ /* 0x000fe40000000f00 */
[----:B------:R-:W-:-:S07]  /*ba40*/  MOV R21, R41 ;  /* 0x0000002900157202 */ /* 0x000fce0000000f00 */
[----:B------:R-:W-:Y:S05]  /*ba50*/  WARPSYNC.COLLECTIVE R19, `(.L_x_246) ;  /* 0x0000000013087348 */ /* 0x000fea0003c00000 */
[----:B------:R0:W1:Y:S02]  /*ba60*/  SHFL.DOWN P0, R41, R42, R39, R40 ;  /* 0x080000272a297389 */ /* 0x0000640000000028 */
[----:B01----:R-:W-:Y:S05]  /*ba70*/  ENDCOLLECTIVE ;  /* 0x000000000000791b */ /* 0x003fea0003800000 */
.L_x_246:
[----:B------:R-:W-:Y:S02]  /*ba80*/  MOV R42, R29 ;  /* 0x0000001d002a7202 */ /* 0x000fe40000000f00 */
[----:B------:R-:W-:-:S07]  /*ba90*/  MOV R38, R41 ;  /* 0x0000002900267202 */ /* 0x000fce0000000f00 */
[----:B------:R-:W-:Y:S05]  /*baa0*/  WARPSYNC.COLLECTIVE R19, `(.L_x_247) ;  /* 0x0000000013087348 */ /* 0x000fea0003c00000 */
[----:B------:R0:W1:Y:S02]  /*bab0*/  SHFL.DOWN P0, R41, R42, R39, R40 ;  /* 0x080000272a297389 */ /* 0x0000640000000028 */
[----:B01----:R-:W-:Y:S05]  /*bac0*/  ENDCOLLECTIVE ;  /* 0x000000000000791b */ /* 0x003fea0003800000 */
.L_x_247:
[----:B------:R-:W-:Y:S02]  /*bad0*/  MOV R42, R16 ;  /* 0x00000010002a7202 */ /* 0x000fe40000000f00 */
[----:B------:R-:W-:-:S07]  /*bae0*/  MOV R49, R41 ;  /* 0x0000002900317202 */ /* 0x000fce0000000f00 */
[----:B------:R-:W-:Y:S05]  /*baf0*/  WARPSYNC.COLLECTIVE R19, `(.L_x_248) ;  /* 0x0000000013087348 */ /* 0x000fea0003c00000 */
[----:B------:R0:W1:Y:S02]  /*bb00*/  SHFL.DOWN P0, R41, R42, R39, R40 ;  /* 0x080000272a297389 */ /* 0x0000640000000028 */
[----:B01----:R-:W-:Y:S05]  /*bb10*/  ENDCOLLECTIVE ;  /* 0x000000000000791b */ /* 0x003fea0003800000 */
.L_x_248:
[----:B------:R-:W-:Y:S02]  /*bb20*/  MOV R42, R17 ;  /* 0x00000011002a7202 */ /* 0x000fe40000000f00 */
[----:B------:R-:W-:-:S07]  /*bb30*/  MOV R50, R41 ;  /* 0x0000002900327202 */ /* 0x000fce0000000f00 */
[----:B------:R-:W-:Y:S05]  /*bb40*/  WARPSYNC.COLLECTIVE R19, `(.L_x_249) ;  /* 0x0000000013087348 */ /* 0x000fea0003c00000 */
[----:B------:R0:W1:Y:S02]  /*bb50*/  SHFL.DOWN P0, R41, R42, R39, R40 ;  /* 0x080000272a297389 */ /* 0x0000640000000028 */
[----:B01----:R-:W-:Y:S05]  /*bb60*/  ENDCOLLECTIVE ;  /* 0x000000000000791b */ /* 0x003fea0003800000 */
.L_x_249:
[----:B------:R-:W-:Y:S02]  /*bb70*/  MOV R42, R18 ;  /* 0x00000012002a7202 */ /* 0x000fe40000000f00 */
[----:B------:R-:W-:-:S07]  /*bb80*/  MOV R20, R41 ;  /* 0x0000002900147202 */ /* 0x000fce0000000f00 */
[----:B------:R-:W-:Y:S05]  /*bb90*/  WARPSYNC.COLLECTIVE R19, `(.L_x_250) ;  /* 0x0000000013087348 */ /* 0x000fea0003c00000 */
[----:B------:R0:W1:Y:S02]  /*bba0*/  SHFL.DOWN P0, R41, R42, R39, R40 ;  /* 0x080000272a297389 */ /* 0x0000640000000028 */
[----:B01----:R-:W-:Y:S05]  /*bbb0*/  ENDCOLLECTIVE ;  /* 0x000000000000791b */ /* 0x003fea0003800000 */
.L_x_250:
[----:B------:R-:W-:Y:S05]  /*bbc0*/  BRA `(.L_x_251) ;  /* 0xffffffc000487947 */ /* 0x000fea000383ffff */
.L_x_91:
[----:B------:R-:W-:Y:S01]  /*bbd0*/  HFMA2 R39, -RZ, RZ, 0, 9.5367431640625e-07 ;  /* 0x00000010ff277431 */ /* 0x000fe200000001ff */
[----:B------:R-:W-:Y:S01]  /*bbe0*/  BSSY B0, `(.L_x_252) ;  /* 0x0000006000007945 */ /* 0x000fe20003800000 */
[----:B------:R-:W-:Y:S02]  /*bbf0*/  MOV R42, R37 ;  /* 0x00000025002a7202 */ /* 0x000fe40000000f00 */
[----:B------:R-:W-:-:S07]  /*bc00*/  MOV R19, 0xffffffff ;  /* 0xffffffff00137802 */ /* 0x000fce0000000f00 */
[----:B01234-:R-:W-:Y:S05]  /*bc10*/  WARPSYNC.COLLECTIVE R19, `(.L_x_253) ;  /* 0x0000000013087348 */ /* 0x01ffea0003c00000 */
[----:B0-----:R0:W0:Y:S02]  /*bc20*/  SHFL.DOWN P0, R41, R42, R39, R40 ;  /* 0x080000272a297389 */ /* 0x0010240000000028 */
[----:B01234-:R-:W-:Y:S05]  /*bc30*/  ENDCOLLECTIVE ;  /* 0x000000000000791b */ /* 0x01ffea0003800000 */
.L_x_253:
[----:B------:R-:W-:Y:S05]  /*bc40*/  BSYNC B0 ;  /* 0x0000000000007941 */ /* 0x000fea0003800000 */
.L_x_252:
[----:B------:R-:W-:Y:S01]  /*bc50*/  HFMA2 R39, -RZ, RZ, 0, 9.5367431640625e-07 ;  /* 0x00000010ff277431 */ /* 0x000fe200000001ff */
[----:B------:R-:W-:Y:S02]  /*bc60*/  MOV R42, R28 ;  /* 0x0000001c002a7202 */ /* 0x000fe40000000f00 */
[----:B------:R-:W-:Y:S02]  /*bc70*/  MOV R19, 0xffffffff ;  /* 0xffffffff00137802 */ /* 0x000fe40000000f00 */
[----:B------:R-:W-:-:S07]  /*bc80*/  MOV R49, R41 ;  /* 0x0000002900317202 */ /* 0x000fce0000000f00 */
[----:B------:R-:W-:Y:S05]  /*bc90*/  WARPSYNC.COLLECTIVE R19, `(.L_x_254) ;  /* 0x0000000013087348 */ /* 0x000fea0003c00000 */
[----:B------:R0:W1:Y:S02]  /*bca0*/  SHFL.DOWN P0, R41, R42, R39, R40 ;  /* 0x080000272a297389 */ /* 0x0000640000000028 */
[----:B01----:R-:W-:Y:S05]  /*bcb0*/  ENDCOLLECTIVE ;  /* 0x000000000000791b */ /* 0x003fea0003800000 */
.L_x_254:
[----:B------:R-:W-:Y:S02]  /*bcc0*/  MOV R42, R29 ;  /* 0x0000001d002a7202 */ /* 0x000fe40000000f00 */
[----:B------:R-:W-:-:S07]  /*bcd0*/  MOV R50, R41 ;  /* 0x0000002900327202 */ /* 0x000fce0000000f00 */
[----:B------:R-:W-:Y:S05]  /*bce0*/  WARPSYNC.COLLECTIVE R19, `(.L_x_255) ;  /* 0x0000000013087348 */ /* 0x000fea0003c00000 */
[----:B------:R0:W1:Y:S02]  /*bcf0*/  SHFL.DOWN P0, R41, R42, R39, R40 ;  /* 0x080000272a297389 */ /* 0x0000640000000028 */
[----:B01----:R-:W-:Y:S05]  /*bd00*/  ENDCOLLECTIVE ;  /* 0x000000000000791b */ /* 0x003fea0003800000 */
.L_x_255:
[----:B------:R-:W-:Y:S02]  /*bd10*/  MOV R42, R16 ;  /* 0x00000010002a7202 */ /* 0x000fe40000000f00 */
[----:B------:R-:W-:-:S07]  /*bd20*/  MOV R21, R41 ;  /* 0x0000002900157202 */ /* 0x000fce0000000f00 */
[----:B------:R-:W-:Y:S05]  /*bd30*/  WARPSYNC.COLLECTIVE R19, `(.L_x_256) ;  /* 0x0000000013087348 */ /* 0x000fea0003c00000 */
[----:B------:R0:W1:Y:S02]  /*bd40*/  SHFL.DOWN P0, R41, R42, R39, R40 ;  /* 0x080000272a297389 */ /* 0x0000640000000028 */
[----:B01----:R-:W-:Y:S05]  /*bd50*/  ENDCOLLECTIVE ;  /* 0x000000000000791b */ /* 0x003fea0003800000 */
.L_x_256:
[----:B------:R-:W-:Y:S02]  /*bd60*/  MOV R42, R17 ;  /* 0x00000011002a7202 */ /* 0x000fe40000000f00 */
[----:B------:R-:W-:-:S07]  /*bd70*/  MOV R51, R41 ;  /* 0x0000002900337202 */ /* 0x000fce0000000f00 */
[----:B------:R-:W-:Y:S05]  /*bd80*/  WARPSYNC.COLLECTIVE R19, `(.L_x_257) ;  /* 0x0000000013087348 */ /* 0x000fea0003c00000 */
[----:B------:R0:W1:Y:S02]  /*bd90*/  SHFL.DOWN P0, R41, R42, R39, R40 ;  /* 0x080000272a297389 */ /* 0x0000640000000028 */
[----:B01----:R-:W-:Y:S05]  /*bda0*/  ENDCOLLECTIVE ;  /* 0x000000000000791b */ /* 0x003fea0003800000 */
.L_x_257:
[----:B------:R-:W-:Y:S02]  /*bdb0*/  MOV R42, R18 ;  /* 0x00000012002a7202 */ /* 0x000fe40000000f00 */
[----:B------:R-:W-:-:S07]  /*bdc0*/  MOV R20, R41 ;  /* 0x0000002900147202 */ /* 0x000fce0000000f00 */
[----:B------:R-:W-:Y:S05]  /*bdd0*/  WARPSYNC.COLLECTIVE R19, `(.L_x_258) ;  /* 0x0000000013087348 */ /* 0x000fea0003c00000 */
[----:B------:R0:W1:Y:S02]  /*bde0*/  SHFL.DOWN P0, R41, R42, R39, R40 ;  /* 0x080000272a297389 */ /* 0x0000640000000028 */
[----:B01----:R-:W-:Y:S05]  /*bdf0*/  ENDCOLLECTIVE ;  /* 0x000000000000791b */ /* 0x003fea0003800000 */
.L_x_258:
[----:B------:R-:W-:Y:S05]  /*be00*/  BRA `(.L_x_259) ;  /* 0xffffffc0002c7947 */ /* 0x000fea000383ffff */
.L_x_94:
[----:B------:R-:W-:Y:S01]  /*be10*/  BSSY B0, `(.L_x_260) ;  /* 0x0000005000007945 */ /* 0x000fe20003800000 */
[----:B------:R-:W-:-:S07]  /*be20*/  MOV R19, 0xffffffff ;  /* 0xffffffff00137802 */ /* 0x000fce0000000f00 */
[----:B01234-:R-:W-:Y:S05]  /*be30*/  WARPSYNC.COLLECTIVE R19, `(.L_x_261) ;  /* 0x0000000013087348 */ /* 0x01ffea0003c00000 */
[----:B------:R-:W-:Y:S01]  /*be40*/  VOTE.ALL P0, P0 ;  /* 0x0000000000ff7806 */ /* 0x000fe20000000000 */
[----:B01234-:R-:W-:-:S12]  /*be50*/  ENDCOLLECTIVE ;  /* 0x000000000000791b */ /* 0x01ffd80003800000 */
.L_x_261:
[----:B------:R-:W-:Y:S05]  /*be60*/  BSYNC B0 ;  /* 0x0000000000007941 */ /* 0x000fea0003800000 */
.L_x_260:
[----:B------:R-:W-:Y:S05]  /*be70*/  BRA `(.L_x_262) ;  /* 0xffffffc000747947 */ /* 0x000fea000383ffff */
.L_x_96:
[----:B------:R-:W-:Y:S01]  /*be80*/  BSSY B0, `(.L_x_263) ;  /* 0x0000006000007945 */ /* 0x000fe20003800000 */
[----:B------:R-:W-:Y:S02]  /*be90*/  PLOP3.LUT P0, PT, P0, PT, PT, 0x8, 0x80 ;  /* 0x000000000080781c */ /* 0x000fe4000070e170 */
[----:B------:R-:W-:-:S11]  /*bea0*/  MOV R19, 0xffffffff ;  /* 0xffffffff00137802 */ /* 0x000fd60000000f00 */
[----:B-1234-:R-:W-:Y:S05]  /*beb0*/  WARPSYNC.COLLECTIVE R19, `(.L_x_264) ;  /* 0x0000000013087348 */ /* 0x01efea0003c00000 */
[----:B------:R-:W-:Y:S01]  /*bec0*/  VOTE.ANY P0, P0 ;  /* 0x0000000000ff7806 */ /* 0x000fe20000000100 */
[----:B-1234-:R-:W-:-:S12]  /*bed0*/  ENDCOLLECTIVE ;  /* 0x000000000000791b */ /* 0x01efd80003800000 */
.L_x_264:
[----:B------:R-:W-:Y:S05]  /*bee0*/  BSYNC B0 ;  /* 0x0000000000007941 */ /* 0x000fea0003800000 */
.L_x_263:
[----:B------:R-:W-:Y:S05]  /*bef0*/  BRA `(.L_x_265) ;  /* 0xffffffc0008c7947 */ /* 0x000fea000383ffff */
.L_x_101:
[----:B------:R-:W-:Y:S01]  /*bf00*/  BSSY B0, `(.L_x_266) ;  /* 0x0000006000007945 */ /* 0x000fe20003800000 */
[----:B------:R-:W-:Y:S02]  /*bf10*/  PLOP3.LUT P0, PT, P0, PT, PT, 0x8, 0x80 ;  /* 0x000000000080781c */ /* 0x000fe4000070e170 */
[----:B------:R-:W-:-:S11]  /*bf20*/  MOV R19, 0xffffffff ;  /* 0xffffffff00137802 */ /* 0x000fd60000000f00 */
[----:B012345:R-:W-:Y:S05]  /*bf30*/  WARPSYNC.COLLECTIVE R19, `(.L_x_267) ;  /* 0x0000000013087348 */ /* 0x03ffea0003c00000 */
[----:B------:R-:W-:Y:S01]  /*bf40*/  VOTE.ANY R19, PT, P0 ;  /* 0x0000000000137806 */ /* 0x000fe200000e0100 */
[----:B012345:R-:W-:Y:S06]  /*bf50*/  ENDCOLLECTIVE ;  /* 0x000000000000791b */ /* 0x03ffec0003800000 */
.L_x_267:
[----:B------:R-:W-:Y:S05]  /*bf60*/  BSYNC B0 ;  /* 0x0000000000007941 */ /* 0x000fea0003800000 */
.L_x_266:
        /* <DEDUP_REMOVED lines=10> */
.L_x_268:
[----:B------:R-:W-:Y:S02]  /*c010*/  MOV R42, R51 ;  /* 0x00000033002a7202 */ /* 0x000fe40000000f00 */
[----:B------:R-:W-:-:S07]  /*c020*/  MOV R55, R41 ;  /* 0x0000002900377202 */ /* 0x000fce0000000f00 */
[----:B------:R-:W-:Y:S05]  /*c030*/  WARPSYNC.COLLECTIVE R19, `(.L_x_269) ;  /* 0x0000000013087348 */ /* 0x000fea0003c00000 */
[----:B------:R0:W1:Y:S02]  /*c040*/  SHFL.DOWN P0, R41, R42, R39, R40 ;  /* 0x080000272a297389 */ /* 0x0000640000000028 */
[----:B01----:R-:W-:Y:S05]  /*c050*/  ENDCOLLECTIVE ;  /* 0x000000000000791b */ /* 0x003fea0003800000 */
.L_x_269:
[----:B------:R-:W-:Y:S02]  /*c060*/  MOV R42, R50 ;  /* 0x00000032002a7202 */ /* 0x000fe40000000f00 */
[----:B------:R-:W-:-:S07]  /*c070*/  MOV R59, R41 ;  /* 0x00000029003b7202 */ /* 0x000fce0000000f00 */
[----:B------:R-:W-:Y:S05]  /*c080*/  WARPSYNC.COLLECTIVE R19, `(.L_x_270) ;  /* 0x0000000013087348 */ /* 0x000fea0003c00000 */
[----:B------:R0:W1:Y:S02]  /*c090*/  SHFL.DOWN P0, R41, R42, R39, R40 ;  /* 0x080000272a297389 */ /* 0x0000640000000028 */
[----:B01----:R-:W-:Y:S05]  /*c0a0*/  ENDCOLLECTIVE ;  /* 0x000000000000791b */ /* 0x003fea0003800000 */
.L_x_270:
[----:B------:R-:W-:Y:S02]  /*c0b0*/  MOV R42, R49 ;  /* 0x00000031002a7202 */ /* 0x000fe40000000f00 */
[----:B------:R-:W-:-:S07]  /*c0c0*/  MOV R21, R41 ;  /* 0x0000002900157202 */ /* 0x000fce0000000f00 */
[----:B------:R-:W-:Y:S05]  /*c0d0*/  WARPSYNC.COLLECTIVE R19, `(.L_x_271) ;  /* 0x0000000013087348 */ /* 0x000fea0003c00000 */
[----:B------:R0:W1:Y:S02]  /*c0e0*/  SHFL.DOWN P0, R41, R42, R39, R40 ;  /* 0x080000272a297389 */ /* 0x0000640000000028 */
[----:B01----:R-:W-:Y:S05]  /*c0f0*/  ENDCOLLECTIVE ;  /* 0x000000000000791b */ /* 0x003fea0003800000 */
.L_x_271:
[----:B------:R-:W-:Y:S02]  /*c100*/  MOV R42, R48 ;  /* 0x00000030002a7202 */ /* 0x000fe40000000f00 */
[----:B------:R-:W-:-:S07]  /*c110*/  MOV R57, R41 ;  /* 0x0000002900397202 */ /* 0x000fce0000000f00 */
[----:B------:R-:W-:Y:S05]  /*c120*/  WARPSYNC.COLLECTIVE R19, `(.L_x_272) ;  /* 0x0000000013087348 */ /* 0x000fea0003c00000 */
[----:B------:R0:W1:Y:S02]  /*c130*/  SHFL.DOWN P0, R41, R42, R39, R40 ;  /* 0x080000272a297389 */ /* 0x0000640000000028 */
[----:B01----:R-:W-:Y:S05]  /*c140*/  ENDCOLLECTIVE ;  /* 0x000000000000791b */ /* 0x003fea0003800000 */
.L_x_272:
[----:B------:R-:W-:Y:S02]  /*c150*/  MOV R42, R54 ;  /* 0x00000036002a7202 */ /* 0x000fe40000000f00 */
[----:B------:R-:W-:-:S07]  /*c160*/  MOV R20, R41 ;  /* 0x0000002900147202 */ /* 0x000fce0000000f00 */
[----:B------:R-:W-:Y:S05]  /*c170*/  WARPSYNC.COLLECTIVE R19, `(.L_x_273) ;  /* 0x0000000013087348 */ /* 0x000fea0003c00000 */
[----:B------:R0:W1:Y:S02]  /*c180*/  SHFL.DOWN P0, R41, R42, R39, R40 ;  /* 0x080000272a297389 */ /* 0x0000640000000028 */
[----:B01----:R-:W-:Y:S05]  /*c190*/  ENDCOLLECTIVE ;  /* 0x000000000000791b */ /* 0x003fea0003800000 */
.L_x_273:
[----:B------:R-:W-:Y:S05]  /*c1a0*/  BRA `(.L_x_274) ;  /* 0xffffffc000847947 */ /* 0x000fea000383ffff */
.L_x_104:
[----:B------:R-:W-:Y:S01]  /*c1b0*/  HFMA2 R39, -RZ, RZ, 0, 1.1920928955078125e-07 ;  /* 0x00000002ff277431 */ /* 0x000fe200000001ff */
[----:B------:R-:W-:Y:S01]  /*c1c0*/  BSSY B0, `(.L_x_275) ;  /* 0x0000006000007945 */ /* 0x000fe20003800000 */
[----:B------:R-:W-:Y:S02]  /*c1d0*/  MOV R42, R53 ;  /* 0x00000035002a7202 */ /* 0x000fe40000000f00 */
[----:B------:R-:W-:-:S07]  /*c1e0*/  MOV R19, 0xffffffff ;  /* 0xffffffff00137802 */ /* 0x000fce0000000f00 */
[----:B01234-:R-:W-:Y:S05]  /*c1f0*/  WARPSYNC.COLLECTIVE R19, `(.L_x_276) ;  /* 0x0000000013087348 */ /* 0x01ffea0003c00000 */
[----:B0-----:R0:W0:Y:S02]  /*c200*/  SHFL.DOWN P0, R41, R42, R39, R40 ;  /* 0x080000272a297389 */ /* 0x0010240000000028 */
[----:B01234-:R-:W-:Y:S05]  /*c210*/  ENDCOLLECTIVE ;  /* 0x000000000000791b */ /* 0x01ffea0003800000 */
.L_x_276:
[----:B------:R-:W-:Y:S05]  /*c220*/  BSYNC B0 ;  /* 0x0000000000007941 */ /* 0x000fea0003800000 */
.L_x_275:
[----:B------:R-:W-:Y:S01]  /*c230*/  HFMA2 R39, -RZ, RZ, 0, 1.1920928955078125e-07 ;  /* 0x00000002ff277431 */ /* 0x000fe200000001ff */
[----:B------:R-:W-:Y:S02]  /*c240*/  MOV R42, R51 ;  /* 0x00000033002a7202 */ /* 0x000fe40000000f00 */
[----:B------:R-:W-:Y:S02]  /*c250*/  MOV R19, 0xffffffff ;  /* 0xffffffff00137802 */ /* 0x000fe40000000f00 */
[----:B------:R-:W-:-:S07]  /*c260*/  MOV R55, R41 ;  /* 0x0000002900377202 */ /* 0x000fce0000000f00 */
[----:B------:R-:W-:Y:S05]  /*c270*/  WARPSYNC.COLLECTIVE R19, `(.L_x_277) ;  /* 0x0000000013087348 */ /* 0x000fea0003c00000 */
[----:B------:R0:W1:Y:S02]  /*c280*/  SHFL.DOWN P0, R41, R42, R39, R40 ;  /* 0x080000272a297389 */ /* 0x0000640000000028 */
[----:B01----:R-:W-:Y:S05]  /*c290*/  ENDCOLLECTIVE ;  /* 0x000000000000791b */ /* 0x003fea0003800000 */
.L_x_277:
[----:B------:R-:W-:Y:S02]  /*c2a0*/  MOV R42, R50 ;  /* 0x00000032002a7202 */ /* 0x000fe40000000f00 */
[----:B------:R-:W-:-:S07]  /*c2b0*/  MOV R59, R41 ;  /* 0x00000029003b7202 */ /* 0x000fce0000000f00 */
[----:B------:R-:W-:Y:S05]  /*c2c0*/  WARPSYNC.COLLECTIVE R19, `(.L_x_278) ;  /* 0x0000000013087348 */ /* 0x000fea0003c00000 */
[----:B------:R0:W1:Y:S02]  /*c2d0*/  SHFL.DOWN P0, R41, R42, R39, R40 ;  /* 0x080000272a297389 */ /* 0x0000640000000028 */
[----:B01----:R-:W-:Y:S05]  /*c2e0*/  ENDCOLLECTIVE ;  /* 0x000000000000791b */ /* 0x003fea0003800000 */
.L_x_278:
[----:B------:R-:W-:Y:S02]  /*c2f0*/  MOV R42, R49 ;  /* 0x00000031002a7202 */ /* 0x000fe40000000f00 */
[----:B------:R-:W-:-:S07]  /*c300*/  MOV R21, R41 ;  /* 0x0000002900157202 */ /* 0x000fce0000000f00 */
[----:B------:R-:W-:Y:S05]  /*c310*/  WARPSYNC.COLLECTIVE R19, `(.L_x_279) ;  /* 0x0000000013087348 */ /* 0x000fea0003c00000 */
[----:B------:R0:W1:Y:S02]  /*c320*/  SHFL.DOWN P0, R41, R42, R39, R40 ;  /* 0x080000272a297389 */ /* 0x0000640000000028 */
[----:B01----:R-:W-:Y:S05]  /*c330*/  ENDCOLLECTIVE ;  /* 0x000000000000791b */ /* 0x003fea0003800000 */
.L_x_279:
[----:B------:R-:W-:Y:S02]  /*c340*/  MOV R42, R48 ;  /* 0x00000030002a7202 */ /* 0x000fe40000000f00 */
[----:B------:R-:W-:-:S07]  /*c350*/  MOV R57, R41 ;  /* 0x0000002900397202 */ /* 0x000fce0000000f00 */
[----:B------:R-:W-:Y:S05]  /*c360*/  WARPSYNC.COLLECTIVE R19, `(.L_x_280) ;  /* 0x0000000013087348 */ /* 0x000fea0003c00000 */
[----:B------:R0:W1:Y:S02]  /*c370*/  SHFL.DOWN P0, R41, R42, R39, R40 ;  /* 0x080000272a297389 */ /* 0x0000640000000028 */
[----:B01----:R-:W-:Y:S05]  /*c380*/  ENDCOLLECTIVE ;  /* 0x000000000000791b */ /* 0x003fea0003800000 */
.L_x_280:
[----:B------:R-:W-:Y:S02]  /*c390*/  MOV R42, R54 ;  /* 0x00000036002a7202 */ /* 0x000fe40000000f00 */
[----:B------:R-:W-:-:S07]  /*c3a0*/  MOV R20, R41 ;  /* 0x0000002900147202 */ /* 0x000fce0000000f00 */
[----:B------:R-:W-:Y:S05]  /*c3b0*/  WARPSYNC.COLLECTIVE R19, `(.L_x_281) ;  /* 0x0000000013087348 */ /* 0x000fea0003c00000 */
[----:B------:R0:W1:Y:S02]  /*c3c0*/  SHFL.DOWN P0, R41, R42, R39, R40 ;  /* 0x080000272a297389 */ /* 0x0000640000000028 */
[----:B01----:R-:W-:Y:S05]  /*c3d0*/  ENDCOLLECTIVE ;  /* 0x000000000000791b */ /* 0x003fea0003800000 */
.L_x_281:
[----:B------:R-:W-:Y:S05]  /*c3e0*/  BRA `(.L_x_282) ;  /* 0xffffffc000647947 */ /* 0x000fea000383ffff */
.L_x_107:
[----:B------:R-:W-:Y:S01]  /*c3f0*/  HFMA2 R39, -RZ, RZ, 0, 2.384185791015625e-07 ;  /* 0x00000004ff277431 */ /* 0x000fe200000001ff */
[----:B------:R-:W-:Y:S01]  /*c400*/  BSSY B0, `(.L_x_283) ;  /* 0x0000006000007945 */ /* 0x000fe20003800000 */
[----:B------:R-:W-:Y:S02]  /*c410*/  MOV R42, R53 ;  /* 0x00000035002a7202 */ /* 0x000fe40000000f00 */
[----:B------:R-:W-:-:S07]  /*c420*/  MOV R19, 0xffffffff ;  /* 0xffffffff00137802 */ /* 0x000fce0000000f00 */
[----:B01234-:R-:W-:Y:S05]  /*c430*/  WARPSYNC.COLLECTIVE R19, `(.L_x_284) ;  /* 0x0000000013087348 */ /* 0x01ffea0003c00000 */
[----:B0-----:R0:W0:Y:S02]  /*c440*/  SHFL.DOWN P0, R41, R42, R39, R40 ;  /* 0x080000272a297389 */ /* 0x0010240000000028 */
[----:B01234-:R-:W-:Y:S05]  /*c450*/  ENDCOLLECTIVE ;  /* 0x000000000000791b */ /* 0x01ffea0003800000 */
.L_x_284:
[----:B------:R-:W-:Y:S05]  /*c460*/  BSYNC B0 ;  /* 0x0000000000007941 */ /* 0x000fea0003800000 */
.L_x_283:
[----:B------:R-:W-:Y:S01]  /*c470*/  HFMA2 R39, -RZ, RZ, 0, 2.384185791015625e-07 ;  /* 0x00000004ff277431 */ /* 0x000fe200000001ff */
[----:B------:R-:W-:Y:S02]  /*c480*/  MOV R42, R51 ;  /* 0x00000033002a7202 */ /* 0x000fe40000000f00 */
[----:B------:R-:W-:Y:S02]  /*c490*/  MOV R19, 0xffffffff ;  /* 0xffffffff00137802 */ /* 0x000fe40000000f00 */
[----:B------:R-:W-:-:S07]  /*c4a0*/  MOV R55, R41 ;  /* 0x0000002900377202 */ /* 0x000fce0000000f00 */
[----:B------:R-:W-:Y:S05]  /*c4b0*/  WARPSYNC.COLLECTIVE R19, `(.L_x_285) ;  /* 0x0000000013087348 */ /* 0x000fea0003c00000 */
[----:B------:R0:W1:Y:S02]  /*c4c0*/  SHFL.DOWN P0, R41, R42, R39, R40 ;  /* 0x080000272a297389 */ /* 0x0000640000000028 */
[----:B01----:R-:W-:Y:S05]  /*c4d0*/  ENDCOLLECTIVE ;  /* 0x000000000000791b */ /* 0x003fea0003800000 */
.L_x_285:
[----:B------:R-:W-:Y:S02]  /*c4e0*/  MOV R42, R50 ;  /* 0x00000032002a7202 */ /* 0x000fe40000000f00 */
[----:B------:R-:W-:-:S07]  /*c4f0*/  MOV R59, R41 ;  /* 0x00000029003b7202 */ /* 0x000fce0000000f00 */
[----:B------:R-:W-:Y:S05]  /*c500*/  WARPSYNC.COLLECTIVE R19, `(.L_x_286) ;  /* 0x0000000013087348 */ /* 0x000fea0003c00000 */
[----:B------:R0:W1:Y:S02]  /*c510*/  SHFL.DOWN P0, R41, R42, R39, R40 ;  /* 0x080000272a297389 */ /* 0x0000640000000028 */
[----:B01----:R-:W-:Y:S05]  /*c520*/  ENDCOLLECTIVE ;  /* 0x000000000000791b */ /* 0x003fea0003800000 */
.L_x_286:
[----:B------:R-:W-:Y:S02]  /*c530*/  MOV R42, R49 ;  /* 0x00000031002a7202 */ /* 0x000fe40000000f00 */
[----:B------:R-:W-:-:S07]  /*c540*/  MOV R21, R41 ;  /* 0x0000002900157202 */ /* 0x000fce0000000f00 */
[----:B------:R-:W-:Y:S05]  /*c550*/  WARPSYNC.COLLECTIVE R19, `(.L_x_287) ;  /* 0x0000000013087348 */ /* 0x000fea0003c00000 */
[----:B------:R0:W1:Y:S02]  /*c560*/  SHFL.DOWN P0, R41, R42, R39, R40 ;  /* 0x080000272a297389 */ /* 0x0000640000000028 */
[----:B01----:R-:W-:Y:S05]  /*c570*/  ENDCOLLECTIVE ;  /* 0x000000000000791b */ /* 0x003fea0003800000 */
.L_x_287:
[----:B------:R-:W-:Y:S02]  /*c580*/  MOV R42, R48 ;  /* 0x00000030002a7202 */ /* 0x000fe40000000f00 */
[----:B------:R-:W-:-:S07]  /*c590*/  MOV R57, R41 ;  /* 0x0000002900397202 */ /* 0x000fce0000000f00 */
[----:B------:R-:W-:Y:S05]  /*c5a0*/  WARPSYNC.COLLECTIVE R19, `(.L_x_288) ;  /* 0x0000000013087348 */ /* 0x000fea0003c00000 */
[----:B------:R0:W1:Y:S02]  /*c5b0*/  SHFL.DOWN P0, R41, R42, R39, R40 ;  /* 0x080000272a297389 */ /* 0x0000640000000028 */
[----:B01----:R-:W-:Y:S05]  /*c5c0*/  ENDCOLLECTIVE ;  /* 0x000000000000791b */ /* 0x003fea0003800000 */
.L_x_288:
[----:B------:R-:W-:Y:S02]  /*c5d0*/  MOV R42, R54 ;  /* 0x00000036002a7202 */ /* 0x000fe40000000f00 */
[----:B------:R-:W-:-:S07]  /*c5e0*/  MOV R20, R41 ;  /* 0x0000002900147202 */ /* 0x000fce0000000f00 */
[----:B------:R-:W-:Y:S05]  /*c5f0*/  WARPSYNC.COLLECTIVE R19, `(.L_x_289) ;  /* 0x0000000013087348 */ /* 0x000fea0003c00000 */
[----:B------:R0:W1:Y:S02]  /*c600*/  SHFL.DOWN P0, R41, R42, R39, R40 ;  /* 0x080000272a297389 */ /* 0x0000640000000028 */
[----:B01----:R-:W-:Y:S05]  /*c610*/  ENDCOLLECTIVE ;  /* 0x000000000000791b */ /* 0x003fea0003800000 */
.L_x_289:
[----:B------:R-:W-:Y:S05]  /*c620*/  BRA `(.L_x_290) ;  /* 0xffffffc000447947 */ /* 0x000fea000383ffff */
.L_x_110:
[----:B------:R-:W-:Y:S01]  /*c630*/  HFMA2 R39, -RZ, RZ, 0, 4.76837158203125e-07 ;  /* 0x00000008ff277431 */ /* 0x000fe200000001ff */
[----:B------:R-:W-:Y:S01]  /*c640*/  BSSY B0, `(.L_x_291) ;  /* 0x0000006000007945 */ /* 0x000fe20003800000 */
[----:B------:R-:W-:Y:S02]  /*c650*/  MOV R42, R53 ;  /* 0x00000035002a7202 */ /* 0x000fe40000000f00 */
[----:B------:R-:W-:-:S07]  /*c660*/  MOV R19, 0xffffffff ;  /* 0xffffffff00137802 */ /* 0x000fce0000000f00 */
[----:B01234-:R-:W-:Y:S05]  /*c670*/  WARPSYNC.COLLECTIVE R19, `(.L_x_292) ;  /* 0x0000000013087348 */ /* 0x01ffea0003c00000 */
[----:B0-----:R0:W0:Y:S02]  /*c680*/  SHFL.DOWN P0, R41, R42, R39, R40 ;  /* 0x080000272a297389 */ /* 0x0010240000000028 */
[----:B01234-:R-:W-:Y:S05]  /*c690*/  ENDCOLLECTIVE ;  /* 0x000000000000791b */ /* 0x01ffea0003800000 */
.L_x_292:
[----:B------:R-:W-:Y:S05]  /*c6a0*/  BSYNC B0 ;  /* 0x0000000000007941 */ /* 0x000fea0003800000 */
.L_x_291:
[----:B------:R-:W-:Y:S01]  /*c6b0*/  HFMA2 R39, -RZ, RZ, 0, 4.76837158203125e-07 ;  /* 0x00000008ff277431 */ /* 0x000fe200000001ff */
[----:B------:R-:W-:Y:S02]  /*c6c0*/  MOV R42, R51 ;  /* 0x00000033002a7202 */ /* 0x000fe40000000f00 */
[----:B------:R-:W-:Y:S02]  /*c6d0*/  MOV R19, 0xffffffff ;  /* 0xffffffff00137802 */ /* 0x000fe40000000f00 */
[----:B------:R-:W-:-:S07]  /*c6e0*/  MOV R55, R41 ;  /* 0x0000002900377202 */ /* 0x000fce0000000f00 */
[----:B------:R-:W-:Y:S05]  /*c6f0*/  WARPSYNC.COLLECTIVE R19, `(.L_x_293) ;  /* 0x0000000013087348 */ /* 0x000fea0003c00000 */
[----:B------:R0:W1:Y:S02]  /*c700*/  SHFL.DOWN P0, R41, R42, R39, R40 ;  /* 0x080000272a297389 */ /* 0x0000640000000028 */
[----:B01----:R-:W-:Y:S05]  /*c710*/  ENDCOLLECTIVE ;  /* 0x000000000000791b */ /* 0x003fea0003800000 */
.L_x_293:
[----:B------:R-:W-:Y:S02]  /*c720*/  MOV R42, R50 ;  /* 0x00000032002a7202 */ /* 0x000fe40000000f00 */
[----:B------:R-:W-:-:S07]  /*c730*/  MOV R59, R41 ;  /* 0x00000029003b7202 */ /* 0x000fce0000000f00 */
[----:B------:R-:W-:Y:S05]  /*c740*/  WARPSYNC.COLLECTIVE R19, `(.L_x_294) ;  /* 0x0000000013087348 */ /* 0x000fea0003c00000 */
[----:B------:R0:W1:Y:S02]  /*c750*/  SHFL.DOWN P0, R41, R42, R39, R40 ;  /* 0x080000272a297389 */ /* 0x0000640000000028 */
[----:B01----:R-:W-:Y:S05]  /*c760*/  ENDCOLLECTIVE ;  /* 0x000000000000791b */ /* 0x003fea0003800000 */
.L_x_294:
[----:B------:R-:W-:Y:S02]  /*c770*/  MOV R42, R49 ;  /* 0x00000031002a7202 */ /* 0x000fe40000000f00 */
[----:B------:R-:W-:-:S07]  /*c780*/  MOV R21, R41 ;  /* 0x0000002900157202 */ /* 0x000fce0000000f00 */
[----:B------:R-:W-:Y:S05]  /*c790*/  WARPSYNC.COLLECTIVE R19, `(.L_x_295) ;  /* 0x0000000013087348 */ /* 0x000fea0003c00000 */
[----:B------:R0:W1:Y:S02]  /*c7a0*/  SHFL.DOWN P0, R41, R42, R39, R40 ;  /* 0x080000272a297389 */ /* 0x0000640000000028 */
[----:B01----:R-:W-:Y:S05]  /*c7b0*/  ENDCOLLECTIVE ;  /* 0x000000000000791b */ /* 0x003fea0003800000 */
.L_x_295:
[----:B------:R-:W-:Y:S02]  /*c7c0*/  MOV R42, R48 ;  /* 0x00000030002a7202 */ /* 0x000fe40000000f00 */
[----:B------:R-:W-:-:S07]  /*c7d0*/  MOV R57, R41 ;  /* 0x0000002900397202 */ /* 0x000fce0000000f00 */
[----:B------:R-:W-:Y:S05]  /*c7e0*/  WARPSYNC.COLLECTIVE R19, `(.L_x_296) ;  /* 0x0000000013087348 */ /* 0x000fea0003c00000 */
[----:B------:R0:W1:Y:S02]  /*c7f0*/  SHFL.DOWN P0, R41, R42, R39, R40 ;  /* 0x080000272a297389 */ /* 0x0000640000000028 */
[----:B01----:R-:W-:Y:S05]  /*c800*/  ENDCOLLECTIVE ;  /* 0x000000000000791b */ /* 0x003fea0003800000 */
.L_x_296:
[----:B------:R-:W-:Y:S02]  /*c810*/  MOV R42, R54 ;  /* 0x00000036002a7202 */ /* 0x000fe40000000f00 */
[----:B------:R-:W-:-:S07]  /*c820*/  MOV R20, R41 ;  /* 0x0000002900147202 */ /* 0x000fce0000000f00 */
[----:B------:R-:W-:Y:S05]  /*c830*/  WARPSYNC.COLLECTIVE R19, `(.L_x_297) ;  /* 0x0000000013087348 */ /* 0x000fea0003c00000 */
[----:B------:R0:W1:Y:S02]  /*c840*/  SHFL.DOWN P0, R41, R42, R39, R40 ;  /* 0x080000272a297389 */ /* 0x0000640000000028 */
[----:B01----:R-:W-:Y:S05]  /*c850*/  ENDCOLLECTIVE ;  /* 0x000000000000791b */ /* 0x003fea0003800000 */
.L_x_297:
[----:B------:R-:W-:Y:S05]  /*c860*/  BRA `(.L_x_298) ;  /* 0xffffffc000247947 */ /* 0x000fea000383ffff */
.L_x_113:
[----:B------:R-:W-:Y:S01]  /*c870*/  HFMA2 R39, -RZ, RZ, 0, 9.5367431640625e-07 ;  /* 0x00000010ff277431 */ /* 0x000fe200000001ff */
[----:B------:R-:W-:Y:S01]  /*c880*/  BSSY B0, `(.L_x_299) ;  /* 0x0000006000007945 */ /* 0x000fe20003800000 */
[----:B------:R-:W-:Y:S02]  /*c890*/  MOV R42, R53 ;  /* 0x00000035002a7202 */ /* 0x000fe40000000f00 */
[----:B------:R-:W-:-:S07]  /*c8a0*/  MOV R19, 0xffffffff ;  /* 0xffffffff00137802 */ /* 0x000fce0000000f00 */
[----:B01234-:R-:W-:Y:S05]  /*c8b0*/  WARPSYNC.COLLECTIVE R19, `(.L_x_300) ;  /* 0x0000000013087348 */ /* 0x01ffea0003c00000 */
[----:B0-----:R0:W0:Y:S02]  /*c8c0*/  SHFL.DOWN P0, R41, R42, R39, R40 ;  /* 0x080000272a297389 */ /* 0x0010240000000028 */
[----:B01234-:R-:W-:Y:S05]  /*c8d0*/  ENDCOLLECTIVE ;  /* 0x000000000000791b */ /* 0x01ffea0003800000 */
.L_x_300:
[----:B------:R-:W-:Y:S05]  /*c8e0*/  BSYNC B0 ;  /* 0x0000000000007941 */ /* 0x000fea0003800000 */
.L_x_299:
[----:B------:R-:W-:Y:S01]  /*c8f0*/  HFMA2 R39, -RZ, RZ, 0, 9.5367431640625e-07 ;  /* 0x00000010ff277431 */ /* 0x000fe200000001ff */
[----:B------:R-:W-:Y:S02]  /*c900*/  MOV R42, R51 ;  /* 0x00000033002a7202 */ /* 0x000fe40000000f00 */
[----:B------:R-:W-:Y:S02]  /*c910*/  MOV R19, 0xffffffff ;  /* 0xffffffff00137802 */ /* 0x000fe40000000f00 */
[----:B------:R-:W-:-:S07]  /*c920*/  MOV R55, R41 ;  /* 0x0000002900377202 */ /* 0x000fce0000000f00 */
[----:B------:R-:W-:Y:S05]  /*c930*/  WARPSYNC.COLLECTIVE R19, `(.L_x_301) ;  /* 0x0000000013087348 */ /* 0x000fea0003c00000 */
[----:B------:R0:W1:Y:S02]  /*c940*/  SHFL.DOWN P0, R41, R42, R39, R40 ;  /* 0x080000272a297389 */ /* 0x0000640000000028 */
[----:B01----:R-:W-:Y:S05]  /*c950*/  ENDCOLLECTIVE ;  /* 0x000000000000791b */ /* 0x003fea0003800000 */
.L_x_301:
[----:B------:R-:W-:Y:S02]  /*c960*/  MOV R42, R50 ;  /* 0x00000032002a7202 */ /* 0x000fe40000000f00 */
[----:B------:R-:W-:-:S07]  /*c970*/  MOV R59, R41 ;  /* 0x00000029003b7202 */ /* 0x000fce0000000f00 */
[----:B------:R-:W-:Y:S05]  /*c980*/  WARPSYNC.COLLECTIVE R19, `(.L_x_302) ;  /* 0x0000000013087348 */ /* 0x000fea0003c00000 */
[----:B------:R0:W1:Y:S02]  /*c990*/  SHFL.DOWN P0, R41, R42, R39, R40 ;  /* 0x080000272a297389 */ /* 0x0000640000000028 */
[----:B01----:R-:W-:Y:S05]  /*c9a0*/  ENDCOLLECTIVE ;  /* 0x000000000000791b */ /* 0x003fea0003800000 */
.L_x_302:
[----:B------:R-:W-:Y:S02]  /*c9b0*/  MOV R42, R49 ;  /* 0x00000031002a7202 */ /* 0x000fe40000000f00 */
[----:B------:R-:W-:-:S07]  /*c9c0*/  MOV R21, R41 ;  /* 0x0000002900157202 */ /* 0x000fce0000000f00 */
[----:B------:R-:W-:Y:S05]  /*c9d0*/  WARPSYNC.COLLECTIVE R19, `(.L_x_303) ;  /* 0x0000000013087348 */ /* 0x000fea0003c00000 */
[----:B------:R0:W1:Y:S02]  /*c9e0*/  SHFL.DOWN P0, R41, R42, R39, R40 ;  /* 0x080000272a297389 */ /* 0x0000640000000028 */
[----:B01----:R-:W-:Y:S05]  /*c9f0*/  ENDCOLLECTIVE ;  /* 0x000000000000791b */ /* 0x003fea0003800000 */
.L_x_303:
[----:B------:R-:W-:Y:S02]  /*ca00*/  MOV R42, R48 ;  /* 0x00000030002a7202 */ /* 0x000fe40000000f00 */
[----:B------:R-:W-:-:S07]  /*ca10*/  MOV R57, R41 ;  /* 0x0000002900397202 */ /* 0x000fce0000000f00 */
[----:B------:R-:W-:Y:S05]  /*ca20*/  WARPSYNC.COLLECTIVE R19, `(.L_x_304) ;  /* 0x0000000013087348 */ /* 0x000fea0003c00000 */
[----:B------:R0:W1:Y:S02]  /*ca30*/  SHFL.DOWN P0, R41, R42, R39, R40 ;  /* 0x080000272a297389 */ /* 0x0000640000000028 */
[----:B01----:R-:W-:Y:S05]  /*ca40*/  ENDCOLLECTIVE ;  /* 0x000000000000791b */ /* 0x003fea0003800000 */
.L_x_304:
[----:B------:R-:W-:Y:S02]  /*ca50*/  MOV R42, R54 ;  /* 0x00000036002a7202 */ /* 0x000fe40000000f00 */
[----:B------:R-:W-:-:S07]  /*ca60*/  MOV R20, R41 ;  /* 0x0000002900147202 */ /* 0x000fce0000000f00 */
[----:B------:R-:W-:Y:S05]  /*ca70*/  WARPSYNC.COLLECTIVE R19, `(.L_x_305) ;  /* 0x0000000013087348 */ /* 0x000fea0003c00000 */
[----:B------:R0:W1:Y:S02]  /*ca80*/  SHFL.DOWN P0, R41, R42, R39, R40 ;  /* 0x080000272a297389 */ /* 0x0000640000000028 */
[----:B01----:R-:W-:Y:S05]  /*ca90*/  ENDCOLLECTIVE ;  /* 0x000000000000791b */ /* 0x003fea0003800000 */
.L_x_305:
[----:B------:R-:W-:Y:S05]  /*caa0*/  BRA `(.L_x_306) ;  /* 0xffffffc000047947 */ /* 0x000fea000383ffff */
.L_x_116:
[----:B------:R-:W-:Y:S01]  /*cab0*/  BSSY B0, `(.L_x_307) ;  /* 0x0000005000007945 */ /* 0x000fe20003800000 */
[----:B------:R-:W-:-:S07]  /*cac0*/  MOV R19, 0xffffffff ;  /* 0xffffffff00137802 */ /* 0x000fce0000000f00 */
[----:B---3--:R-:W-:Y:S05]  /*cad0*/  WARPSYNC.COLLECTIVE R19, `(.L_x_308) ;  /* 0x0000000013087348 */ /* 0x008fea0003c00000 */
[----:B------:R-:W-:Y:S01]  /*cae0*/  VOTE.ALL P0, P0 ;  /* 0x0000000000ff7806 */ /* 0x000fe20000000000 */
[----:B---3--:R-:W-:-:S12]  /*caf0*/  ENDCOLLECTIVE ;  /* 0x000000000000791b */ /* 0x008fd80003800000 */
.L_x_308:
[----:B------:R-:W-:Y:S05]  /*cb00*/  BSYNC B0 ;  /* 0x0000000000007941 */ /* 0x000fea0003800000 */
.L_x_307:
[----:B------:R-:W-:Y:S05]  /*cb10*/  BRA `(.L_x_309) ;  /* 0xffffffc0008c7947 */ /* 0x000fea000383ffff */
.L_x_310:
[----:B------:R-:W-:-:S00]  /*cb20*/  BRA `(.L_x_310) ;  /* 0xfffffffc00fc7947 */ /* 0x000fc0000383ffff */
[----:B------:R-:W-:-:S00]  /*cb30*/  NOP ;  /* 0x0000000000007918 */ /* 0x000fc00000000000 */
        /* <DEDUP_REMOVED lines=12> */
.L_x_626:


//--------------------- .text._ZN3cub18CUB_300001_SM_10006detail4scan16DeviceScanKernelINS2_10policy_hubIN4cuda3std3__45tupleIJffffffEEES9_S9_j7scan_opE10Policy1000EN6thrust24THRUST_300001_SM_1000_NS12zip_iteratorINS8_IJNSE_6detail15normal_iteratorINSE_10device_ptrIfEEEENSE_17constant_iteratorIfNSE_11use_defaultESM_EESN_SN_SN_SN_EEEEENSF_INS8_IJSK_SK_SK_SK_SK_SK_EEEEENS0_13ScanTileStateIS9_Lb0EEESA_NS0_8NullTypeEjS9_Lb0ESU_EEvT0_T1_T2_iT3_T4_T5_ --------------------------
	.section	.text._ZN3cub18CUB_300001_SM_10006detail4scan16DeviceScanKernelINS2_10policy_hubIN4cuda3std3__45tupleIJffffffEEES9_S9_j7scan_opE10Policy1000EN6thrust24THRUST_300001_SM_1000_NS12zip_iteratorINS8_IJNSE_6detail15normal_iteratorINSE_10device_ptrIfEEEENSE_17constant_iteratorIfNSE_11use_defaultESM_EESN_SN_SN_SN_EEEEENSF_INS8_IJSK_SK_SK_SK_SK_SK_EEEEENS0_13ScanTileStateIS9_Lb0EEESA_NS0_8NullTypeEjS9_Lb0ESU_EEvT0_T1_T2_iT3_T4_T5_,"ax",@progbits
	.align	128
        .global         _ZN3cub18CUB_300001_SM_10006detail4scan16DeviceScanKernelINS2_10policy_hubIN4cuda3std3__45tupleIJffffffEEES9_S9_j7scan_opE10Policy1000EN6thrust24THRUST_300001_SM_1000_NS12zip_iteratorINS8_IJNSE_6detail15normal_iteratorINSE_10device_ptrIfEEEENSE_17constant_iteratorIfNSE_11use_defaultESM_EESN_SN_SN_SN_EEEEENSF_INS8_IJSK_SK_SK_SK_SK_SK_EEEEENS0_13ScanTileStateIS9_Lb0EEESA_NS0_8NullTypeEjS9_Lb0ESU_EEvT0_T1_T2_iT3_T4_T5_
        .type           _ZN3cub18CUB_300001_SM_10006detail4scan16DeviceScanKernelINS2_10policy_hubIN4cuda3std3__45tupleIJffffffEEES9_S9_j7scan_opE10Policy1000EN6thrust24THRUST_300001_SM_1000_NS12zip_iteratorINS8_IJNSE_6detail15normal_iteratorINSE_10device_ptrIfEEEENSE_17constant_iteratorIfNSE_11use_defaultESM_EESN_SN_SN_SN_EEEEENSF_INS8_IJSK_SK_SK_SK_SK_SK_EEEEENS0_13ScanTileStateIS9_Lb0EEESA_NS0_8NullTypeEjS9_Lb0ESU_EEvT0_T1_T2_iT3_T4_T5_,@function
        .size           _ZN3cub18CUB_300001_SM_10006detail4scan16DeviceScanKernelINS2_10policy_hubIN4cuda3std3__45tupleIJffffffEEES9_S9_j7scan_opE10Policy1000EN6thrust24THRUST_300001_SM_1000_NS12zip_iteratorINS8_IJNSE_6detail15normal_iteratorINSE_10device_ptrIfEEEENSE_17constant_iteratorIfNSE_11use_defaultESM_EESN_SN_SN_SN_EEEEENSF_INS8_IJSK_SK_SK_SK_SK_SK_EEEEENS0_13ScanTileStateIS9_Lb0EEESA_NS0_8NullTypeEjS9_Lb0ESU_EEvT0_T1_T2_iT3_T4_T5_,(.L_x_627 - _ZN3cub18CUB_300001_SM_10006detail4scan16DeviceScanKernelINS2_10policy_hubIN4cuda3std3__45tupleIJffffffEEES9_S9_j7scan_opE10Policy1000EN6thrust24THRUST_300001_SM_1000_NS12zip_iteratorINS8_IJNSE_6detail15normal_iteratorINSE_10device_ptrIfEEEENSE_17constant_iteratorIfNSE_11use_defaultESM_EESN_SN_SN_SN_EEEEENSF_INS8_IJSK_SK_SK_SK_SK_SK_EEEEENS0_13ScanTileStateIS9_Lb0EEESA_NS0_8NullTypeEjS9_Lb0ESU_EEvT0_T1_T2_iT3_T4_T5_)
        .other          _ZN3cub18CUB_300001_SM_10006detail4scan16DeviceScanKernelINS2_10policy_hubIN4cuda3std3__45tupleIJffffffEEES9_S9_j7scan_opE10Policy1000EN6thrust24THRUST_300001_SM_1000_NS12zip_iteratorINS8_IJNSE_6detail15normal_iteratorINSE_10device_ptrIfEEEENSE_17constant_iteratorIfNSE_11use_defaultESM_EESN_SN_SN_SN_EEEEENSF_INS8_IJSK_SK_SK_SK_SK_SK_EEEEENS0_13ScanTileStateIS9_Lb0EEESA_NS0_8NullTypeEjS9_Lb0ESU_EEvT0_T1_T2_iT3_T4_T5_,@"STO_CUDA_ENTRY STV_DEFAULT"
_ZN3cub18CUB_300001_SM_10006detail4scan16DeviceScanKernelINS2_10policy_hubIN4cuda3std3__45tupleIJffffffEEES9_S9_j7scan_opE10Policy1000EN6thrust24THRUST_300001_SM_1000_NS12zip_iteratorINS8_IJNSE_6detail15normal_iteratorINSE_10device_ptrIfEEEENSE_17constant_iteratorIfNSE_11use_defaultESM_EESN_SN_SN_SN_EEEEENSF_INS8_IJSK_SK_SK_SK_SK_SK_EEEEENS0_13ScanTileStateIS9_Lb0EEESA_NS0_8NullTypeEjS9_Lb0ESU_EEvT0_T1_T2_iT3_T4_T5_:
.text._ZN3cub18CUB_300001_SM_10006detail4scan16DeviceScanKernelINS2_10policy_hubIN4cuda3std3__45tupleIJffffffEEES9_S9_j7scan_opE10Policy1000EN6thrust24THRUST_300001_SM_1000_NS12zip_iteratorINS8_IJNSE_6detail15normal_iteratorINSE_10device_ptrIfEEEENSE_17constant_iteratorIfNSE_11use_defaultESM_EESN_SN_SN_SN_EEEEENSF_INS8_IJSK_SK_SK_SK_SK_SK_EEEEENS0_13ScanTileStateIS9_Lb0EEESA_NS0_8NullTypeEjS9_Lb0ESU_EEvT0_T1_T2_iT3_T4_T5_:
[----:B------:R-:W-:Y:S08]  /*0000*/  LDC R1, c[0x0][0x37c] ;  /* 0x0000df00ff017b82 */ /* 0x000ff00000000800 */
[----:B------:R-:W0:Y:S01]  /*0010*/  S2UR UR4, SR_CTAID.X ;  /* 0x00000000000479c3 */ /* 0x000e220000002500 */
[----:B------:R-:W0:Y:S01]  /*0020*/  LDCU UR5, c[0x0][0x420] ;  /* 0x00008400ff0577ac */ /* 0x000e220008000800 */
[----:B------:R-:W1:Y:S01]  /*0030*/  LDCU UR6, c[0x0][0x428] ;  /* 0x00008500ff0677ac */ /* 0x000e620008000800 */
[----:B------:R-:W2:Y:S01]  /*0040*/  LDCU.64 UR12, c[0x0][0x358] ;  /* 0x00006b00ff0c77ac */ /* 0x000ea20008000a00 */
[----:B0-----:R-:W-:-:S04]  /*0050*/  UIADD3 UR4, UPT, UPT, UR4, UR5, URZ ;  /* 0x0000000504047290 */ /* 0x001fc8000fffe0ff */
[----:B------:R-:W-:-:S04]  /*0060*/  USHF.L.U32 UR14, UR4, 0x8, URZ ;  /* 0x00000008040e7899 */ /* 0x000fc800080006ff */
[----:B-1----:R-:W-:-:S04]  /*0070*/  UIADD3 UR5, UPT, UPT, -UR14, UR6, URZ ;  /* 0x000000060e057290 */ /* 0x002fc8000fffe1ff */
[----:B------:R-:W-:-:S09]  /*0080*/  UISETP.GE.U32.AND UP0, UPT, UR5, 0x101, UPT ;  /* 0x000001010500788c */ /* 0x000fd2000bf06070 */
        /* <DEDUP_REMOVED lines=13> */
[----:B------:R-:W-:Y:S02]  /*0160*/  IADD3.X R5, PT, PT, RZ, RZ, RZ, P0, !PT ;  /* 0x000000ffff057210 */ /* 0x000fe400007fe4ff */
[C---:B------:R-:W-:Y:S02]  /*0170*/  SHF.L.U32 R3, R2.reuse, 0x2, RZ ;  /* 0x0000000202037819 */ /* 0x040fe400000006ff */
[----:B------:R-:W-:Y:S02]  /*0180*/  SHF.L.U64.HI R2, R2, 0x2, R5 ;  /* 0x0000000202027819 */ /* 0x000fe40000010205 */
[----:B-1----:R-:W-:-:S04]  /*0190*/  IADD3 R4, P0, PT, R3, UR6, RZ ;  /* 0x0000000603047c10 */ /* 0x002fc8000ff1e0ff */
[----:B------:R-:W-:-:S05]  /*01a0*/  IADD3.X R5, PT, PT, R2, UR7, RZ, P0, !PT ;  /* 0x0000000702057c10 */ /* 0x000fca00087fe4ff */
[----:B------:R-:W5:Y:S04]  /*01b0*/  LDG.E R16, desc[UR12][R4.64] ;  /* 0x0000000c04107981 */ /* 0x000f68000c1e1900 */
[----:B------:R-:W5:Y:S01]  /*01c0*/  LDG.E R18, desc[UR12][R4.64+0x80] ;  /* 0x0000800c04127981 */ /* 0x000f62000c1e1900 */
[----:B------:R-:W0:Y:S01]  /*01d0*/  S2UR UR6, SR_CgaCtaId ;  /* 0x00000000000679c3 */ /* 0x000e220000008800 */
[----:B------:R-:W-:Y:S01]  /*01e0*/  HFMA2 R7, -RZ, RZ, 0, 1.430511474609375e-06 ;  /* 0x00000018ff077431 */ /* 0x000fe200000001ff */
[----:B------:R-:W-:Y:S01]  /*01f0*/  UMOV UR5, 0x400 ;  /* 0x0000040000057882 */ /* 0x000fe20000000000 */
[----:B---3--:R-:W-:Y:S01]  /*0200*/  IADD3 R0, PT, PT, R0, R45, RZ ;  /* 0x0000002d00007210 */ /* 0x008fe20007ffe0ff */
[----:B------:R-:W-:Y:S01]  /*0210*/  UISETP.NE.AND UP0, UPT, UR4, URZ, UPT ;  /* 0x000000ff0400728c */ /* 0x000fe2000bf05270 */
[----:B--2---:R-:W-:Y:S01]  /*0220*/  MOV R19, R17 ;  /* 0x0000001100137202 */ /* 0x004fe20000000f00 */
[----:B------:R-:W-:Y:S01]  /*0230*/  BSSY B0, `(.L_x_312) ;  /* 0x000047b000007945 */ /* 0x000fe20003800000 */
[----:B0-----:R-:W-:-:S06]  /*0240*/  ULEA UR5, UR6, UR5, 0x18 ;  /* 0x0000000506057291 */ /* 0x001fcc000f8ec0ff */
[----:B------:R-:W-:-:S04]  /*0250*/  IMAD R0, R0, R7, UR5 ;  /* 0x0000000500007e24 */ /* 0x000fc8000f8e0207 */
        /* <DEDUP_REMOVED lines=33> */
[----:B------:R-:W-:Y:S01]  /*0470*/  SHF.R.U32.HI R36, RZ, 0x5, R51 ;  /* 0x00000005ff247819 */ /* 0x000fe20000011633 */
[----:B------:R-:W-:Y:S01]  /*0480*/  BSSY.RECONVERGENT B1, `(.L_x_314) ;  /* 0x00000f1000017945 */ /* 0x000fe20003800200 */
[----:B------:R-:W-:Y:S01]  /*0490*/  MOV R37, 0x18 ;  /* 0x0000001800257802 */ /* 0x000fe20000000f00 */
[----:B------:R-:W3:Y:S01]  /*04a0*/  SHFL.UP PT, R19, R32, 0x1, RZ ;  /* 0x0420000020137989 */ /* 0x000ee200000e00ff */
[C---:B------:R-:W-:Y:S02]  /*04b0*/  ISETP.NE.AND P2, PT, R36.reuse, 0x1, PT ;  /* 0x000000012400780c */ /* 0x040fe40003f45270 */
[C---:B------:R-:W-:Y:S01]  /*04c0*/  ISETP.NE.AND P3, PT, R36.reuse, 0x2, PT ;  /* 0x000000022400780c */ /* 0x040fe20003f65270 */
[----:B------:R-:W4:Y:S01]  /*04d0*/  SHFL.UP PT, R17, R30, 0x1, RZ ;  /* 0x042000001e117989 */ /* 0x000f2200000e00ff */
[C---:B------:R-:W-:Y:S01]  /*04e0*/  ISETP.NE.AND P4, PT, R36.reuse, 0x3, PT ;  /* 0x000000032400780c */ /* 0x040fe20003f85270 */
[----:B------:R-:W-:-:S02]  /*04f0*/  @!P1 IMAD R37, R36, R37, UR5 ;  /* 0x0000000524259e24 */ /* 0x000fc4000f8e0225 */
[----:B------:R-:W5:Y:S01]  /*0500*/  SHFL.UP PT, R16, R27, 0x1, RZ ;  /* 0x042000001b107989 */ /* 0x000f6200000e00ff */
[----:B------:R-:W-:Y:S02]  /*0510*/  ISETP.GE.U32.AND P5, PT, R51, 0x20, PT ;  /* 0x000000203300780c */ /* 0x000fe40003fa6070 */
[----:B------:R-:W-:Y:S01]  /*0520*/  MOV R44, RZ ;  /* 0x000000ff002c7202 */ /* 0x000fe20000000f00 */
[-C--:B0-----:R-:W-:Y:S01]  /*0530*/  FMUL R24, R34, R21.reuse ;  /* 0x0000001522187220 */ /* 0x081fe20000400000 */
[----:B------:R-:W-:Y:S01]  /*0540*/  FMUL R22, R32, R21 ;  /* 0x0000001520167220 */ /* 0x000fe20000400000 */
[----:B------:R-:W-:Y:S01]  /*0550*/  MOV R50, RZ ;  /* 0x000000ff00327202 */ /* 0x000fe20000000f00 */
        /* <DEDUP_REMOVED lines=21> */
[----:B------:R-:W-:-:S03]  /*06b0*/  ISETP.GT.AND P0, PT, R45, 0x1, PT ;  /* 0x000000012d00780c */ /* 0x000fc60003f04270 */
        /* <DEDUP_REMOVED lines=57> */
[----:B------:R-:W-:-:S02]  /*0a50*/  FMUL R27, R27, R30 ;  /* 0x0000001e1b1b7220 */ /* 0x000fc40000400000 */
[----:B------:R-:W0:Y:S02]  /*0a60*/  SHFL.UP PT, R18, R21, 0x8, RZ ;  /* 0x0500000015127989 */ /* 0x000e2400000e00ff */
        /* <DEDUP_REMOVED lines=8> */
[----:B------:R-:W1:Y:S01]  /*0af0*/  SHFL.UP PT, R23, R28, 0x10, RZ ;  /* 0x060000001c177989 */ /* 0x000e6200000e00ff */
[C---:B----4-:R-:W-:Y:S01]  /*0b00*/  FFMA R20, R16.reuse, R24, R27 ;  /* 0x0000001810147223 */ /* 0x050fe2000000001b */
[----:B------:R-:W-:-:S03]  /*0b10*/  FFMA R22, R16, R21, R22 ;  /* 0x0000001510167223 */ /* 0x000fc60000000016 */
[----:B------:R-:W-:Y:S01]  /*0b20*/  FADD R20, R20, R25 ;  /* 0x0000001914147221 */ /* 0x000fe20000000000 */
[----:B------:R-:W-:Y:S01]  /*0b30*/  @!P0 MOV R20, R25 ;  /* 0x0000001900148202 */ /* 0x000fe20000000f00 */
[-C--:B0-----:R-:W-:Y:S01]  /*0b40*/  FFMA R17, R18, R24.reuse, R17 ;  /* 0x0000001812117223 */ /* 0x081fe20000000011 */
[----:B------:R-:W-:Y:S01]  /*0b50*/  FADD R22, R22, R19 ;  /* 0x0000001316167221 */ /* 0x000fe20000000000 */
[----:B------:R-:W-:Y:S01]  /*0b60*/  @!P0 MOV R17, R24 ;  /* 0x0000001800118202 */ /* 0x000fe20000000f00 */
[----:B------:R-:W-:Y:S01]  /*0b70*/  FFMA R29, R18, R21, R29 ;  /* 0x00000015121d7223 */ /* 0x000fe2000000001d */
[----:B------:R-:W0:Y:S01]  /*0b80*/  SHFL.UP PT, R24, R26, 0x10, RZ ;  /* 0x060000001a187989 */ /* 0x000e2200000e00ff */
[----:B------:R-:W-:Y:S02]  /*0b90*/  @!P0 MOV R22, R19 ;  /* 0x0000001300168202 */ /* 0x000fe40000000f00 */
[----:B------:R-:W-:Y:S01]  /*0ba0*/  @!P0 MOV R29, R21 ;  /* 0x00000015001d8202 */ /* 0x000fe20000000f00 */
[----:B------:R-:W2:Y:S01]  /*0bb0*/  SHFL.UP PT, R19, R20, 0x10, RZ ;  /* 0x0600000014137989 */ /* 0x000ea200000e00ff */
[----:B------:R-:W-:-:S03]  /*0bc0*/  ISETP.GT.AND P0, PT, R45, 0xf, PT ;  /* 0x0000000f2d00780c */ /* 0x000fc60003f04270 */
[----:B------:R-:W3:Y:S04]  /*0bd0*/  SHFL.UP PT, R21, R17, 0x10, RZ ;  /* 0x0600000011157989 */ /* 0x000ee800000e00ff */
[----:B------:R-:W4:Y:S01]  /*0be0*/  SHFL.UP PT, R16, R22, 0x10, RZ ;  /* 0x0600000016107989 */ /* 0x000f2200000e00ff */
[C---:B-1----:R-:W-:Y:S01]  /*0bf0*/  FMUL R25, R23.reuse, R26 ;  /* 0x0000001a17197220 */ /* 0x042fe20000400000 */
[-C--:B------:R-:W-:Y:S02]  /*0c00*/  FMUL R30, R23, R28.reuse ;  /* 0x0000001c171e7220 */ /* 0x080fe40000400000 */
[----:B------:R-:W1:Y:S01]  /*0c10*/  SHFL.UP PT, R18, R29, 0x10, RZ ;  /* 0x060000001d127989 */ /* 0x000e6200000e00ff */
[C---:B0-----:R-:W-:Y:S01]  /*0c20*/  FFMA R40, R24.reuse, R29, R25 ;  /* 0x0000001d18287223 */ /* 0x041fe20000000019 */
[----:B------:R-:W-:Y:S01]  /*0c30*/  FFMA R41, R24, R17, R30 ;  /* 0x0000001118297223 */ /* 0x000fe2000000001e */
[----:B------:R-:W-:Y:S01]  /*0c40*/  @!P0 MOV R41, R28 ;  /* 0x0000001c00298202 */ /* 0x000fe20000000f00 */
[C---:B--2---:R-:W-:Y:S01]  /*0c50*/  FMUL R23, R19.reuse, R26 ;  /* 0x0000001a13177220 */ /* 0x044fe20000400000 */
[----:B------:R-:W-:Y:S01]  /*0c60*/  FMUL R24, R19, R28 ;  /* 0x0000001c13187220 */ /* 0x000fe20000400000 */
[-C--:B------:R-:W-:Y:S01]  /*0c70*/  @!P0 MOV R40, R26.reuse ;  /* 0x0000001a00288202 */ /* 0x080fe20000000f00 */
[C---:B---3--:R-:W-:Y:S01]  /*0c80*/  FMUL R19, R21.reuse, R26 ;  /* 0x0000001a15137220 */ /* 0x048fe20000400000 */
[----:B------:R-:W-:-:S03]  /*0c90*/  FMUL R21, R21, R28 ;  /* 0x0000001c15157220 */ /* 0x000fc60000400000 */
[----:B------:R-:W-:Y:S01]  /*0ca0*/  @!P1 STS.64 [R37+0x60], R40 ;  /* 0x0000602825009388 */ /* 0x000fe20000000a00 */
[C---:B----4-:R-:W-:Y:S01]  /*0cb0*/  FFMA R23, R16.reuse, R29, R23 ;  /* 0x0000001d10177223 */ /* 0x050fe20000000017 */
[----:B------:R-:W-:Y:S02]  /*0cc0*/  FFMA R47, R16, R17, R24 ;  /* 0x00000011102f7223 */ /* 0x000fe40000000018 */
[----:B------:R-:W-:Y:S01]  /*0cd0*/  SHFL.UP PT, R41, R41, 0x1, RZ ;  /* 0x0420000029297989 */ /* 0x000fe200000e00ff */
[C---:B-1----:R-:W-:Y:S01]  /*0ce0*/  FFMA R42, R18.reuse, R29, R19 ;  /* 0x0000001d122a7223 */ /* 0x042fe20000000013 */
[-C--:B------:R-:W-:Y:S01]  /*0cf0*/  FFMA R43, R18, R17.reuse, R21 ;  /* 0x00000011122b7223 */ /* 0x080fe20000000015 */
[----:B------:R-:W-:Y:S01]  /*0d00*/  FADD R47, R47, R20 ;  /* 0x000000142f2f7221 */ /* 0x000fe20000000000 */
[----:B------:R-:W-:Y:S01]  /*0d10*/  FADD R46, R23, R22 ;  /* 0x00000016172e7221 */ /* 0x000fe20000000000 */
[----:B------:R-:W-:Y:S02]  /*0d20*/  @!P0 MOV R43, R17 ;  /* 0x00000011002b8202 */ /* 0x000fe40000000f00 */
[----:B------:R-:W-:-:S02]  /*0d30*/  @!P0 MOV R42, R29 ;  /* 0x0000001d002a8202 */ /* 0x000fc40000000f00 */
[----:B------:R-:W-:Y:S02]  /*0d40*/  @!P0 MOV R47, R20 ;  /* 0x00000014002f8202 */ /* 0x000fe40000000f00 */
[----:B------:R-:W-:Y:S01]  /*0d50*/  @!P0 MOV R46, R22 ;  /* 0x00000016002e8202 */ /* 0x000fe20000000f00 */
[----:B------:R-:W-:Y:S01]  /*0d60*/  @!P1 STS.64 [R37+0x58], R42 ;  /* 0x0000582a25009388 */ /* 0x000fe20000000a00 */
[----:B------:R-:W-:-:S03]  /*0d70*/  ISETP.NE.AND P0, PT, R51, RZ, PT ;  /* 0x000000ff3300720c */ /* 0x000fc60003f05270 */
[----:B------:R-:W-:Y:S01]  /*0d80*/  @!P1 STS.64 [R37+0x50], R46 ;  /* 0x0000502e25009388 */ /* 0x000fe20000000a00 */
[----:B------:R-:W-:Y:S01]  /*0d90*/  BAR.SYNC.DEFER_BLOCKING 0x0 ;  /* 0x0000000000007b1d */ /* 0x000fe20000010000 */
[----:B------:R-:W-:-:S05]  /*0da0*/  ISETP.NE.AND P1, PT, R51, RZ, PT ;  /* 0x000000ff3300720c */ /* 0x000fca0003f25270 */
        /* <DEDUP_REMOVED lines=11> */
[-C--:B-1----:R-:W-:Y:S01]  /*0e60*/  FMUL R52, R17, R23.reuse ;  /* 0x0000001711347220 */ /* 0x082fe20000400000 */
[----:B------:R-:W-:Y:S01]  /*0e70*/  FMUL R54, R19, R23 ;  /* 0x0000001713367220 */ /* 0x000fe20000400000 */
[-C--:B------:R-:W-:Y:S01]  /*0e80*/  FMUL R51, R17, R22.reuse ;  /* 0x0000001611337220 */ /* 0x080fe20000400000 */
[----:B------:R-:W-:Y:S01]  /*0e90*/  FMUL R53, R19, R22 ;  /* 0x0000001613357220 */ /* 0x000fe20000400000 */
[-C--:B------:R-:W-:Y:S01]  /*0ea0*/  FFMA R52, R16, R21.reuse, R52 ;  /* 0x0000001510347223 */ /* 0x080fe20000000034 */
[----:B------:R-:W-:Y:S01]  /*0eb0*/  FFMA R54, R18, R21, R54 ;  /* 0x0000001512367223 */ /* 0x000fe20000000036 */
[----:B--2---:R-:W-:Y:S01]  /*0ec0*/  FMUL R23, R25, R23 ;  /* 0x0000001719177220 */ /* 0x004fe20000400000 */
[----:B------:R-:W-:Y:S01]  /*0ed0*/  FFMA R51, R16, R20, R51 ;  /* 0x0000001410337223 */ /* 0x000fe20000000033 */
[----:B------:R-:W-:Y:S01]  /*0ee0*/  FADD R27, R52, R27 ;  /* 0x0000001b341b7221 */ /* 0x000fe20000000000 */
[----:B------:R-:W-:-:S02]  /*0ef0*/  CS2R R16, SRZ ;  /* 0x0000000000107805 */ /* 0x000fc4000001ff00 */
[----:B------:R-:W-:Y:S01]  /*0f00*/  @!P2 MOV R48, R19 ;  /* 0x000000130030a202 */ /* 0x000fe20000000f00 */
[----:B------:R-:W-:Y:S01]  /*0f10*/  FFMA R19, R18, R20, R53 ;  /* 0x0000001412137223 */ /* 0x000fe20000000035 */
[----:B------:R-:W-:Y:S01]  /*0f20*/  @!P2 MOV R17, R18 ;  /* 0x000000120011a202 */ /* 0x000fe20000000f00 */
[----:B------:R-:W-:Y:S01]  /*0f30*/  FFMA R23, R24, R21, R23 ;  /* 0x0000001518177223 */ /* 0x000fe20000000017 */
[----:B------:R-:W-:Y:S01]  /*0f40*/  FADD R26, R51, R26 ;  /* 0x0000001a331a7221 */ /* 0x000fe20000000000 */
[----:B------:R-:W-:Y:S01]  /*0f50*/  @!P3 MOV R48, R54 ;  /* 0x000000360030b202 */ /* 0x000fe20000000f00 */
[CC--:B---3--:R-:W-:Y:S01]  /*0f60*/  FMUL R18, R54.reuse, R28.reuse ;  /* 0x0000001c36127220 */ /* 0x0c8fe20000400000 */
[----:B------:R-:W-:Y:S01]  /*0f70*/  FMUL R54, R54, R29 ;  /* 0x0000001d36367220 */ /* 0x000fe20000400000 */
[C---:B------:R-:W-:Y:S01]  /*0f80*/  FMUL R21, R27.reuse, R28 ;  /* 0x0000001c1b157220 */ /* 0x040fe20000400000 */
[----:B------:R-:W-:Y:S01]  /*0f90*/  @!P3 MOV R49, R27 ;  /* 0x0000001b0031b202 */ /* 0x000fe20000000f00 */
[----:B------:R-:W-:Y:S01]  /*0fa0*/  FMUL R27, R27, R29 ;  /* 0x0000001d1b1b7220 */ /* 0x000fe20000400000 */
[----:B------:R-:W-:Y:S01]  /*0fb0*/  FMUL R55, R25, R22 ;  /* 0x0000001619377220 */ /* 0x000fe20000400000 */
[-C--:B----4-:R-:W-:Y:S01]  /*0fc0*/  FFMA R54, R19, R35.reuse, R54 ;  /* 0x0000002313367223 */ /* 0x090fe20000000036 */
[C---:B------:R-:W-:Y:S01]  /*0fd0*/  FFMA R21, R26.reuse, R34, R21 ;  /* 0x000000221a157223 */ /* 0x040fe20000000015 */
[----:B------:R-:W-:Y:S01]  /*0fe0*/  @!P3 MOV R44, R26 ;  /* 0x0000001a002cb202 */ /* 0x000fe20000000f00 */
[----:B------:R-:W-:Y:S01]  /*0ff0*/  FFMA R26, R26, R35, R27 ;  /* 0x000000231a1a7223 */ /* 0x000fe2000000001b */
[----:B------:R-:W-:Y:S01]  /*1000*/  FFMA R55, R24, R20, R55 ;  /* 0x0000001418377223 */ /* 0x000fe20000000037 */
[----:B------:R-:W-:Y:S01]  /*1010*/  FMUL R20, R23, R28 ;  /* 0x0000001c17147220 */ /* 0x000fe20000400000 */
[----:B------:R-:W-:Y:S01]  /*1020*/  @!P3 MOV R17, R19 ;  /* 0x000000130011b202 */ /* 0x000fe20000000f00 */
[----:B------:R-:W-:Y:S01]  /*1030*/  FFMA R22, R19, R34, R18 ;  /* 0x0000002213167223 */ /* 0x000fe20000000012 */
[----:B------:R-:W-:Y:S01]  /*1040*/  @!P2 MOV R16, R24 ;  /* 0x000000180010a202 */ /* 0x000fe20000000f00 */
[----:B-----5:R-:W-:Y:S01]  /*1050*/  FMUL R19, R54, R38 ;  /* 0x0000002636137220 */ /* 0x020fe20000400000 */
[----:B------:R-:W-:Y:S01]  /*1060*/  FMUL R24, R23, R29 ;  /* 0x0000001d17187220 */ /* 0x000fe20000400000 */
[----:B------:R-:W-:Y:S01]  /*1070*/  FADD R26, R33, R26 ;  /* 0x0000001a211a7221 */ /* 0x000fe20000000000 */
[C---:B------:R-:W-:Y:S01]  /*1080*/  FFMA R18, R55.reuse, R34, R20 ;  /* 0x0000002237127223 */ /* 0x040fe20000000014 */
[----:B------:R-:W-:Y:S01]  /*1090*/  FFMA R20, R22, R36, R19 ;  /* 0x0000002416147223 */ /* 0x000fe20000000013 */
[----:B------:R-:W-:Y:S01]  /*10a0*/  FFMA R24, R55, R35, R24 ;  /* 0x0000002337187223 */ /* 0x000fe20000000018 */
[----:B------:R-:W-:Y:S01]  /*10b0*/  FADD R32, R32, R21 ;  /* 0x0000001520207221 */ /* 0x000fe20000000000 */
[-C--:B------:R-:W-:Y:S01]  /*10c0*/  FMUL R19, R26, R38.reuse ;  /* 0x000000261a137220 */ /* 0x080fe20000400000 */
[----:B------:R-:W-:Y:S01]  /*10d0*/  @!P2 MOV R50, R25 ;  /* 0x000000190032a202 */ /* 0x000fe20000000f00 */
[C---:B------:R-:W-:Y:S01]  /*10e0*/  FMUL R25, R24.reuse, R39 ;  /* 0x0000002718197220 */ /* 0x040fe20000400000 */
[----:B------:R-:W-:Y:S01]  /*10f0*/  @!P3 MOV R50, R23 ;  /* 0x000000170032b202 */ /* 0x000fe20000000f00 */
[----:B------:R-:W-:Y:S01]  /*1100*/  FMUL R23, R24, R38 ;  /* 0x0000002618177220 */ /* 0x000fe20000400000 */
[----:B------:R-:W-:Y:S01]  /*1110*/  @!P4 MOV R48, R54 ;  /* 0x000000360030c202 */ /* 0x000fe20000000f00 */
[-C--:B------:R-:W-:Y:S01]  /*1120*/  FMUL R54, R54, R39.reuse ;  /* 0x0000002736367220 */ /* 0x080fe20000400000 */
[----:B------:R-:W-:Y:S01]  /*1130*/  @!P4 MOV R49, R26 ;  /* 0x0000001a0031c202 */ /* 0x000fe20000000f00 */
[----:B------:R-:W-:Y:S01]  /*1140*/  FFMA R19, R32, R36, R19 ;  /* 0x0000002420137223 */ /* 0x000fe20000000013 */
[----:B------:R-:W-:Y:S01]  /*1150*/  FMUL R26, R26, R39 ;  /* 0x000000271a1a7220 */ /* 0x000fe20000400000 */
[----:B------:R-:W-:Y:S01]  /*1160*/  @!P4 MOV R17, R22 ;  /* 0x000000160011c202 */ /* 0x000fe20000000f00 */
[-C--:B------:R-:W-:Y:S01]  /*1170*/  FFMA R21, R22, R37.reuse, R54 ;  /* 0x0000002516157223 */ /* 0x080fe20000000036 */
[----:B------:R-:W-:Y:S01]  /*1180*/  FFMA R22, R18, R36, R23 ;  /* 0x0000002412167223 */ /* 0x000fe20000000017 */
[----:B------:R-:W-:Y:S01]  /*1190*/  FFMA R26, R32, R37, R26 ;  /* 0x00000025201a7223 */ /* 0x000fe2000000001a */
[----:B------:R-:W-:Y:S01]  /*11a0*/  FADD R30, R19, R30 ;  /* 0x0000001e131e7221 */ /* 0x000fe20000000000 */
[----:B------:R0:W1:Y:S01]  /*11b0*/  SHFL.UP PT, R23, R40, 0x1, RZ ;  /* 0x0420000028177989 */ /* 0x00006200000e00ff */
[----:B------:R-:W-:Y:S01]  /*11c0*/  @!P3 MOV R16, R55 ;  /* 0x000000370010b202 */ /* 0x000fe20000000f00 */
[----:B------:R-:W-:Y:S01]  /*11d0*/  FFMA R37, R18, R37, R25 ;  /* 0x0000002512257223 */ /* 0x000fe20000000019 */
[----:B------:R-:W-:Y:S01]  /*11e0*/  @!P4 MOV R50, R24 ;  /* 0x000000180032c202 */ /* 0x000fe20000000f00 */
[----:B------:R0:W2:Y:S01]  /*11f0*/  SHFL.UP PT, R19, R42, 0x1, RZ ;  /* 0x042000002a137989 */ /* 0x0000a200000e00ff */
[----:B------:R-:W-:Y:S01]  /*1200*/  @!P4 MOV R44, R32 ;  /* 0x00000020002cc202 */ /* 0x000fe20000000f00 */
[----:B------:R-:W-:Y:S01]  /*1210*/  FADD R31, R26, R31 ;  /* 0x0000001f1a1f7221 */ /* 0x000fe20000000000 */
[----:B------:R-:W-:Y:S01]  /*1220*/  @!P4 MOV R16, R18 ;  /* 0x000000120010c202 */ /* 0x000fe20000000f00 */
[----:B------:R-:W-:Y:S06]  /*1230*/  @!P5 BRA `(.L_x_315) ;  /* 0x000000000054d947 */ /* 0x000fec0003800000 */
[----:B--2---:R-:W-:Y:S01]  /*1240*/  FMUL R18, R19, R44 ;  /* 0x0000002c13127220 */ /* 0x004fe20000400000 */
[----:B------:R-:W-:Y:S01]  /*1250*/  ISETP.NE.AND P2, PT, R45, RZ, PT ;  /* 0x000000ff2d00720c */ /* 0x000fe20003f45270 */
[C---:B------:R-:W-:Y:S01]  /*1260*/  FMUL R24, R19.reuse, R17 ;  /* 0x0000001113187220 */ /* 0x040fe20000400000 */
[----:B------:R-:W-:Y:S01]  /*1270*/  FMUL R27, R19, R16 ;  /* 0x00000010131b7220 */ /* 0x000fe20000400000 */
[----:B-1----:R-:W-:Y:S01]  /*1280*/  FFMA R25, R23, R49, R18 ;  /* 0x0000003117197223 */ /* 0x002fe20000000012 */
[C---:B------:R-:W-:Y:S01]  /*1290*/  FMUL R18, R43.reuse, R44 ;  /* 0x0000002c2b127220 */ /* 0x040fe20000400000 */
        /* <DEDUP_REMOVED lines=15> */
.L_x_315:
[----:B------:R-:W-:Y:S05]  /*1390*/  BSYNC.RECONVERGENT B1 ;  /* 0x0000000000017941 */ /* 0x000fea0003800200 */
.L_x_314:
[----:B------:R-:W-:Y:S04]  /*13a0*/  BSSY.RECONVERGENT B1, `(.L_x_316) ;  /* 0x0000012000017945 */ /* 0x000fe80003800200 */
[----:B------:R-:W-:Y:S05]  /*13b0*/  @!P0 BRA `(.L_x_317) ;  /* 0x0000000000408947 */ /* 0x000fea0003800000 */
[C---:B------:R-:W-:Y:S01]  /*13c0*/  FMUL R17, R8.reuse, R47 ;  /* 0x0000002f08117220 */ /* 0x040fe20000400000 */
[C---:B------:R-:W-:Y:S01]  /*13d0*/  FMUL R24, R8.reuse, R41 ;  /* 0x0000002908187220 */ /* 0x040fe20000400000 */
[-C--:B------:R-:W-:Y:S01]  /*13e0*/  FMUL R16, R8, R43.reuse ;  /* 0x0000002b08107220 */ /* 0x080fe20000400000 */
[C---:B------:R-:W-:Y:S01]  /*13f0*/  FMUL R18, R9.reuse, R43 ;  /* 0x0000002b09127220 */ /* 0x040fe20000400000 */
[C---:B------:R-:W-:Y:S01]  /*1400*/  FMUL R8, R9.reuse, R47 ;  /* 0x0000002f09087220 */ /* 0x040fe20000400000 */
[----:B------:R-:W-:Y:S01]  /*1410*/  FMUL R26, R9, R41 ;  /* 0x00000029091a7220 */ /* 0x000fe20000400000 */
[CC--:B------:R-:W-:Y:S01]  /*1420*/  FFMA R17, R6.reuse, R46.reuse, R17 ;  /* 0x0000002e06117223 */ /* 0x0c0fe20000000011 */
[CC--:B--2---:R-:W-:Y:S01]  /*1430*/  FFMA R16, R6.reuse, R19.reuse, R16 ;  /* 0x0000001306107223 */ /* 0x0c4fe20000000010 */
        /* <DEDUP_REMOVED lines=8> */
.L_x_317:
[----:B------:R-:W-:Y:S05]  /*14c0*/  BSYNC.RECONVERGENT B1 ;  /* 0x0000000000017941 */ /* 0x000fea0003800200 */
.L_x_316:
[C---:B-1----:R-:W-:Y:S01]  /*14d0*/  FMUL R23, R14.reuse, R5 ;  /* 0x000000050e177220 */ /* 0x042fe20000400000 */
[C---:B------:R-:W-:Y:S01]  /*14e0*/  FMUL R17, R14.reuse, R7 ;  /* 0x000000070e117220 */ /* 0x040fe20000400000 */
[----:B--2---:R-:W-:Y:S01]  /*14f0*/  FMUL R19, R14, R9 ;  /* 0x000000090e137220 */ /* 0x004fe20000400000 */
[C---:B------:R-:W-:Y:S01]  /*1500*/  FMUL R24, R15.reuse, R5 ;  /* 0x000000050f187220 */ /* 0x040fe20000400000 */
[C---:B------:R-:W-:Y:S01]  /*1510*/  FMUL R14, R15.reuse, R7 ;  /* 0x000000070f0e7220 */ /* 0x040fe20000400000 */
[----:B------:R-:W-:Y:S01]  /*1520*/  FMUL R15, R15, R9 ;  /* 0x000000090f0f7220 */ /* 0x000fe20000400000 */
[C---:B------:R-:W-:Y:S01]  /*1530*/  FFMA R16, R12.reuse, R6, R17 ;  /* 0x000000060c107223 */ /* 0x040fe20000000011 */
[C---:B------:R-:W-:Y:S01]  /*1540*/  FFMA R18, R12.reuse, R8, R19 ;  /* 0x000000080c127223 */ /* 0x040fe20000000013 */
[-C--:B------:R-:W-:Y:S01]  /*1550*/  FFMA R23, R12, R4.reuse, R23 ;  /* 0x000000040c177223 */ /* 0x080fe20000000017 */
[C---:B------:R-:W-:Y:S01]  /*1560*/  FFMA R24, R13.reuse, R4, R24 ;  /* 0x000000040d187223 */ /* 0x040fe20000000018 */
[C---:B------:R-:W-:Y:S01]  /*1570*/  FFMA R17, R13.reuse, R6, R14 ;  /* 0x000000060d117223 */ /* 0x040fe2000000000e */
[----:B------:R-:W-:Y:S01]  /*1580*/  FFMA R19, R13, R8, R15 ;  /* 0x000000080d137223 */ /* 0x000fe2000000000f */
[----:B------:R-:W-:Y:S06]  /*1590*/  @P1 BRA `(.L_x_318) ;  /* 0x0000003400101947 */ /* 0x000fec0003800000 */
[----:B------:R-:W1:Y:S01]  /*15a0*/  LDC.64 R12, c[0x0][0x418] ;  /* 0x00010600ff0c7b82 */ /* 0x000e620000000a00 */
[----:B------:R-:W-:-:S07]  /*15b0*/  HFMA2 R25, -RZ, RZ, 0, 6.020069122314453125e-06 ;  /* 0x00000065ff197431 */ /* 0x000fce00000001ff */
[----:B------:R-:W2:Y:S01]  /*15c0*/  LDC.64 R14, c[0x0][0x408] ;  /* 0x00010200ff0e7b82 */ /* 0x000ea20000000a00 */
[----:B-1----:R1:W-:Y:S04]  /*15d0*/  ST.E.STRONG.GPU desc[UR12][R12.64+0x300], R30 ;  /* 0x0003001e0c007985 */ /* 0x0023e8000c10f90c */
        /* <DEDUP_REMOVED lines=8> */
[----:B--2---:R1:W-:Y:S01]  /*1660*/  ST.E.STRONG.GPU desc[UR12][R14.64+0x80], R25 ;  /* 0x000080190e007985 */ /* 0x0043e2000c10f90c */
[----:B------:R-:W-:Y:S05]  /*1670*/  BRA `(.L_x_318) ;  /* 0x0000003000d87947 */ /* 0x000fea0003800000 */
.L_x_313:
        /* <DEDUP_REMOVED lines=20> */
[----:B------:R-:W-:Y:S02]  /*17c0*/  SHF.R.U32.HI R36, RZ, 0x5, R51 ;  /* 0x00000005ff247819 */ /* 0x000fe40000011633 */
[----:B------:R-:W-:Y:S01]  /*17d0*/  MOV R37, 0x18 ;  /* 0x0000001800257802 */ /* 0x000fe20000000f00 */
[----:B------:R-:W3:Y:S01]  /*17e0*/  SHFL.UP PT, R20, R26, 0x1, RZ ;  /* 0x042000001a147989 */ /* 0x000ee200000e00ff */
[C---:B------:R-:W-:Y:S02]  /*17f0*/  ISETP.NE.AND P2, PT, R36.reuse, 0x3, PT ;  /* 0x000000032400780c */ /* 0x040fe40003f45270 */
[----:B------:R-:W-:Y:S01]  /*1800*/  MOV R50, RZ ;  /* 0x000000ff00327202 */ /* 0x000fe20000000f00 */
[----:B------:R-:W4:Y:S01]  /*1810*/  SHFL.UP PT, R19, R30, 0x1, RZ ;  /* 0x042000001e137989 */ /* 0x000f2200000e00ff */
[----:B------:R-:W-:Y:S01]  /*1820*/  MOV R44, RZ ;  /* 0x000000ff002c7202 */ /* 0x000fe20000000f00 */
[----:B------:R-:W-:-:S02]  /*1830*/  @!P1 IMAD R37, R36, R37, UR5 ;  /* 0x0000000524259e24 */ /* 0x000fc4000f8e0225 */
        /* <DEDUP_REMOVED lines=66> */
[----:B------:R-:W-:Y:S01]  /*1c60*/  FADD R23, R23, R28 ;  /* 0x0000001c17177221 */ /* 0x000fe20000000000 */
[C---:B----4-:R-:W-:Y:S01]  /*1c70*/  FMUL R31, R21.reuse, R31 ;  /* 0x0000001f151f7220 */ /* 0x050fe20000400000 */
[----:B------:R-:W-:Y:S01]  /*1c80*/  @!P0 MOV R23, R28 ;  /* 0x0000001c00178202 */ /* 0x000fe20000000f00 */
[----:B------:R-:W-:Y:S01]  /*1c90*/  FMUL R21, R21, R26 ;  /* 0x0000001a15157220 */ /* 0x000fe20000400000 */
[----:B------:R-:W-:Y:S01]  /*1ca0*/  FADD R17, R17, R22 ;  /* 0x0000001611117221 */ /* 0x000fe20000000000 */
[----:B------:R-:W0:Y:S01]  /*1cb0*/  SHFL.UP PT, R26, R25, 0x8, RZ ;  /* 0x05000000191a7989 */ /* 0x000e2200000e00ff */
[----:B------:R-:W-:Y:S01]  /*1cc0*/  @!P0 MOV R17, R22 ;  /* 0x0000001600118202 */ /* 0x000fe20000000f00 */
[CC--:B-----5:R-:W-:Y:S01]  /*1cd0*/  FFMA R31, R18.reuse, R16.reuse, R31 ;  /* 0x00000010121f7223 */ /* 0x0e0fe2000000001f */
[----:B------:R-:W-:Y:S01]  /*1ce0*/  @!P0 MOV R31, R16 ;  /* 0x00000010001f8202 */ /* 0x000fe20000000f00 */
[----:B------:R-:W1:Y:S01]  /*1cf0*/  SHFL.UP PT, R20, R23, 0x8, RZ ;  /* 0x0500000017147989 */ /* 0x000e6200000e00ff */
[-C--:B------:R-:W-:Y:S01]  /*1d00*/  FFMA R18, R18, R19.reuse, R21 ;  /* 0x0000001312127223 */ /* 0x080fe20000000015 */
[----:B------:R-:W-:-:S02]  /*1d10*/  @!P0 MOV R18, R19 ;  /* 0x0000001300128202 */ /* 0x000fc40000000f00 */
[----:B------:R-:W2:Y:S01]  /*1d20*/  SHFL.UP PT, R16, R17, 0x8, RZ ;  /* 0x0500000011107989 */ /* 0x000ea200000e00ff */
[----:B------:R-:W-:-:S03]  /*1d30*/  ISETP.GT.AND P0, PT, R45, 0x7, PT ;  /* 0x000000072d00780c */ /* 0x000fc60003f04270 */
[----:B------:R-:W3:Y:S04]  /*1d40*/  SHFL.UP PT, R21, R31, 0x8, RZ ;  /* 0x050000001f157989 */ /* 0x000ee800000e00ff */
[----:B------:R-:W4:Y:S01]  /*1d50*/  SHFL.UP PT, R19, R18, 0x8, RZ ;  /* 0x0500000012137989 */ /* 0x000f2200000e00ff */
[C---:B0-----:R-:W-:Y:S01]  /*1d60*/  FMUL R27, R26.reuse, R30 ;  /* 0x0000001e1a1b7220 */ /* 0x041fe20000400000 */
[-C--:B------:R-:W-:Y:S01]  /*1d70*/  FMUL R26, R26, R25.reuse ;  /* 0x000000191a1a7220 */ /* 0x080fe20000400000 */
[----:B-1----:R-:W-:Y:S02]  /*1d80*/  FMUL R29, R20, R25 ;  /* 0x00000019141d7220 */ /* 0x002fe40000400000 */
[C---:B------:R-:W-:Y:S01]  /*1d90*/  FFMA R28, R24.reuse, R18, R27 ;  /* 0x00000012181c7223 */ /* 0x040fe2000000001b */
[----:B------:R-:W-:Y:S01]  /*1da0*/  FFMA R26, R24, R31, R26 ;  /* 0x0000001f181a7223 */ /* 0x000fe2000000001a */
[-C--:B------:R-:W-:Y:S01]  /*1db0*/  FMUL R27, R20, R30.reuse ;  /* 0x0000001e141b7220 */ /* 0x080fe20000400000 */
[----:B------:R-:W-:Y:S01]  /*1dc0*/  @!P0 MOV R26, R25 ;  /* 0x00000019001a8202 */ /* 0x000fe20000000f00 */
[C---:B--2---:R-:W-:Y:S01]  /*1dd0*/  FFMA R20, R16.reuse, R31, R29 ;  /* 0x0000001f10147223 */ /* 0x044fe2000000001d */
[----:B------:R-:W-:Y:S01]  /*1de0*/  @!P0 MOV R28, R30 ;  /* 0x0000001e001c8202 */ /* 0x000fe20000000f00 */
[----:B------:R-:W-:Y:S01]  /*1df0*/  FFMA R16, R16, R18, R27 ;  /* 0x0000001210107223 */ /* 0x000fe2000000001b */
[C---:B---3--:R-:W-:Y:S01]  /*1e00*/  FMUL R22, R21.reuse, R30 ;  /* 0x0000001e15167220 */ /* 0x048fe20000400000 */
[----:B------:R-:W-:Y:S01]  /*1e10*/  FMUL R24, R21, R25 ;  /* 0x0000001915187220 */ /* 0x000fe20000400000 */
[----:B------:R-:W-:Y:S01]  /*1e20*/  FADD R20, R20, R23 ;  /* 0x0000001714147221 */ /* 0x000fe20000000000 */
[----:B------:R-:W0:Y:S01]  /*1e30*/  SHFL.UP PT, R25, R26, 0x10, RZ ;  /* 0x060000001a197989 */ /* 0x000e2200000e00ff */
[----:B------:R-:W-:Y:S01]  /*1e40*/  @!P0 MOV R20, R23 ;  /* 0x0000001700148202 */ /* 0x000fe20000000f00 */
[C---:B----4-:R-:W-:Y:S01]  /*1e50*/  FFMA R22, R19.reuse, R18, R22 ;  /* 0x0000001213167223 */ /* 0x050fe20000000016 */
[-C--:B------:R-:W-:Y:S01]  /*1e60*/  FFMA R19, R19, R31.reuse, R24 ;  /* 0x0000001f13137223 */ /* 0x080fe20000000018 */
[----:B------:R-:W-:Y:S01]  /*1e70*/  FADD R16, R16, R17 ;  /* 0x0000001110107221 */ /* 0x000fe20000000000 */
[----:B------:R-:W1:Y:S01]  /*1e80*/  SHFL.UP PT, R41, R28, 0x10, RZ ;  /* 0x060000001c297989 */ /* 0x000e6200000e00ff */
[----:B------:R-:W-:-:S02]  /*1e90*/  @!P0 MOV R19, R31 ;  /* 0x0000001f00138202 */ /* 0x000fc40000000f00 */
[----:B------:R-:W-:Y:S01]  /*1ea0*/  @!P0 MOV R16, R17 ;  /* 0x0000001100108202 */ /* 0x000fe20000000f00 */
[----:B------:R-:W2:Y:S01]  /*1eb0*/  SHFL.UP PT, R21, R20, 0x10, RZ ;  /* 0x0600000014157989 */ /* 0x000ea200000e00ff */
[----:B------:R-:W-:Y:S02]  /*1ec0*/  @!P0 MOV R22, R18 ;  /* 0x0000001200168202 */ /* 0x000fe40000000f00 */
[----:B------:R-:W-:Y:S01]  /*1ed0*/  ISETP.GT.AND P0, PT, R45, 0xf, PT ;  /* 0x0000000f2d00780c */ /* 0x000fe20003f04270 */
        /* <DEDUP_REMOVED lines=14> */
[CC--:B----4-:R-:W-:Y:S01]  /*1fc0*/  FFMA R21, R17.reuse, R22.reuse, R18 ;  /* 0x0000001611157223 */ /* 0x0d0fe20000000012 */
[-C--:B------:R-:W-:Y:S02]  /*1fd0*/  FFMA R17, R17, R19.reuse, R24 ;  /* 0x0000001311117223 */ /* 0x080fe40000000018 */
[----:B------:R-:W-:Y:S01]  /*1fe0*/  SHFL.UP PT, R41, R41, 0x1, RZ ;  /* 0x0420000029297989 */ /* 0x000fe200000e00ff */
[CC--:B-----5:R-:W-:Y:S01]  /*1ff0*/  FFMA R46, R47.reuse, R22.reuse, R46 ;  /* 0x000000162f2e7223 */ /* 0x0e0fe2000000002e */
        /* <DEDUP_REMOVED lines=8> */
[----:B------:R-:W-:-:S03]  /*2080*/  ISETP.NE.AND P0, PT, R36, 0x1, PT ;  /* 0x000000012400780c */ /* 0x000fc60003f05270 */
[----:B------:R-:W-:Y:S01]  /*2090*/  @!P1 STS.64 [R37+0x50], R42 ;  /* 0x0000502a25009388 */ /* 0x000fe20000000a00 */
[----:B------:R-:W-:Y:S01]  /*20a0*/  BAR.SYNC.DEFER_BLOCKING 0x0 ;  /* 0x0000000000007b1d */ /* 0x000fe20000010000 */
[----:B------:R-:W-:-:S05]  /*20b0*/  ISETP.NE.AND P1, PT, R36, 0x2, PT ;  /* 0x000000022400780c */ /* 0x000fca0003f25270 */
        /* <DEDUP_REMOVED lines=20> */
[-C--:B------:R-:W-:Y:S01]  /*2200*/  FFMA R54, R18, R21.reuse, R54 ;  /* 0x0000001512367223 */ /* 0x080fe20000000036 */
[----:B------:R-:W-:Y:S01]  /*2210*/  FFMA R23, R24, R21, R23 ;  /* 0x0000001518177223 */ /* 0x000fe20000000017 */
[----:B------:R-:W-:Y:S01]  /*2220*/  @!P0 MOV R17, R18 ;  /* 0x0000001200118202 */ /* 0x000fe20000000f00 */
[----:B------:R-:W-:Y:S01]  /*2230*/  FFMA R16, R18, R20, R55 ;  /* 0x0000001412107223 */ /* 0x000fe20000000037 */
[----:B------:R-:W-:Y:S01]  /*2240*/  FMUL R57, R25, R22 ;  /* 0x0000001619397220 */ /* 0x000fe20000400000 */
[----:B------:R-:W-:Y:S01]  /*2250*/  FADD R26, R53, R26 ;  /* 0x0000001a351a7221 */ /* 0x000fe20000000000 */
[----:B---3--:R-:W-:Y:S01]  /*2260*/  FMUL R18, R27, R29 ;  /* 0x0000001d1b127220 */ /* 0x008fe20000400000 */
[----:B------:R-:W-:Y:S01]  /*2270*/  @!P0 MOV R44, R19 ;  /* 0x00000013002c8202 */ /* 0x000fe20000000f00 */
[CC--:B------:R-:W-:Y:S01]  /*2280*/  FMUL R53, R23.reuse, R28.reuse ;  /* 0x0000001c17357220 */ /* 0x0c0fe20000400000 */
[----:B------:R-:W-:Y:S01]  /*2290*/  @!P0 MOV R48, R25 ;  /* 0x0000001900308202 */ /* 0x000fe20000000f00 */
[----:B------:R-:W-:Y:S01]  /*22a0*/  FMUL R25, R54, R28 ;  /* 0x0000001c36197220 */ /* 0x000fe20000400000 */
[----:B------:R-:W-:Y:S01]  /*22b0*/  @!P1 MOV R48, R23 ;  /* 0x0000001700309202 */ /* 0x000fe20000000f00 */
[----:B------:R-:W-:Y:S01]  /*22c0*/  FFMA R20, R24, R20, R57 ;  /* 0x0000001418147223 */ /* 0x000fe20000000039 */
[----:B------:R-:W-:Y:S01]  /*22d0*/  @!P1 MOV R44, R54 ;  /* 0x00000036002c9202 */ /* 0x000fe20000000f00 */
[-C--:B------:R-:W-:Y:S01]  /*22e0*/  FMUL R54, R54, R29.reuse ;  /* 0x0000001d36367220 */ /* 0x080fe20000400000 */
[----:B------:R-:W-:Y:S01]  /*22f0*/  FMUL R23, R23, R29 ;  /* 0x0000001d17177220 */ /* 0x000fe20000400000 */
[-C--:B----4-:R-:W-:Y:S01]  /*2300*/  FFMA R18, R26, R35.reuse, R18 ;  /* 0x000000231a127223 */ /* 0x090fe20000000012 */
[----:B------:R-:W-:Y:S01]  /*2310*/  MOV R19, RZ ;  /* 0x000000ff00137202 */ /* 0x000fe20000000f00 */
[----:B------:R-:W-:Y:S01]  /*2320*/  FMUL R21, R27, R28 ;  /* 0x0000001c1b157220 */ /* 0x000fe20000400000 */
[----:B------:R-:W-:Y:S01]  /*2330*/  @!P0 MOV R19, R24 ;  /* 0x0000001800138202 */ /* 0x000fe20000000f00 */
[-C--:B------:R-:W-:Y:S01]  /*2340*/  FFMA R54, R16, R35.reuse, R54 ;  /* 0x0000002310367223 */ /* 0x080fe20000000036 */
[----:B------:R-:W-:Y:S01]  /*2350*/  ISETP.GE.U32.AND P0, PT, R51, 0x20, PT ;  /* 0x000000203300780c */ /* 0x000fe20003f06070 */
[----:B------:R-:W-:Y:S01]  /*2360*/  FFMA R23, R20, R35, R23 ;  /* 0x0000002314177223 */ /* 0x000fe20000000017 */
[----:B------:R-:W-:Y:S01]  /*2370*/  FADD R18, R33, R18 ;  /* 0x0000001221127221 */ /* 0x000fe20000000000 */
[----:B------:R-:W-:Y:S01]  /*2380*/  FFMA R21, R26, R34, R21 ;  /* 0x000000221a157223 */ /* 0x000fe20000000015 */
[----:B------:R-:W-:Y:S01]  /*2390*/  @!P1 MOV R50, R27 ;  /* 0x0000001b00329202 */ /* 0x000fe20000000f00 */
[-C--:B-----5:R-:W-:Y:S01]  /*23a0*/  FMUL R27, R54, R38.reuse ;  /* 0x00000026361b7220 */ /* 0x0a0fe20000400000 */
[CC--:B------:R-:W-:Y:S01]  /*23b0*/  FMUL R29, R23.reuse, R38.reuse ;  /* 0x00000026171d7220 */ /* 0x0c0fe20000400000 */
[----:B------:R-:W-:Y:S01]  /*23c0*/  FMUL R38, R18, R38 ;  /* 0x0000002612267220 */ /* 0x000fe20000400000 */
[----:B------:R-:W-:Y:S01]  /*23d0*/  @!P2 MOV R50, R18 ;  /* 0x000000120032a202 */ /* 0x000fe20000000f00 */
[----:B------:R-:W-:Y:S01]  /*23e0*/  FADD R21, R32, R21 ;  /* 0x0000001520157221 */ /* 0x000fe20000000000 */
[-C--:B------:R-:W-:Y:S01]  /*23f0*/  FMUL R18, R18, R39.reuse ;  /* 0x0000002712127220 */ /* 0x080fe20000400000 */
[----:B------:R-:W-:Y:S01]  /*2400*/  FFMA R22, R16, R34, R25 ;  /* 0x0000002210167223 */ /* 0x000fe20000000019 */
[----:B------:R-:W-:Y:S01]  /*2410*/  @!P1 MOV R17, R16 ;  /* 0x0000001000119202 */ /* 0x000fe20000000f00 */
[----:B------:R-:W-:Y:S01]  /*2420*/  FFMA R16, R20, R34, R53 ;  /* 0x0000002214107223 */ /* 0x000fe20000000035 */
[----:B------:R-:W-:Y:S01]  /*2430*/  @!P2 MOV R44, R54 ;  /* 0x00000036002ca202 */ /* 0x000fe20000000f00 */
[-C--:B------:R-:W-:Y:S01]  /*2440*/  FMUL R54, R54, R39.reuse ;  /* 0x0000002736367220 */ /* 0x080fe20000400000 */
[----:B------:R-:W-:Y:S01]  /*2450*/  @!P1 MOV R49, R26 ;  /* 0x0000001a00319202 */ /* 0x000fe20000000f00 */
[----:B------:R-:W-:Y:S01]  /*2460*/  FMUL R39, R23, R39 ;  /* 0x0000002717277220 */ /* 0x000fe20000400000 */
[CC--:B------:R-:W-:Y:S01]  /*2470*/  FFMA R25, R21.reuse, R36.reuse, R38 ;  /* 0x0000002415197223 */ /* 0x0c0fe20000000026 */
[----:B------:R-:W-:Y:S01]  /*2480*/  FFMA R18, R21, R37, R18 ;  /* 0x0000002515127223 */ /* 0x000fe20000000012 */
[----:B------:R0:W1:Y:S01]  /*2490*/  SHFL.UP PT, R32, R47, 0x1, RZ ;  /* 0x042000002f207989 */ /* 0x00006200000e00ff */
[----:B------:R-:W-:Y:S01]  /*24a0*/  @!P2 MOV R49, R21 ;  /* 0x000000150031a202 */ /* 0x000fe20000000f00 */
[C---:B------:R-:W-:Y:S01]  /*24b0*/  FFMA R21, R22.reuse, R36, R27 ;  /* 0x0000002416157223 */ /* 0x040fe2000000001b */
[----:B------:R-:W-:Y:S01]  /*24c0*/  @!P2 MOV R48, R23 ;  /* 0x000000170030a202 */ /* 0x000fe20000000f00 */
[----:B------:R0:W2:Y:S01]  /*24d0*/  SHFL.UP PT, R33, R40, 0x1, RZ ;  /* 0x0420000028217989 */ /* 0x0000a200000e00ff */
[----:B------:R-:W-:Y:S01]  /*24e0*/  @!P2 MOV R17, R22 ;  /* 0x000000160011a202 */ /* 0x000fe20000000f00 */
[-C--:B------:R-:W-:Y:S01]  /*24f0*/  FFMA R22, R22, R37.reuse, R54 ;  /* 0x0000002516167223 */ /* 0x080fe20000000036 */
[----:B------:R-:W-:Y:S01]  /*2500*/  @!P1 MOV R19, R20 ;  /* 0x0000001400139202 */ /* 0x000fe20000000f00 */
[C---:B------:R-:W-:Y:S01]  /*2510*/  FFMA R23, R16.reuse, R36, R29 ;  /* 0x0000002410177223 */ /* 0x040fe2000000001d */
[----:B------:R-:W-:Y:S01]  /*2520*/  @!P2 MOV R19, R16 ;  /* 0x000000100013a202 */ /* 0x000fe20000000f00 */
[----:B------:R-:W-:Y:S01]  /*2530*/  FFMA R37, R16, R37, R39 ;  /* 0x0000002510257223 */ /* 0x000fe20000000027 */
[----:B------:R-:W-:Y:S01]  /*2540*/  FADD R36, R25, R30 ;  /* 0x0000001e19247221 */ /* 0x000fe20000000000 */
[----:B------:R-:W-:Y:S01]  /*2550*/  FADD R20, R18, R31 ;  /* 0x0000001f12147221 */ /* 0x000fe20000000000 */
[----:B0-----:R-:W-:Y:S06]  /*2560*/  @!P0 BRA `(.L_x_319) ;  /* 0x00000000005c8947 */ /* 0x001fec0003800000 */
[----:B------:R-:W-:Y:S01]  /*2570*/  ISETP.NE.AND P0, PT, R45, RZ, PT ;  /* 0x000000ff2d00720c */ /* 0x000fe20003f05270 */
[C---:B------:R-:W-:Y:S01]  /*2580*/  FMUL R16, R46.reuse, R49 ;  /* 0x000000312e107220 */ /* 0x040fe20000400000 */
[-C--:B------:R-:W-:Y:S01]  /*2590*/  FMUL R18, R46, R17.reuse ;  /* 0x000000112e127220 */ /* 0x080fe20000400000 */
[C---:B-1----:R-:W-:Y:S01]  /*25a0*/  FMUL R20, R32.reuse, R17 ;  /* 0x0000001120147220 */ /* 0x042fe20000400000 */
[C---:B------:R-:W-:Y:S01]  /*25b0*/  FMUL R22, R32.reuse, R19 ;  /* 0x0000001320167220 */ /* 0x040fe20000400000 */
[----:B--2---:R-:W-:Y:S01]  /*25c0*/  FFMA R21, R33, R50, R16 ;  /* 0x0000003221157223 */ /* 0x004fe20000000010 */
[----:B------:R-:W-:Y:S01]  /*25d0*/  FMUL R16, R32, R49 ;  /* 0x0000003120107220 */ /* 0x000fe20000400000 */
[C---:B------:R-:W-:Y:S02]  /*25e0*/  FFMA R32, R41.reuse, R44, R20 ;  /* 0x0000002c29207223 */ /* 0x040fe40000000014 */
[----:B------:R-:W-:Y:S01]  /*25f0*/  FADD R42, R42, R21 ;  /* 0x000000152a2a7221 */ /* 0x000fe20000000000 */
[----:B------:R-:W-:Y:S01]  /*2600*/  FMUL R21, R46, R19 ;  /* 0x000000132e157220 */ /* 0x000fe20000400000 */
[----:B------:R-:W-:Y:S01]  /*2610*/  FFMA R16, R41, R50, R16 ;  /* 0x0000003229107223 */ /* 0x000fe20000000010 */
[----:B------:R-:W-:Y:S01]  /*2620*/  FFMA R46, R33, R44, R18 ;  /* 0x0000002c212e7223 */ /* 0x000fe20000000012 */
[-C--:B------:R-:W-:Y:S01]  /*2630*/  FFMA R41, R41, R48.reuse, R22 ;  /* 0x0000003029297223 */ /* 0x080fe20000000016 */
[----:B------:R-:W-:Y:S01]  /*2640*/  FFMA R33, R33, R48, R21 ;  /* 0x0000003021217223 */ /* 0x000fe20000000015 */
[----:B------:R-:W-:Y:S01]  /*2650*/  FADD R43, R43, R16 ;  /* 0x000000102b2b7221 */ /* 0x000fe20000000000 */
        /* <DEDUP_REMOVED lines=8> */
.L_x_319:
[----:B------:R-:W-:Y:S01]  /*26e0*/  ISETP.NE.AND P0, PT, R51, RZ, PT ;  /* 0x000000ff3300720c */ /* 0x000fe20003f05270 */
[----:B------:R-:W-:-:S12]  /*26f0*/  BSSY.RECONVERGENT B1, `(.L_x_321) ;  /* 0x0000019000017945 */ /* 0x000fd80003800200 */
[----:B------:R-:W-:Y:S05]  /*2700*/  @P0 BRA `(.L_x_322) ;  /* 0x00000000005c0947 */ /* 0x000fea0003800000 */
[----:B------:R-:W0:Y:S01]  /*2710*/  LDCU.64 UR6, c[0x0][0x410] ;  /* 0x00008200ff0677ac */ /* 0x000e220008000a00 */
[----:B------:R-:W-:Y:S01]  /*2720*/  HFMA2 R25, -RZ, RZ, 0, 5.9604644775390625e-06 ;  /* 0x00000064ff197431 */ /* 0x000fe200000001ff */
[----:B------:R3:W-:Y:S01]  /*2730*/  STS [UR5+0x34], R36 ;  /* 0x00003424ff007988 */ /* 0x0007e20008000805 */
[----:B------:R-:W4:Y:S03]  /*2740*/  LDCU.64 UR8, c[0x0][0x408] ;  /* 0x00008100ff0877ac */ /* 0x000f260008000a00 */
[----:B------:R3:W-:Y:S04]  /*2750*/  STS.64 [UR5+0x38], R20 ;  /* 0x00003814ff007988 */ /* 0x0007e80008000a05 */
[----:B------:R3:W-:Y:S04]  /*2760*/  STS.64 [UR5+0x40], R22 ;  /* 0x00004016ff007988 */ /* 0x0007e80008000a05 */
[----:B------:R3:W-:Y:S01]  /*2770*/  STS [UR5+0x48], R37 ;  /* 0x00004825ff007988 */ /* 0x0007e20008000805 */
[----:B0-----:R-:W-:-:S02]  /*2780*/  UIMAD.WIDE UR6, UR4, 0x18, UR6 ;  /* 0x00000018040678a5 */ /* 0x001fc4000f8e0206 */
[----:B----4-:R-:W-:-:S04]  /*2790*/  UIMAD.WIDE UR8, UR4, 0x4, UR8 ;  /* 0x00000004040878a5 */ /* 0x010fc8000f8e0208 */
[----:B------:R-:W-:Y:S02]  /*27a0*/  MOV R16, UR6 ;  /* 0x0000000600107c02 */ /* 0x000fe40008000f00 */
[----:B------:R-:W-:Y:S02]  /*27b0*/  MOV R17, UR7 ;  /* 0x0000000700117c02 */ /* 0x000fe40008000f00 */
[----:B------:R-:W-:Y:S02]  /*27c0*/  MOV R18, UR8 ;  /* 0x0000000800127c02 */ /* 0x000fe40008000f00 */
[----:B------:R-:W-:Y:S01]  /*27d0*/  MOV R19, UR9 ;  /* 0x0000000900137c02 */ /* 0x000fe20008000f00 */
        /* <DEDUP_REMOVED lines=10> */
.L_x_322:
[----:B------:R-:W-:Y:S05]  /*2880*/  BSYNC.RECONVERGENT B1 ;  /* 0x0000000000017941 */ /* 0x000fea0003800200 */
.L_x_321:
[----:B------:R-:W0:Y:S01]  /*2890*/  LDCU UR6, c[0x0][0x370] ;  /* 0x00006e00ff0677ac */ /* 0x000e220008000800 */
[----:B------:R-:W-:-:S04]  /*28a0*/  LOP3.LUT R47, RZ, R51, RZ, 0x33, !PT ;  /* 0x00000033ff2f7212 */ /* 0x000fc800078e33ff */
[----:B------:R-:W-:Y:S01]  /*28b0*/  IADD3 R47, PT, PT, R47, UR4, RZ ;  /* 0x000000042f2f7c10 */ /* 0x000fe2000fffe0ff */
[----:B0-----:R-:W-:-:S09]  /*28c0*/  UISETP.GT.U32.AND UP0, UPT, UR6, 0x1f3, UPT ;  /* 0x000001f30600788c */ /* 0x001fd2000bf04070 */
[----:B------:R-:W-:Y:S05]  /*28d0*/  BRA.U UP0, `(.L_x_323) ;  /* 0x0000000100087547 */ /* 0x000fea000b800000 */
[----:B------:R0:W-:Y:S06]  /*28e0*/  MEMBAR.SC.CTA ;  /* 0x0000000000007992 */ /* 0x0001ec0000000000 */
[----:B0-----:R-:W-:Y:S05]  /*28f0*/  BRA `(.L_x_324) ;  /* 0x0000000000087947 */ /* 0x001fea0003800000 */
.L_x_323:
[----:B------:R-:W-:Y:S05]  /*2900*/  NANOSLEEP 0x1c2 ;  /* 0x000001c20000795d */ /* 0x000fea0003800000 */
[----:B------:R-:W-:Y:S01]  /*2910*/  NOP ;  /* 0x0000000000007918 */ /* 0x000fe20000000000 */
.L_x_324:
[----:B---3--:R-:W0:Y:S02]  /*2920*/  LDC.64 R16, c[0x0][0x408] ;  /* 0x00010200ff107b82 */ /* 0x008e240000000a00 */
[----:B0-----:R-:W-:-:S07]  /*2930*/  IMAD.WIDE R16, R47, 0x4, R16 ;  /* 0x000000042f107825 */ /* 0x001fce00078e0210 */
.L_x_326:
[----:B------:R-:W3:Y:S01]  /*2940*/  LD.E.STRONG.GPU R51, desc[UR12][R16.64+0x80] ;  /* 0x0000800c10337980 */ /* 0x000ee2000c10f900 */
[----:B------:R-:W-:Y:S05]  /*2950*/  YIELD ;  /* 0x0000000000007946 */ /* 0x000fea0003800000 */
[----:B---3--:R-:W-:Y:S01]  /*2960*/  ISETP.NE.AND P0, PT, R51, 0x63, PT ;  /* 0x000000633300780c */ /* 0x008fe20003f05270 */
[----:B------:R-:W-:Y:S06]  /*2970*/  MEMBAR.SC.GPU ;  /* 0x0000000000007992 */ /* 0x000fec0000002000 */
[----:B------:R-:W-:-:S00]  /*2980*/  ERRBAR ;  /* 0x00000000000079ab */ /* 0x000fc00000000000 */
[----:B------:R-:W-:Y:S06]  /*2990*/  CGAERRBAR ;  /* 0x00000000000075ab */ /* 0x000fec0000000000 */
[----:B------:R-:W-:Y:S01]  /*29a0*/  CCTL.IVALL ;  /* 0x00000000ff00798f */ /* 0x000fe20002000000 */
[----:B------:R-:W-:-:S03]  /*29b0*/  UMOV UR6, 0xffffffff ;  /* 0xffffffff00067882 */ /* 0x000fc60000000000 */
[----:B------:R-:W-:Y:S05]  /*29c0*/  BRA.DIV UR6, `(.L_x_325) ;  /* 0x0000006e06807947 */ /* 0x000fea000b800000 */
[----:B------:R-:W-:-:S13]  /*29d0*/  VOTE.ANY P0, !P0 ;  /* 0x0000000000ff7806 */ /* 0x000fda0004000100 */
.L_x_435:
        /* <DEDUP_REMOVED lines=19> */
.L_x_328:
        /* <DEDUP_REMOVED lines=8> */
.L_x_329:
[----:B------:R-:W-:Y:S05]  /*2b90*/  BSYNC.RECONVERGENT B1 ;  /* 0x0000000000017941 */ /* 0x000fea0003800200 */
.L_x_327:
[----:B------:R-:W-:-:S03]  /*2ba0*/  UMOV UR6, 0xffffffff ;  /* 0xffffffff00067882 */ /* 0x000fc60000000000 */
[----:B------:R-:W-:Y:S05]  /*2bb0*/  BRA.DIV UR6, `(.L_x_330) ;  /* 0x0000006e06247947 */ /* 0x000fea000b800000 */
[----:B------:R-:W4:Y:S01]  /*2bc0*/  S2R R40, SR_GEMASK ;  /* 0x0000000000287919 */ /* 0x000f220000003c00 */
[----:B------:R-:W-:-:S04]  /*2bd0*/  VOTE.ANY R19, PT, !P0 ;  /* 0x0000000000137806 */ /* 0x000fc800040e0100 */
[----:B----4-:R-:W-:-:S04]  /*2be0*/  LOP3.LUT R19, R19, 0x80000000, R40, 0xec, !PT ;  /* 0x8000000013137812 */ /* 0x010fc800078eec28 */
[----:B0--3--:R-:W-:-:S04]  /*2bf0*/  IADD3 R24, PT, PT, R19, -0x1, RZ ;  /* 0xffffffff13187810 */ /* 0x009fc80007ffe0ff */
[----:B------:R-:W-:-:S04]  /*2c00*/  LOP3.LUT R24, R19, R24, RZ, 0xc, !PT ;  /* 0x0000001813187212 */ /* 0x000fc800078e0cff */
[----:B------:R-:W0:Y:S02]  /*2c10*/  POPC R34, R24 ;  /* 0x0000001800227309 */ /* 0x000e240000000000 */
[----:B0----5:R0:W3:Y:S04]  /*2c20*/  SHFL.DOWN PT, R25, R38, 0x1, R34 ;  /* 0x0820000026197989 */ /* 0x0210e800000e0022 */
[----:B------:R0:W4:Y:S04]  /*2c30*/  SHFL.DOWN PT, R26, R28, 0x1, R34 ;  /* 0x082000001c1a7989 */ /* 0x00012800000e0022 */
[----:B------:R0:W0:Y:S04]  /*2c40*/  SHFL.DOWN PT, R27, R29, 0x1, R34 ;  /* 0x082000001d1b7989 */ /* 0x00002800000e0022 */
[----:B------:R0:W0:Y:S04]  /*2c50*/  SHFL.DOWN PT, R39, R16, 0x1, R34 ;  /* 0x0820000010277989 */ /* 0x00002800000e0022 */
[----:B------:R0:W0:Y:S04]  /*2c60*/  SHFL.DOWN PT, R44, R17, 0x1, R34 ;  /* 0x08200000112c7989 */ /* 0x00002800000e0022 */
[----:B------:R0:W0:Y:S02]  /*2c70*/  SHFL.DOWN PT, R35, R18, 0x1, R34 ;  /* 0x0820000012237989 */ /* 0x00002400000e0022 */
.L_x_444:
        /* <DEDUP_REMOVED lines=8> */
[C---:B---3--:R-:W-:Y:S01]  /*2d00*/  FFMA R17, R29.reuse, R25, R24 ;  /* 0x000000191d117223 */ /* 0x048fe20000000018 */
        /* <DEDUP_REMOVED lines=10> */
.L_x_332:
[----:B------:R-:W-:Y:S05]  /*2db0*/  BSYNC.RECONVERGENT B1 ;  /* 0x0000000000017941 */ /* 0x000fea0003800200 */
.L_x_331:
[----:B------:R-:W-:-:S03]  /*2dc0*/  UMOV UR6, 0xffffffff ;  /* 0xffffffff00067882 */ /* 0x000fc60000000000 */
[----:B------:R-:W-:Y:S05]  /*2dd0*/  BRA.DIV UR6, `(.L_x_333) ;  /* 0x0000006e064c7947 */ /* 0x000fea000b800000 */
[----:B------:R0:W1:Y:S04]  /*2de0*/  SHFL.DOWN PT, R24, R38, 0x2, R34 ;  /* 0x0840000026187989 */ /* 0x00006800000e0022 */
[----:B---3--:R3:W1:Y:S04]  /*2df0*/  SHFL.DOWN PT, R25, R28, 0x2, R34 ;  /* 0x084000001c197989 */ /* 0x00866800000e0022 */
[----:B----4-:R3:W4:Y:S04]  /*2e00*/  SHFL.DOWN PT, R26, R29, 0x2, R34 ;  /* 0x084000001d1a7989 */ /* 0x01072800000e0022 */
[----:B0-----:R3:W0:Y:S04]  /*2e10*/  SHFL.DOWN PT, R27, R16, 0x2, R34 ;  /* 0x08400000101b7989 */ /* 0x00162800000e0022 */
[----:B------:R3:W0:Y:S04]  /*2e20*/  SHFL.DOWN PT, R39, R17, 0x2, R34 ;  /* 0x0840000011277989 */ /* 0x00062800000e0022 */
[----:B------:R3:W0:Y:S02]  /*2e30*/  SHFL.DOWN PT, R35, R18, 0x2, R34 ;  /* 0x0840000012237989 */ /* 0x00062400000e0022 */
.L_x_452:
        /* <DEDUP_REMOVED lines=9> */
[C---:B---3--:R-:W-:Y:S01]  /*2ed0*/  FFMA R17, R29.reuse, R24, R30 ;  /* 0x000000181d117223 */ /* 0x048fe2000000001e */
[----:B------:R-:W-:Y:S01]  /*2ee0*/  FMUL R35, R18, R35 ;  /* 0x0000002312237220 */ /* 0x000fe20000400000 */
[CC--:B----4-:R-:W-:Y:S01]  /*2ef0*/  FFMA R19, R29.reuse, R26.reuse, R19 ;  /* 0x0000001a1d137223 */ /* 0x0d0fe20000000013 */
        /* <DEDUP_REMOVED lines=8> */
.L_x_335:
[----:B------:R-:W-:Y:S05]  /*2f80*/  BSYNC.RECONVERGENT B1 ;  /* 0x0000000000017941 */ /* 0x000fea0003800200 */
.L_x_334:
        /* <DEDUP_REMOVED lines=8> */
.L_x_460:
        /* <DEDUP_REMOVED lines=9> */
[C---:B---34-:R-:W-:Y:S01]  /*30a0*/  FFMA R17, R29.reuse, R24, R30 ;  /* 0x000000181d117223 */ /* 0x058fe2000000001e */
        /* <DEDUP_REMOVED lines=10> */
.L_x_338:
[----:B------:R-:W-:Y:S05]  /*3150*/  BSYNC.RECONVERGENT B1 ;  /* 0x0000000000017941 */ /* 0x000fea0003800200 */
.L_x_337:
        /* <DEDUP_REMOVED lines=8> */
.L_x_468:
        /* <DEDUP_REMOVED lines=20> */
.L_x_341:
[----:B------:R-:W-:Y:S05]  /*3320*/  BSYNC.RECONVERGENT B1 ;  /* 0x0000000000017941 */ /* 0x000fea0003800200 */
.L_x_340:
        /* <DEDUP_REMOVED lines=8> */
.L_x_476:
[----:B-1----:R-:W1:Y:S01]  /*33b0*/  LDC.64 R24, c[0x0][0x418] ;  /* 0x00010600ff187b82 */ /* 0x002e620000000a00 */
[----:B------:R-:W-:Y:S01]  /*33c0*/  IADD3 R39, PT, PT, R45, 0x10, RZ ;  /* 0x000000102d277810 */ /* 0x000fe20007ffe0ff */
[----:B------:R-:W-:Y:S01]  /*33d0*/  BSSY.RECONVERGENT B1, `(.L_x_343) ;  /* 0x0000017000017945 */ /* 0x000fe20003800200 */
[----:B------:R-:W-:Y:S02]  /*33e0*/  ISETP.NE.AND P0, PT, R51, 0x65, PT ;  /* 0x000000653300780c */ /* 0x000fe40003f05270 */
[----:B------:R-:W-:-:S03]  /*33f0*/  ISETP.GT.AND P1, PT, R39, R34, PT ;  /* 0x000000222700720c */ /* 0x000fc60003f24270 */
[----:B------:R-:W5:Y:S01]  /*3400*/  LDC.64 R26, c[0x0][0x408] ;  /* 0x00010200ff1a7b82 */ /* 0x000f620000000a00 */
[----:B-1----:R-:W-:Y:S02]  /*3410*/  IADD3 R24, P2, PT, R24, 0x300, RZ ;  /* 0x0000030018187810 */ /* 0x002fe40007f5e0ff */
[----:B-----5:R-:W-:-:S07]  /*3420*/  IADD3 R26, P3, PT, R26, 0x80, RZ ;  /* 0x000000801a1a7810 */ /* 0x020fce0007f7e0ff */
[----:B------:R-:W-:Y:S06]  /*3430*/  @P1 BRA `(.L_x_344) ;  /* 0x0000000000401947 */ /* 0x000fec0003800000 */
[C---:B------:R-:W-:Y:S01]  /*3440*/  FMUL R30, R17.reuse, R52 ;  /* 0x00000034111e7220 */ /* 0x040fe20000400000 */
[CC--:B------:R-:W-:Y:S01]  /*3450*/  FMUL R31, R17.reuse, R50.reuse ;  /* 0x00000032111f7220 */ /* 0x0c0fe20000400000 */
[C---:B------:R-:W-:Y:S01]  /*3460*/  FMUL R51, R18.reuse, R50 ;  /* 0x0000003212337220 */ /* 0x040fe20000400000 */
[C---:B------:R-:W-:Y:S01]  /*3470*/  FMUL R19, R18.reuse, R52 ;  /* 0x0000003412137220 */ /* 0x040fe20000400000 */
[----:B0--34-:R-:W-:Y:S01]  /*3480*/  FMUL R34, R17, R35 ;  /* 0x0000002311227220 */ /* 0x019fe20000400000 */
        /* <DEDUP_REMOVED lines=11> */
.L_x_344:
[----:B------:R-:W-:Y:S05]  /*3540*/  BSYNC.RECONVERGENT B1 ;  /* 0x0000000000017941 */ /* 0x000fea0003800200 */
.L_x_343:
[----:B------:R-:W-:Y:S01]  /*3550*/  UMOV UR6, 0xffffffff ;  /* 0xffffffff00067882 */ /* 0x000fe20000000000 */
[----:B------:R-:W-:Y:S02]  /*3560*/  IADD3.X R25, PT, PT, RZ, R25, RZ, P2, !PT ;  /* 0x00000019ff197210 */ /* 0x000fe400017fe4ff */
[----:B------:R-:W-:Y:S01]  /*3570*/  IADD3.X R27, PT, PT, RZ, R27, RZ, P3, !PT ;  /* 0x0000001bff1b7210 */ /* 0x000fe20001ffe4ff */
[----:B------:R-:W-:Y:S06]  /*3580*/  BRA.DIV UR6, `(.L_x_345) ;  /* 0x0000006e06a07947 */ /* 0x000fec000b800000 */
[----:B------:R-:W-:-:S13]  /*3590*/  VOTE.ALL P0, P0 ;  /* 0x0000000000ff7806 */ /* 0x000fda0000000000 */
.L_x_479:
[----:B------:R-:W-:Y:S05]  /*35a0*/  @!P0 BRA `(.L_x_346) ;  /* 0x0000000c00448947 */ /* 0x000fea0003800000 */
.L_x_368:
[----:B------:R-:W-:Y:S05]  /*35b0*/  YIELD ;  /* 0x0000000000007946 */ /* 0x000fea0003800000 */
[----:B------:R-:W-:-:S07]  /*35c0*/  IMAD.WIDE R30, R47, 0x4, R26 ;  /* 0x000000042f1e7825 */ /* 0x000fce00078e021a */
.L_x_348:
        /* <DEDUP_REMOVED lines=10> */
.L_x_482:
        /* <DEDUP_REMOVED lines=19> */
.L_x_350:
[----:B------:R-:W-:-:S05]  /*37a0*/  IMAD.WIDE R30, R47, 0x18, R24 ;  /* 0x000000182f1e7825 */ /* 0x000fca00078e0218 */
[----:B------:R1:W5:Y:S04]  /*37b0*/  LD.E.STRONG.GPU R51, desc[UR12][R30.64+-0x300] ;  /* 0xfffd000c1e337980 */ /* 0x000368000c10f900 */
[----:B------:R1:W5:Y:S04]  /*37c0*/  LD.E.STRONG.GPU R50, desc[UR12][R30.64+-0x2fc] ;  /* 0xfffd040c1e327980 */ /* 0x000368000c10f900 */
[----:B------:R1:W5:Y:S04]  /*37d0*/  LD.E.STRONG.GPU R49, desc[UR12][R30.64+-0x2f8] ;  /* 0xfffd080c1e317980 */ /* 0x000368000c10f900 */
[----:B------:R1:W5:Y:S04]  /*37e0*/  LD.E.STRONG.GPU R48, desc[UR12][R30.64+-0x2f4] ;  /* 0xfffd0c0c1e307980 */ /* 0x000368000c10f900 */
[----:B------:R1:W5:Y:S04]  /*37f0*/  LD.E.STRONG.GPU R44, desc[UR12][R30.64+-0x2f0] ;  /* 0xfffd100c1e2c7980 */ /* 0x000368000c10f900 */
[----:B------:R1:W5:Y:S02]  /*3800*/  LD.E.STRONG.GPU R53, desc[UR12][R30.64+-0x2ec] ;  /* 0xfffd140c1e357980 */ /* 0x000364000c10f900 */
.L_x_351:
[----:B------:R-:W-:Y:S05]  /*3810*/  BSYNC.RECONVERGENT B1 ;  /* 0x0000000000017941 */ /* 0x000fea0003800200 */
.L_x_349:
[----:B------:R-:W-:-:S03]  /*3820*/  UMOV UR6, 0xffffffff ;  /* 0xffffffff00067882 */ /* 0x000fc60000000000 */
[----:B------:R-:W-:Y:S05]  /*3830*/  BRA.DIV UR6, `(.L_x_352) ;  /* 0x0000006e06307947 */ /* 0x000fea000b800000 */
[----:B------:R-:W-:-:S04]  /*3840*/  VOTE.ANY R19, PT, !P0 ;  /* 0x0000000000137806 */ /* 0x000fc800040e0100 */
[----:B------:R-:W-:-:S04]  /*3850*/  LOP3.LUT R19, R19, 0x80000000, R40, 0xec, !PT ;  /* 0x8000000013137812 */ /* 0x000fc800078eec28 */
[----:B-1----:R-:W-:-:S04]  /*3860*/  IADD3 R30, PT, PT, R19, -0x1, RZ ;  /* 0xffffffff131e7810 */ /* 0x002fc80007ffe0ff */
[----:B------:R-:W-:-:S04]  /*3870*/  LOP3.LUT R30, R19, R30, RZ, 0xc, !PT ;  /* 0x0000001e131e7212 */ /* 0x000fc800078e0cff */
[----:B0--34-:R-:W0:Y:S02]  /*3880*/  POPC R34, R30 ;  /* 0x0000001e00227309 */ /* 0x019e240000000000 */
[----:B0----5:R0:W1:Y:S04]  /*3890*/  SHFL.DOWN PT, R57, R51, 0x1, R34 ;  /* 0x0820000033397989 */ /* 0x02106800000e0022 */
[----:B------:R0:W3:Y:S04]  /*38a0*/  SHFL.DOWN PT, R58, R50, 0x1, R34 ;  /* 0x08200000323a7989 */ /* 0x0000e800000e0022 */
[----:B------:R0:W4:Y:S04]  /*38b0*/  SHFL.DOWN PT, R56, R49, 0x1, R34 ;  /* 0x0820000031387989 */ /* 0x00012800000e0022 */
[----:B------:R0:W0:Y:S04]  /*38c0*/  SHFL.DOWN PT, R54, R48, 0x1, R34 ;  /* 0x0820000030367989 */ /* 0x00002800000e0022 */
[----:B------:R0:W0:Y:S04]  /*38d0*/  SHFL.DOWN PT, R55, R44, 0x1, R34 ;  /* 0x082000002c377989 */ /* 0x00002800000e0022 */
[----:B------:R0:W0:Y:S02]  /*38e0*/  SHFL.DOWN PT, R35, R53, 0x1, R34 ;  /* 0x0820000035237989 */ /* 0x00002400000e0022 */
.L_x_491:
[----:B------:R-:W-:Y:S01]  /*38f0*/  ISETP.GE.AND P0, PT, R45, R34, PT ;  /* 0x000000222d00720c */ /* 0x000fe20003f06270 */
[----:B------:R-:W-:-:S12]  /*3900*/  BSSY.RECONVERGENT B1, `(.L_x_353) ;  /* 0x0000012000017945 */ /* 0x000fd80003800200 */
[----:B------:R-:W-:Y:S05]  /*3910*/  @P0 BRA `(.L_x_354) ;  /* 0x0000000000400947 */ /* 0x000fea0003800000 */
[CC--:B0-----:R-:W-:Y:S01]  /*3920*/  FMUL R31, R44.reuse, R54.reuse ;  /* 0x000000362c1f7220 */ /* 0x0c1fe20000400000 */
[C---:B------:R-:W-:Y:S01]  /*3930*/  FMUL R59, R53.reuse, R54 ;  /* 0x00000036353b7220 */ /* 0x040fe20000400000 */
[CC--:B---3--:R-:W-:Y:S01]  /*3940*/  FMUL R60, R44.reuse, R58.reuse ;  /* 0x0000003a2c3c7220 */ /* 0x0c8fe20000400000 */
[C---:B------:R-:W-:Y:S01]  /*3950*/  FMUL R19, R53.reuse, R58 ;  /* 0x0000003a35137220 */ /* 0x040fe20000400000 */
[-C--:B------:R-:W-:Y:S01]  /*3960*/  FMUL R30, R44, R35.reuse ;  /* 0x000000232c1e7220 */ /* 0x080fe20000400000 */
[----:B------:R-:W-:Y:S01]  /*3970*/  FMUL R53, R53, R35 ;  /* 0x0000002335357220 */ /* 0x000fe20000400000 */
[CC--:B----4-:R-:W-:Y:S01]  /*3980*/  FFMA R31, R49.reuse, R56.reuse, R31 ;  /* 0x00000038311f7223 */ /* 0x0d0fe2000000001f */
[C---:B------:R-:W-:Y:S01]  /*3990*/  FFMA R59, R48.reuse, R56, R59 ;  /* 0x00000038303b7223 */ /* 0x040fe2000000003b */
[CC--:B-1----:R-:W-:Y:S01]  /*39a0*/  FFMA R60, R49.reuse, R57.reuse, R60 ;  /* 0x00000039313c7223 */ /* 0x0c2fe2000000003c */
[C---:B------:R-:W-:Y:S01]  /*39b0*/  FFMA R19, R48.reuse, R57, R19 ;  /* 0x0000003930137223 */ /* 0x040fe20000000013 */
[-C--:B------:R-:W-:Y:S01]  /*39c0*/  FFMA R44, R49, R55.reuse, R30 ;  /* 0x00000037312c7223 */ /* 0x080fe2000000001e */
[----:B------:R-:W-:Y:S01]  /*39d0*/  FFMA R53, R48, R55, R53 ;  /* 0x0000003730357223 */ /* 0x000fe20000000035 */
[----:B------:R-:W-:Y:S01]  /*39e0*/  FADD R51, R51, R60 ;  /* 0x0000003c33337221 */ /* 0x000fe20000000000 */
[----:B------:R-:W-:Y:S01]  /*39f0*/  FADD R50, R50, R19 ;  /* 0x0000001332327221 */ /* 0x000fe20000000000 */
[----:B------:R-:W-:-:S02]  /*3a00*/  MOV R49, R31 ;  /* 0x0000001f00317202 */ /* 0x000fc40000000f00 */
[----:B------:R-:W-:-:S07]  /*3a10*/  MOV R48, R59 ;  /* 0x0000003b00307202 */ /* 0x000fce0000000f00 */
.L_x_354:
[----:B------:R-:W-:Y:S05]  /*3a20*/  BSYNC.RECONVERGENT B1 ;  /* 0x0000000000017941 */ /* 0x000fea0003800200 */
.L_x_353:
[----:B------:R-:W-:Y:S01]  /*3a30*/  UMOV UR6, 0xffffffff ;  /* 0xffffffff00067882 */ /* 0x000fe20000000000 */
[----:B------:R-:W-:Y:S02]  /*3a40*/  IADD3 R59, PT, PT, R45, 0x2, RZ ;  /* 0x000000022d3b7810 */ /* 0x000fe40007ffe0ff */
[----:B------:R-:W-:Y:S05]  /*3a50*/  BRA.DIV UR6, `(.L_x_355) ;  /* 0x0000006e06547947 */ /* 0x000fea000b800000 */
[----:B-1----:R1:W1:Y:S04]  /*3a60*/  SHFL.DOWN PT, R57, R51, 0x2, R34 ;  /* 0x0840000033397989 */ /* 0x00226800000e0022 */
[----:B---3--:R3:W1:Y:S04]  /*3a70*/  SHFL.DOWN PT, R58, R50, 0x2, R34 ;  /* 0x08400000323a7989 */ /* 0x00866800000e0022 */
[----:B----4-:R3:W4:Y:S04]  /*3a80*/  SHFL.DOWN PT, R56, R49, 0x2, R34 ;  /* 0x0840000031387989 */ /* 0x01072800000e0022 */
[----:B0-----:R3:W0:Y:S04]  /*3a90*/  SHFL.DOWN PT, R54, R48, 0x2, R34 ;  /* 0x0840000030367989 */ /* 0x00162800000e0022 */
[----:B------:R3:W0:Y:S04]  /*3aa0*/  SHFL.DOWN PT, R55, R44, 0x2, R34 ;  /* 0x084000002c377989 */ /* 0x00062800000e0022 */
[----:B------:R3:W0:Y:S02]  /*3ab0*/  SHFL.DOWN PT, R35, R53, 0x2, R34 ;  /* 0x0840000035237989 */ /* 0x00062400000e0022 */
.L_x_499:
[----:B------:R-:W-:Y:S01]  /*3ac0*/  ISETP.GT.AND P0, PT, R59, R34, PT ;  /* 0x000000223b00720c */ /* 0x000fe20003f04270 */
[----:B------:R-:W-:-:S12]  /*3ad0*/  BSSY.RECONVERGENT B1, `(.L_x_356) ;  /* 0x0000012000017945 */ /* 0x000fd80003800200 */
[----:B------:R-:W-:Y:S05]  /*3ae0*/  @P0 BRA `(.L_x_357) ;  /* 0x0000000000400947 */ /* 0x000fea0003800000 */
[CC--:B0-----:R-:W-:Y:S01]  /*3af0*/  FMUL R31, R44.reuse, R54.reuse ;  /* 0x000000362c1f7220 */ /* 0x0c1fe20000400000 */
[C---:B------:R-:W-:Y:S01]  /*3b00*/  FMUL R59, R53.reuse, R54 ;  /* 0x00000036353b7220 */ /* 0x040fe20000400000 */
[CC--:B-1----:R-:W-:Y:S01]  /*3b10*/  FMUL R60, R44.reuse, R58.reuse ;  /* 0x0000003a2c3c7220 */ /* 0x0c2fe20000400000 */
[C---:B------:R-:W-:Y:S01]  /*3b20*/  FMUL R19, R53.reuse, R58 ;  /* 0x0000003a35137220 */ /* 0x040fe20000400000 */
[-C--:B------:R-:W-:Y:S01]  /*3b30*/  FMUL R30, R44, R35.reuse ;  /* 0x000000232c1e7220 */ /* 0x080fe20000400000 */
[----:B---3--:R-:W-:Y:S01]  /*3b40*/  FMUL R53, R53, R35 ;  /* 0x0000002335357220 */ /* 0x008fe20000400000 */
        /* <DEDUP_REMOVED lines=10> */
.L_x_357:
[----:B------:R-:W-:Y:S05]  /*3bf0*/  BSYNC.RECONVERGENT B1 ;  /* 0x0000000000017941 */ /* 0x000fea0003800200 */
.L_x_356:
[----:B------:R-:W-:Y:S01]  /*3c00*/  UMOV UR6, 0xffffffff ;  /* 0xffffffff00067882 */ /* 0x000fe20000000000 */
[----:B------:R-:W-:Y:S02]  /*3c10*/  IADD3 R59, PT, PT, R45, 0x4, RZ ;  /* 0x000000042d3b7810 */ /* 0x000fe40007ffe0ff */
[----:B------:R-:W-:Y:S05]  /*3c20*/  BRA.DIV UR6, `(.L_x_358) ;  /* 0x0000006e06707947 */ /* 0x000fea000b800000 */
[----:B-1----:R1:W1:Y:S04]  /*3c30*/  SHFL.DOWN PT, R57, R51, 0x4, R34 ;  /* 0x0880000033397989 */ /* 0x00226800000e0022 */
[----:B------:R1:W1:Y:S04]  /*3c40*/  SHFL.DOWN PT, R58, R50, 0x4, R34 ;  /* 0x08800000323a7989 */ /* 0x00026800000e0022 */
[----:B----4-:R4:W1:Y:S04]  /*3c50*/  SHFL.DOWN PT, R56, R49, 0x4, R34 ;  /* 0x0880000031387989 */ /* 0x01086800000e0022 */
[----:B0-----:R4:W0:Y:S04]  /*3c60*/  SHFL.DOWN PT, R54, R48, 0x4, R34 ;  /* 0x0880000030367989 */ /* 0x00182800000e0022 */
[----:B------:R4:W0:Y:S04]  /*3c70*/  SHFL.DOWN PT, R55, R44, 0x4, R34 ;  /* 0x088000002c377989 */ /* 0x00082800000e0022 */
[----:B------:R4:W0:Y:S02]  /*3c80*/  SHFL.DOWN PT, R35, R53, 0x4, R34 ;  /* 0x0880000035237989 */ /* 0x00082400000e0022 */
.L_x_507:
        /* <DEDUP_REMOVED lines=8> */
[----:B---34-:R-:W-:Y:S01]  /*3d10*/  FMUL R53, R53, R35 ;  /* 0x0000002335357220 */ /* 0x018fe20000400000 */
        /* <DEDUP_REMOVED lines=10> */
.L_x_360:
[----:B------:R-:W-:Y:S05]  /*3dc0*/  BSYNC.RECONVERGENT B1 ;  /* 0x0000000000017941 */ /* 0x000fea0003800200 */
.L_x_359:
[----:B------:R-:W-:Y:S01]  /*3dd0*/  UMOV UR6, 0xffffffff ;  /* 0xffffffff00067882 */ /* 0x000fe20000000000 */
[----:B------:R-:W-:Y:S02]  /*3de0*/  IADD3 R59, PT, PT, R45, 0x8, RZ ;  /* 0x000000082d3b7810 */ /* 0x000fe40007ffe0ff */
[----:B------:R-:W-:Y:S05]  /*3df0*/  BRA.DIV UR6, `(.L_x_361) ;  /* 0x0000006e068c7947 */ /* 0x000fea000b800000 */
[----:B-1----:R1:W1:Y:S04]  /*3e00*/  SHFL.DOWN PT, R57, R51, 0x8, R34 ;  /* 0x0900000033397989 */ /* 0x00226800000e0022 */
[----:B------:R1:W1:Y:S04]  /*3e10*/  SHFL.DOWN PT, R58, R50, 0x8, R34 ;  /* 0x09000000323a7989 */ /* 0x00026800000e0022 */
[----:B------:R1:W1:Y:S04]  /*3e20*/  SHFL.DOWN PT, R56, R49, 0x8, R34 ;  /* 0x0900000031387989 */ /* 0x00026800000e0022 */
[----:B0-----:R0:W0:Y:S04]  /*3e30*/  SHFL.DOWN PT, R54, R48, 0x8, R34 ;  /* 0x0900000030367989 */ /* 0x00102800000e0022 */
[----:B------:R0:W0:Y:S04]  /*3e40*/  SHFL.DOWN PT, R55, R44, 0x8, R34 ;  /* 0x090000002c377989 */ /* 0x00002800000e0022 */
[----:B------:R0:W0:Y:S02]  /*3e50*/  SHFL.DOWN PT, R35, R53, 0x8, R34 ;  /* 0x0900000035237989 */ /* 0x00002400000e0022 */
.L_x_515:
        /* <DEDUP_REMOVED lines=19> */
.L_x_363:
[----:B------:R-:W-:Y:S05]  /*3f90*/  BSYNC.RECONVERGENT B1 ;  /* 0x0000000000017941 */ /* 0x000fea0003800200 */
.L_x_362:
        /* <DEDUP_REMOVED lines=8> */
.L_x_523:
[----:B------:R-:W-:Y:S01]  /*4020*/  ISETP.GT.AND P1, PT, R39, R34, PT ;  /* 0x000000222700720c */ /* 0x000fe20003f24270 */
[----:B------:R-:W-:Y:S01]  /*4030*/  BSSY.RECONVERGENT B1, `(.L_x_365) ;  /* 0x0000013000017945 */ /* 0x000fe20003800200 */
[----:B------:R-:W-:-:S11]  /*4040*/  ISETP.NE.AND P0, PT, R52, 0x65, PT ;  /* 0x000000653400780c */ /* 0x000fd60003f05270 */
[----:B------:R-:W-:Y:S05]  /*4050*/  @P1 BRA `(.L_x_366) ;  /* 0x0000000000401947 */ /* 0x000fea0003800000 */
[CC--:B0-----:R-:W-:Y:S01]  /*4060*/  FMUL R31, R44.reuse, R54.reuse ;  /* 0x000000362c1f7220 */ /* 0x0c1fe20000400000 */
[C---:B------:R-:W-:Y:S01]  /*4070*/  FMUL R59, R53.reuse, R54 ;  /* 0x00000036353b7220 */ /* 0x040fe20000400000 */
[CC--:B-1-34-:R-:W-:Y:S01]  /*4080*/  FMUL R34, R44.reuse, R58.reuse ;  /* 0x0000003a2c227220 */ /* 0x0dafe20000400000 */
[C---:B------:R-:W-:Y:S01]  /*4090*/  FMUL R19, R53.reuse, R58 ;  /* 0x0000003a35137220 */ /* 0x040fe20000400000 */
[-C--:B------:R-:W-:Y:S01]  /*40a0*/  FMUL R30, R44, R35.reuse ;  /* 0x000000232c1e7220 */ /* 0x080fe20000400000 */
        /* <DEDUP_REMOVED lines=11> */
.L_x_366:
[----:B------:R-:W-:Y:S05]  /*4160*/  BSYNC.RECONVERGENT B1 ;  /* 0x0000000000017941 */ /* 0x000fea0003800200 */
.L_x_365:
[-C--:B------:R-:W-:Y:S01]  /*4170*/  FMUL R30, R50, R17.reuse ;  /* 0x00000011321e7220 */ /* 0x080fe20000400000 */
[CC--:B01-34-:R-:W-:Y:S01]  /*4180*/  FMUL R34, R48.reuse, R17.reuse ;  /* 0x0000001130227220 */ /* 0x0dbfe20000400000 */
[-C--:B------:R-:W-:Y:S01]  /*4190*/  FMUL R48, R48, R18.reuse ;  /* 0x0000001230307220 */ /* 0x080fe20000400000 */
[-C--:B------:R-:W-:Y:S01]  /*41a0*/  FMUL R19, R50, R18.reuse ;  /* 0x0000001232137220 */ /* 0x080fe20000400000 */
[----:B------:R-:W-:Y:S01]  /*41b0*/  FMUL R31, R53, R17 ;  /* 0x00000011351f7220 */ /* 0x000fe20000400000 */
[-C--:B------:R-:W-:Y:S01]  /*41c0*/  FFMA R17, R51, R29.reuse, R30 ;  /* 0x0000001d33117223 */ /* 0x080fe2000000001e */
[----:B------:R-:W-:Y:S01]  /*41d0*/  FMUL R53, R53, R18 ;  /* 0x0000001235357220 */ /* 0x000fe20000400000 */
[CC--:B------:R-:W-:Y:S01]  /*41e0*/  FFMA R34, R49.reuse, R29.reuse, R34 ;  /* 0x0000001d31227223 */ /* 0x0c0fe20000000022 */
[-C--:B------:R-:W-:Y:S01]  /*41f0*/  FFMA R48, R49, R16.reuse, R48 ;  /* 0x0000001031307223 */ /* 0x080fe20000000030 */
[----:B------:R-:W-:Y:S01]  /*4200*/  UMOV UR6, 0xffffffff ;  /* 0xffffffff00067882 */ /* 0x000fe20000000000 */
[-C--:B------:R-:W-:Y:S01]  /*4210*/  FFMA R19, R51, R16.reuse, R19 ;  /* 0x0000001033137223 */ /* 0x080fe20000000013 */
[----:B------:R-:W-:Y:S01]  /*4220*/  FADD R38, R17, R38 ;  /* 0x0000002611267221 */ /* 0x000fe20000000000 */
[C---:B------:R-:W-:Y:S01]  /*4230*/  FFMA R17, R44.reuse, R29, R31 ;  /* 0x0000001d2c117223 */ /* 0x040fe2000000001f */
[----:B------:R-:W-:Y:S01]  /*4240*/  FFMA R18, R44, R16, R53 ;  /* 0x000000102c127223 */ /* 0x000fe20000000035 */
[----:B------:R-:W-:Y:S01]  /*4250*/  FADD R28, R19, R28 ;  /* 0x0000001c131c7221 */ /* 0x000fe20000000000 */
[----:B------:R-:W-:-:S02]  /*4260*/  IADD3 R47, PT, PT, R47, -0x20, RZ ;  /* 0xffffffe02f2f7810 */ /* 0x000fc40007ffe0ff */
[----:B------:R-:W-:Y:S02]  /*4270*/  MOV R29, R34 ;  /* 0x00000022001d7202 */ /* 0x000fe40000000f00 */
[----:B------:R-:W-:Y:S01]  /*4280*/  MOV R16, R48 ;  /* 0x0000003000107202 */ /* 0x000fe20000000f00 */
[----:B------:R-:W-:Y:S06]  /*4290*/  BRA.DIV UR6, `(.L_x_367) ;  /* 0x0000006e06847947 */ /* 0x000fec000b800000 */
[----:B------:R-:W-:-:S13]  /*42a0*/  VOTE.ALL P0, P0 ;  /* 0x0000000000ff7806 */ /* 0x000fda0000000000 */
.L_x_526:
[----:B------:R-:W-:Y:S05]  /*42b0*/  @P0 BRA `(.L_x_368) ;  /* 0xfffffff000bc0947 */ /* 0x000fea000383ffff */
.L_x_346:
[----:B------:R-:W1:Y:S01]  /*42c0*/  S2R R19, SR_TID.X ;  /* 0x0000000000137919 */ /* 0x000e620000002100 */
[----:B------:R-:W-:Y:S01]  /*42d0*/  ISETP.NE.AND P1, PT, R45, RZ, PT ;  /* 0x000000ff2d00720c */ /* 0x000fe20003f25270 */
[----:B------:R-:W-:-:S12]  /*42e0*/  BSSY.RECONVERGENT B1, `(.L_x_369) ;  /* 0x000002f000017945 */ /* 0x000fd80003800200 */
[----:B------:R-:W5:Y:S01]  /*42f0*/  @!P1 S2R R24, SR_CgaCtaId ;  /* 0x0000000000189919 */ /* 0x000f620000008800 */
[----:B-1----:R-:W-:Y:S02]  /*4300*/  ISETP.NE.AND P0, PT, R19, RZ, PT ;  /* 0x000000ff1300720c */ /* 0x002fe40003f05270 */
[----:B------:R-:W-:-:S04]  /*4310*/  @!P1 MOV R19, 0x400 ;  /* 0x0000040000139802 */ /* 0x000fc80000000f00 */
[----:B-----5:R-:W-:-:S07]  /*4320*/  @!P1 LEA R39, R24, R19, 0x18 ;  /* 0x0000001318279211 */ /* 0x020fce00078ec0ff */
[----:B------:R-:W-:Y:S05]  /*4330*/  @P0 BRA `(.L_x_370) ;  /* 0x0000000000a40947 */ /* 0x000fea0003800000 */
[----:B------:R-:W1:Y:S01]  /*4340*/  LDCU.64 UR6, c[0x0][0x418] ;  /* 0x00008300ff0677ac */ /* 0x000e620008000a00 */
[----:B------:R-:W5:Y:S01]  /*4350*/  S2UR UR10, SR_CgaCtaId ;  /* 0x00000000000a79c3 */ /* 0x000f620000008800 */
[----:B------:R-:W-:Y:S01]  /*4360*/  FMUL R24, R21, R38 ;  /* 0x0000002615187220 */ /* 0x000fe20000400000 */
[-C--:B------:R-:W-:Y:S01]  /*4370*/  FMUL R27, R37, R18.reuse ;  /* 0x00000012251b7220 */ /* 0x080fe20000400000 */
[----:B------:R-:W2:Y:S01]  /*4380*/  LDCU.64 UR8, c[0x0][0x408] ;  /* 0x00008100ff0877ac */ /* 0x000ea20008000a00 */
[C---:B------:R-:W-:Y:S01]  /*4390*/  FMUL R26, R23.reuse, R18 ;  /* 0x00000012171a7220 */ /* 0x040fe20000400000 */
[----:B------:R-:W-:Y:S01]  /*43a0*/  FFMA R19, R23, R28, R24 ;  /* 0x0000001c17137223 */ /* 0x000fe20000000018 */
[C---:B------:R-:W-:Y:S01]  /*43b0*/  FMUL R24, R22.reuse, R38 ;  /* 0x0000002616187220 */ /* 0x040fe20000400000 */
[----:B------:R-:W-:Y:S01]  /*43c0*/  FFMA R31, R22, R17, R27 ;  /* 0x00000011161f7223 */ /* 0x000fe2000000001b */
[C---:B------:R-:W-:Y:S01]  /*43d0*/  FMUL R25, R21.reuse, R29 ;  /* 0x0000001d15197220 */ /* 0x040fe20000400000 */
[----:B------:R-:W-:Y:S01]  /*43e0*/  FFMA R27, R21, R17, R26 ;  /* 0x00000011151b7223 */ /* 0x000fe2000000001a */
[----:B------:R-:W-:Y:S01]  /*43f0*/  FFMA R21, R37, R28, R24 ;  /* 0x0000001c25157223 */ /* 0x000fe20000000018 */
[----:B0-----:R-:W-:-:S02]  /*4400*/  HFMA2 R35, -RZ, RZ, 0, 6.020069122314453125e-06 ;  /* 0x00000065ff237431 */ /* 0x001fc400000001ff */
[-C--:B------:R-:W-:Y:S01]  /*4410*/  FFMA R25, R23, R16.reuse, R25 ;  /* 0x0000001017197223 */ /* 0x080fe20000000019 */
[----:B------:R-:W-:Y:S01]  /*4420*/  FMUL R23, R22, R29 ;  /* 0x0000001d16177220 */ /* 0x000fe20000400000 */
[----:B------:R-:W-:Y:S01]  /*4430*/  FADD R24, R20, R21 ;  /* 0x0000001514187221 */ /* 0x000fe20000000000 */
[----:B------:R-:W-:Y:S01]  /*4440*/  FADD R19, R36, R19 ;  /* 0x0000001324137221 */ /* 0x000fe20000000000 */
[----:B-1----:R-:W-:Y:S01]  /*4450*/  UIMAD.WIDE UR6, UR4, 0x18, UR6 ;  /* 0x00000018040678a5 */ /* 0x002fe2000f8e0206 */
[----:B------:R-:W-:Y:S01]  /*4460*/  FFMA R26, R37, R16, R23 ;  /* 0x00000010251a7223 */ /* 0x000fe20000000017 */
[----:B--2---:R-:W-:-:S04]  /*4470*/  UIMAD.WIDE UR8, UR4, 0x4, UR8 ;  /* 0x00000004040878a5 */ /* 0x004fc8000f8e0208 */
[----:B------:R-:W-:Y:S01]  /*4480*/  MOV R20, UR6 ;  /* 0x0000000600147c02 */ /* 0x000fe20008000f00 */
[----:B------:R-:W-:Y:S01]  /*4490*/  UMOV UR6, 0x400 ;  /* 0x0000040000067882 */ /* 0x000fe20000000000 */
[----:B------:R-:W-:Y:S01]  /*44a0*/  MOV R21, UR7 ;  /* 0x0000000700157c02 */ /* 0x000fe20008000f00 */
[----:B-----5:R-:W-:Y:S01]  /*44b0*/  ULEA UR6, UR10, UR6, 0x18 ;  /* 0x000000060a067291 */ /* 0x020fe2000f8ec0ff */
        /* <DEDUP_REMOVED lines=17> */
.L_x_370:
[----:B------:R-:W-:Y:S05]  /*45d0*/  BSYNC.RECONVERGENT B1 ;  /* 0x0000000000017941 */ /* 0x000fea0003800200 */
.L_x_369:
[----:B------:R0:W-:Y:S01]  /*45e0*/  @!P1 STS [R39+0xb4], R38 ;  /* 0x0000b42627009388 */ /* 0x0001e20000000800 */
[----:B------:R-:W-:Y:S02]  /*45f0*/  @!P1 MOV R42, R38 ;  /* 0x00000026002a9202 */ /* 0x000fe40000000f00 */
[----:B------:R-:W-:Y:S01]  /*4600*/  @!P1 MOV R43, R28 ;  /* 0x0000001c002b9202 */ /* 0x000fe20000000f00 */
[----:B------:R0:W-:Y:S01]  /*4610*/  @!P1 STS.64 [R39+0xb8], R28 ;  /* 0x0000b81c27009388 */ /* 0x0001e20000000a00 */
[----:B------:R-:W-:Y:S02]  /*4620*/  @!P1 MOV R46, R29 ;  /* 0x0000001d002e9202 */ /* 0x000fe40000000f00 */
[----:B------:R-:W-:Y:S01]  /*4630*/  @!P1 MOV R32, R16 ;  /* 0x0000001000209202 */ /* 0x000fe20000000f00 */
[----:B------:R0:W-:Y:S01]  /*4640*/  @!P1 STS.64 [R39+0xc0], R16 ;  /* 0x0000c01027009388 */ /* 0x0001e20000000a00 */
[----:B--2---:R-:W-:Y:S02]  /*4650*/  @!P1 MOV R33, R17 ;  /* 0x0000001100219202 */ /* 0x004fe40000000f00 */
[----:B------:R-:W-:Y:S01]  /*4660*/  @!P1 MOV R41, R18 ;  /* 0x0000001200299202 */ /* 0x000fe20000000f00 */
[----:B------:R2:W-:Y:S06]  /*4670*/  @!P1 STS [R39+0xc8], R18 ;  /* 0x0000c81227009388 */ /* 0x0005ec0000000800 */
.L_x_320:
[----:B01-34-:R-:W0:Y:S01]  /*4680*/  S2R R16, SR_TID.X ;  /* 0x0000000000107919 */ /* 0x01be220000002100 */
[----:B------:R-:W-:Y:S05]  /*4690*/  WARPSYNC.ALL ;  /* 0x0000000000007948 */ /* 0x000fea0003800000 */
[----:B------:R-:W-:Y:S06]  /*46a0*/  BAR.SYNC.DEFER_BLOCKING 0x0 ;  /* 0x0000000000007b1d */ /* 0x000fec0000010000 */
[----:B------:R-:W-:Y:S01]  /*46b0*/  BSSY.RECONVERGENT B1, `(.L_x_371) ;  /* 0x0000016000017945 */ /* 0x000fe20003800200 */
[----:B0-----:R-:W-:-:S13]  /*46c0*/  ISETP.NE.AND P0, PT, R16, RZ, PT ;  /* 0x000000ff1000720c */ /* 0x001fda0003f05270 */
[----:B------:R-:W-:Y:S05]  /*46d0*/  @!P0 BRA `(.L_x_372) ;  /* 0x00000000004c8947 */ /* 0x000fea0003800000 */
[----:B------:R-:W0:Y:S01]  /*46e0*/  S2UR UR7, SR_CgaCtaId ;  /* 0x00000000000779c3 */ /* 0x000e220000008800 */
[----:B------:R-:W-:Y:S02]  /*46f0*/  UMOV UR6, 0x400 ;  /* 0x0000040000067882 */ /* 0x000fe40000000000 */
[----:B0-----:R-:W-:-:S09]  /*4700*/  ULEA UR6, UR7, UR6, 0x18 ;  /* 0x0000000607067291 */ /* 0x001fd2000f8ec0ff */
[----:B------:R-:W0:Y:S04]  /*4710*/  LDS.128 R20, [UR6+0xb0] ;  /* 0x0000b006ff147984 */ /* 0x000e280008000c00 */
[----:B--2---:R-:W1:Y:S01]  /*4720*/  LDS.128 R16, [UR6+0xc0] ;  /* 0x0000c006ff107984 */ /* 0x004e620008000c00 */
[-C--:B0-----:R-:W-:Y:S01]  /*4730*/  FMUL R20, R46, R21.reuse ;  /* 0x000000152e147220 */ /* 0x081fe20000400000 */
[----:B------:R-:W-:Y:S01]  /*4740*/  FMUL R24, R32, R21 ;  /* 0x0000001520187220 */ /* 0x000fe20000400000 */
[C---:B-1----:R-:W-:Y:S01]  /*4750*/  FMUL R19, R46.reuse, R23 ;  /* 0x000000172e137220 */ /* 0x042fe20000400000 */
[-C--:B------:R-:W-:Y:S01]  /*4760*/  FMUL R25, R46, R17.reuse ;  /* 0x000000112e197220 */ /* 0x080fe20000400000 */
[C---:B------:R-:W-:Y:S01]  /*4770*/  FMUL R26, R32.reuse, R17 ;  /* 0x00000011201a7220 */ /* 0x040fe20000400000 */
        /* <DEDUP_REMOVED lines=9> */
.L_x_372:
[----:B------:R-:W-:Y:S05]  /*4810*/  BSYNC.RECONVERGENT B1 ;  /* 0x0000000000017941 */ /* 0x000fea0003800200 */
.L_x_371:
[C---:B------:R-:W-:Y:S01]  /*4820*/  FMUL R17, R8.reuse, R43 ;  /* 0x0000002b08117220 */ /* 0x040fe20000400000 */
[C---:B------:R-:W-:Y:S01]  /*4830*/  FMUL R16, R8.reuse, R41 ;  /* 0x0000002908107220 */ /* 0x040fe20000400000 */
[-C--:B------:R-:W-:Y:S01]  /*4840*/  FMUL R19, R8, R32.reuse ;  /* 0x0000002008137220 */ /* 0x080fe20000400000 */
[C---:B------:R-:W-:Y:S01]  /*4850*/  FMUL R8, R9.reuse, R43 ;  /* 0x0000002b09087220 */ /* 0x040fe20000400000 */
[C---:B--2---:R-:W-:Y:S01]  /*4860*/  FMUL R18, R9.reuse, R41 ;  /* 0x0000002909127220 */ /* 0x044fe20000400000 */
[----:B------:R-:W-:Y:S01]  /*4870*/  FMUL R32, R9, R32 ;  /* 0x0000002009207220 */ /* 0x000fe20000400000 */
[-C--:B------:R-:W-:Y:S01]  /*4880*/  FFMA R17, R6, R42.reuse, R17 ;  /* 0x0000002a06117223 */ /* 0x080fe20000000011 */
[C---:B------:R-:W-:Y:S01]  /*4890*/  FFMA R42, R7.reuse, R42, R8 ;  /* 0x0000002a072a7223 */ /* 0x040fe20000000008 */
[CC--:B------:R-:W-:Y:S01]  /*48a0*/  FFMA R9, R7.reuse, R33.reuse, R18 ;  /* 0x0000002107097223 */ /* 0x0c0fe20000000012 */
[-C--:B------:R-:W-:Y:S01]  /*48b0*/  FFMA R32, R7, R46.reuse, R32 ;  /* 0x0000002e07207223 */ /* 0x080fe20000000020 */
[----:B------:R-:W-:Y:S01]  /*48c0*/  FADD R4, R4, R17 ;  /* 0x0000001104047221 */ /* 0x000fe20000000000 */
[----:B------:R-:W-:Y:S01]  /*48d0*/  FADD R5, R5, R42 ;  /* 0x0000002a05057221 */ /* 0x000fe20000000000 */
[C---:B------:R-:W-:Y:S01]  /*48e0*/  FFMA R20, R6.reuse, R46, R19 ;  /* 0x0000002e06147223 */ /* 0x040fe20000000013 */
[----:B------:R-:W-:Y:S01]  /*48f0*/  FFMA R8, R6, R33, R16 ;  /* 0x0000002106087223 */ /* 0x000fe20000000010 */
[CC--:B------:R-:W-:Y:S01]  /*4900*/  FMUL R17, R14.reuse, R9.reuse ;  /* 0x000000090e117220 */ /* 0x0c0fe20000400000 */
        /* <DEDUP_REMOVED lines=13> */
.L_x_318:
[----:B------:R-:W-:Y:S05]  /*49e0*/  BSYNC B0 ;  /* 0x0000000000007941 */ /* 0x000fea0003800000 */
.L_x_312:
[----:B-1----:R-:W1:Y:S01]  /*49f0*/  S2R R13, SR_LANEID ;  /* 0x00000000000d7919 */ /* 0x002e620000000000 */
[----:B------:R-:W-:Y:S01]  /*4a00*/  FADD R10, R10, R23 ;  /* 0x000000170a0a7221 */ /* 0x000fe20000000000 */
[----:B------:R-:W-:Y:S01]  /*4a10*/  FADD R11, R11, R24 ;  /* 0x000000180b0b7221 */ /* 0x000fe20000000000 */
[----:B------:R-:W2:Y:S01]  /*4a20*/  LDCU.64 UR4, c[0x0][0x3d8] ;  /* 0x00007b00ff0477ac */ /* 0x000ea20008000a00 */
[----:B------:R-:W-:Y:S06]  /*4a30*/  BAR.SYNC.DEFER_BLOCKING 0x0 ;  /* 0x0000000000007b1d */ /* 0x000fec0000010000 */
[----:B------:R-:W3:Y:S01]  /*4a40*/  LDCU.128 UR8, c[0x0][0x3e0] ;  /* 0x00007c00ff0877ac */ /* 0x000ee20008000c00 */
[----:B------:R-:W4:Y:S01]  /*4a50*/  LDCU.128 UR16, c[0x0][0x3f0] ;  /* 0x00007e00ff1077ac */ /* 0x000f220008000c00 */
[----:B------:R-:W5:Y:S01]  /*4a60*/  LDCU.64 UR6, c[0x0][0x400] ;  /* 0x00008000ff0677ac */ /* 0x000f620008000a00 */
[----:B-1----:R-:W-:Y:S01]  /*4a70*/  IMAD R13, R13, 0x18, R0 ;  /* 0x000000180d0d7824 */ /* 0x002fe200078e0200 */
[----:B----4-:R-:W-:-:S04]  /*4a80*/  IADD3 R12, P3, PT, R3, UR18, RZ ;  /* 0x00000012030c7c10 */ /* 0x010fc8000ff7e0ff */
[----:B------:R2:W-:Y:S04]  /*4a90*/  STS.128 [R13], R4 ;  /* 0x000000040d007388 */ /* 0x0005e80000000c00 */
[----:B------:R1:W-:Y:S04]  /*4aa0*/  STS.128 [R13+0x10], R8 ;  /* 0x000010080d007388 */ /* 0x0003e80000000c00 */
[----:B------:R4:W-:Y:S01]  /*4ab0*/  STS.128 [R13+0x20], R16 ;  /* 0x000020100d007388 */ /* 0x0009e20000000c00 */
[----:B------:R-:W-:-:S03]  /*4ac0*/  NOP ;  /* 0x0000000000007918 */ /* 0x000fc60000000000 */
[----:B------:R-:W0:Y:S01]  /*4ad0*/  LDS.64 R20, [R0] ;  /* 0x0000000000147984 */ /* 0x000e220000000a00 */
[----:B--2---:R-:W-:-:S03]  /*4ae0*/  IADD3 R4, P0, PT, R3, UR4, RZ ;  /* 0x0000000403047c10 */ /* 0x004fc6000ff1e0ff */
[----:B------:R-:W2:Y:S01]  /*4af0*/  LDS.64 R22, [R0+0x8] ;  /* 0x0000080000167984 */ /* 0x000ea20000000a00 */
[C---:B------:R-:W-:Y:S02]  /*4b00*/  IADD3.X R5, PT, PT, R2.reuse, UR5, RZ, P0, !PT ;  /* 0x0000000502057c10 */ /* 0x040fe400087fe4ff */
[C---:B---3--:R-:W-:Y:S01]  /*4b10*/  IADD3 R6, P0, PT, R3.reuse, UR8, RZ ;  /* 0x0000000803067c10 */ /* 0x048fe2000ff1e0ff */
[----:B------:R-:W3:Y:S01]  /*4b20*/  LDS.64 R24, [R0+0x10] ;  /* 0x0000100000187984 */ /* 0x000ee20000000a00 */
[C---:B-1----:R-:W-:Y:S02]  /*4b30*/  IADD3 R8, P1, PT, R3.reuse, UR10, RZ ;  /* 0x0000000a03087c10 */ /* 0x042fe4000ff3e0ff */
[C---:B------:R-:W-:Y:S01]  /*4b40*/  IADD3 R10, P2, PT, R3.reuse, UR16, RZ ;  /* 0x00000010030a7c10 */ /* 0x040fe2000ff5e0ff */
[----:B------:R-:W1:Y:S01]  /*4b50*/  LDS.64 R26, [R0+0x300] ;  /* 0x00030000001a7984 */ /* 0x000e620000000a00 */
[C---:B------:R-:W-:Y:S02]  /*4b60*/  IADD3.X R7, PT, PT, R2.reuse, UR9, RZ, P0, !PT ;  /* 0x0000000902077c10 */ /* 0x040fe400087fe4ff */
[----:B-----5:R-:W-:Y:S01]  /*4b70*/  IADD3 R14, P0, PT, R3, UR6, RZ ;  /* 0x00000006030e7c10 */ /* 0x020fe2000ff1e0ff */
[----:B------:R-:W5:Y:S01]  /*4b80*/  LDS.64 R28, [R0+0x308] ;  /* 0x00030800001c7984 */ /* 0x000f620000000a00 */
[----:B------:R-:W-:-:S02]  /*4b90*/  IADD3.X R9, PT, PT, R2, UR11, RZ, P1, !PT ;  /* 0x0000000b02097c10 */ /* 0x000fc40008ffe4ff */
[C---:B------:R-:W-:Y:S01]  /*4ba0*/  IADD3.X R11, PT, PT, R2.reuse, UR17, RZ, P2, !PT ;  /* 0x00000011020b7c10 */ /* 0x040fe200097fe4ff */
[----:B------:R-:W5:Y:S01]  /*4bb0*/  LDS.64 R30, [R0+0x310] ;  /* 0x00031000001e7984 */ /* 0x000f620000000a00 */
[C---:B----4-:R-:W-:Y:S02]  /*4bc0*/  IADD3.X R13, PT, PT, R2.reuse, UR19, RZ, P3, !PT ;  /* 0x00000013020d7c10 */ /* 0x050fe40009ffe4ff */
[----:B------:R-:W-:Y:S01]  /*4bd0*/  IADD3.X R15, PT, PT, R2, UR7, RZ, P0, !PT ;  /* 0x00000007020f7c10 */ /* 0x000fe200087fe4ff */
[----:B0-----:R-:W-:Y:S04]  /*4be0*/  STG.E desc[UR12][R4.64], R20 ;  /* 0x0000001404007986 */ /* 0x001fe8000c10190c */
[----:B------:R-:W-:Y:S04]  /*4bf0*/  STG.E desc[UR12][R6.64], R21 ;  /* 0x0000001506007986 */ /* 0x000fe8000c10190c */
[----:B--2---:R-:W-:Y:S04]  /*4c00*/  STG.E desc[UR12][R8.64], R22 ;  /* 0x0000001608007986 */ /* 0x004fe8000c10190c */
[----:B------:R-:W-:Y:S04]  /*4c10*/  STG.E desc[UR12][R10.64], R23 ;  /* 0x000000170a007986 */ /* 0x000fe8000c10190c */
[----:B---3--:R-:W-:Y:S04]  /*4c20*/  STG.E desc[UR12][R12.64], R24 ;  /* 0x000000180c007986 */ /* 0x008fe8000c10190c */
[----:B------:R-:W-:Y:S04]  /*4c30*/  STG.E desc[UR12][R14.64], R25 ;  /* 0x000000190e007986 */ /* 0x000fe8000c10190c */
[----:B-1----:R-:W-:Y:S04]  /*4c40*/  STG.E desc[UR12][R4.64+0x80], R26 ;  /* 0x0000801a04007986 */ /* 0x002fe8000c10190c */
[----:B------:R-:W-:Y:S04]  /*4c50*/  STG.E desc[UR12][R6.64+0x80], R27 ;  /* 0x0000801b06007986 */ /* 0x000fe8000c10190c */
[----:B-----5:R-:W-:Y:S04]  /*4c60*/  STG.E desc[UR12][R8.64+0x80], R28 ;  /* 0x0000801c08007986 */ /* 0x020fe8000c10190c */
[----:B------:R-:W-:Y:S04]  /*4c70*/  STG.E desc[UR12][R10.64+0x80], R29 ;  /* 0x0000801d0a007986 */ /* 0x000fe8000c10190c */
[----:B------:R-:W-:Y:S04]  /*4c80*/  STG.E desc[UR12][R12.64+0x80], R30 ;  /* 0x0000801e0c007986 */ /* 0x000fe8000c10190c */
[----:B------:R-:W-:Y:S01]  /*4c90*/  STG.E desc[UR12][R14.64+0x80], R31 ;  /* 0x0000801f0e007986 */ /* 0x000fe2000c10190c */
[----:B------:R-:W-:Y:S05]  /*4ca0*/  EXIT ;  /* 0x000000000000794d */ /* 0x000fea0003800000 */
.L_x_311:
[----:B------:R-:W-:-:S13]  /*4cb0*/  ISETP.NE.AND P0, PT, RZ, UR5, PT ;  /* 0x00000005ff007c0c */ /* 0x000fda000bf05270 */
[----:B------:R-:W-:Y:S05]  /*4cc0*/  @!P0 EXIT ;  /* 0x000000000000894d */ /* 0x000fea0003800000 */
[----:B------:R-:W0:Y:S01]  /*4cd0*/  LDCU.64 UR6, c[0x0][0x380] ;  /* 0x00007000ff0677ac */ /* 0x000e220008000a00 */
[----:B------:R-:W1:Y:S01]  /*4ce0*/  S2R R2, SR_TID.X ;  /* 0x0000000000027919 */ /* 0x000e620000002100 */
[----:B------:R-:W2:Y:S01]  /*4cf0*/  LDC R19, c[0x0][0x390] ;  /* 0x0000e400ff137b82 */ /* 0x000ea20000000800 */
[----:B------:R-:W3:Y:S07]  /*4d00*/  S2R R3, SR_LANEID ;  /* 0x0000000000037919 */ /* 0x000eee0000000000 */
[----:B------:R-:W4:Y:S01]  /*4d10*/  LDC R20, c[0x0][0x3a0] ;  /* 0x0000e800ff147b82 */ /* 0x000f220000000800 */
[----:B0-----:R-:W-:-:S07]  /*4d20*/  UIMAD.WIDE.U32 UR6, UR14, 0x4, UR6 ;  /* 0x000000040e0678a5 */ /* 0x001fce000f8e0006 */
        /* <DEDUP_REMOVED lines=10> */
[----:B------:R-:W-:Y:S02]  /*4dd0*/  ISETP.GE.U32.AND P0, PT, R4, UR5, PT ;  /* 0x0000000504007c0c */ /* 0x000fe4000bf06070 */
[----:B------:R-:W-:Y:S02]  /*4de0*/  ISETP.GE.U32.AND P1, PT, R0, UR5, PT ;  /* 0x0000000500007c0c */ /* 0x000fe4000bf26070 */
[----:B------:R-:W-:-:S04]  /*4df0*/  LEA R4, P2, R4, UR6, 0x2 ;  /* 0x0000000604047c11 */ /* 0x000fc8000f8410ff */
[----:B------:R-:W-:Y:S01]  /*4e00*/  IADD3.X R5, PT, PT, RZ, UR7, RZ, P2, !PT ;  /* 0x00000007ff057c10 */ /* 0x000fe200097fe4ff */
[----:B------:R-:W1:Y:S01]  /*4e10*/  S2UR UR7, SR_CgaCtaId ;  /* 0x00000000000779c3 */ /* 0x000e620000008800 */
[----:B-----5:R-:W-:-:S03]  /*4e20*/  MOV R16, R18 ;  /* 0x0000001200107202 */ /* 0x020fc60000000f00 */
[----:B------:R-:W5:Y:S04]  /*4e30*/  @!P0 LDG.E R18, desc[UR12][R4.64] ;  /* 0x0000000c04128981 */ /* 0x000f68000c1e1900 */
[----:B------:R-:W5:Y:S01]  /*4e40*/  @!P1 LDG.E R16, desc[UR12][R4.64+0x80] ;  /* 0x0000800c04109981 */ /* 0x000f62000c1e1900 */
[----:B------:R-:W-:Y:S01]  /*4e50*/  HFMA2 R7, -RZ, RZ, 0, 1.430511474609375e-06 ;  /* 0x00000018ff077431 */ /* 0x000fe200000001ff */
[----:B------:R-:W-:Y:S01]  /*4e60*/  UMOV UR6, 0x400 ;  /* 0x0000040000067882 */ /* 0x000fe20000000000 */
[----:B---3--:R-:W-:Y:S01]  /*4e70*/  IADD3 R0, PT, PT, R8, R3, RZ ;  /* 0x0000000308007210 */ /* 0x008fe20007ffe0ff */
[----:B-1----:R-:W-:Y:S01]  /*4e80*/  ULEA UR10, UR7, UR6, 0x18 ;  /* 0x00000006070a7291 */ /* 0x002fe2000f8ec0ff */
[----:B--2---:R-:W-:Y:S01]  /*4e90*/  MOV R17, R19 ;  /* 0x0000001300117202 */ /* 0x004fe20000000f00 */
[----:B------:R-:W-:-:S04]  /*4ea0*/  UISETP.NE.AND UP0, UPT, UR4, URZ, UPT ;  /* 0x000000ff0400728c */ /* 0x000fc8000bf05270 */
[----:B------:R-:W-:-:S04]  /*4eb0*/  IMAD R0, R0, R7, UR10 ;  /* 0x0000000a00007e24 */ /* 0x000fc8000f8e0207 */
[----:B------:R-:W-:Y:S01]  /*4ec0*/  IMAD R24, R3, 0x18, R0 ;  /* 0x0000001803187824 */ /* 0x000fe200078e0200 */
[----:B----4-:R1:W-:Y:S04]  /*4ed0*/  STS.64 [R0+0x8], R20 ;  /* 0x0000081400007388 */ /* 0x0103e80000000a00 */
        /* <DEDUP_REMOVED lines=25> */
[C---:B------:R-:W-:Y:S01]  /*5070*/  ISETP.GT.AND P0, PT, R3.reuse, RZ, PT ;  /* 0x000000ff0300720c */ /* 0x040fe20003f04270 */
        /* <DEDUP_REMOVED lines=9> */
[----:B------:R-:W-:-:S03]  /*5110*/  ISETP.NE.AND P2, PT, R40, 0x3, PT ;  /* 0x000000032800780c */ /* 0x000fc60003f45270 */
[----:B------:R-:W4:Y:S02]  /*5120*/  SHFL.UP PT, R21, R34, 0x1, RZ ;  /* 0x0420000022157989 */ /* 0x000f2400000e00ff */
[----:B------:R-:W-:Y:S02]  /*5130*/  @!P1 IMAD R41, R40, R41, UR10 ;  /* 0x0000000a28299e24 */ /* 0x000fe4000f8e0229 */
        /* <DEDUP_REMOVED lines=40> */
[----:B------:R-:W0:Y:S01]  /*53c0*/  SHFL.UP PT, R21, R29, 0x4, RZ ;  /* 0x048000001d157989 */ /* 0x000e2200000e00ff */
[----:B------:R-:W-:Y:S01]  /*53d0*/  @!P0 MOV R24, R17 ;  /* 0x0000001100188202 */ /* 0x000fe20000000f00 */
[C---:B----4-:R-:W-:Y:S01]  /*53e0*/  FFMA R28, R27.reuse, R18, R28 ;  /* 0x000000121b1c7223 */ /* 0x050fe2000000001c */
[----:B------:R-:W-:Y:S01]  /*53f0*/  FMUL R26, R26, R20 ;  /* 0x000000141a1a7220 */ /* 0x000fe20000400000 */
[----:B------:R-:W-:Y:S01]  /*5400*/  @!P0 MOV R28, R23 ;  /* 0x00000017001c8202 */ /* 0x000fe20000000f00 */
[----:B------:R-:W-:Y:S01]  /*5410*/  FADD R16, R16, R19 ;  /* 0x0000001310107221 */ /* 0x000fe20000000000 */
        /* <DEDUP_REMOVED lines=9> */
[C---:B0-----:R-:W-:Y:S01]  /*54b0*/  FMUL R25, R21.reuse, R26 ;  /* 0x0000001a15197220 */ /* 0x041fe20000400000 */
[----:B------:R-:W-:-:S03]  /*54c0*/  FMUL R22, R21, R28 ;  /* 0x0000001c15167220 */ /* 0x000fc60000400000 */
[C---:B-1----:R-:W-:Y:S01]  /*54d0*/  FFMA R27, R18.reuse, R30, R25 ;  /* 0x0000001e121b7223 */ /* 0x042fe20000000019 */
[-C--:B------:R-:W-:Y:S01]  /*54e0*/  FFMA R22, R18, R29.reuse, R22 ;  /* 0x0000001d12167223 */ /* 0x080fe20000000016 */
[-C--:B------:R-:W-:Y:S01]  /*54f0*/  @!P0 MOV R22, R29.reuse ;  /* 0x0000001d00168202 */ /* 0x080fe20000000f00 */
[C---:B--2---:R-:W-:Y:S01]  /*5500*/  FMUL R18, R19.reuse, R28 ;  /* 0x0000001c13127220 */ /* 0x044fe20000400000 */
[----:B------:R-:W-:Y:S01]  /*5510*/  FMUL R19, R19, R26 ;  /* 0x0000001a13137220 */ /* 0x000fe20000400000 */
[----:B------:R-:W-:Y:S01]  /*5520*/  @!P0 MOV R27, R30 ;  /* 0x0000001e001b8202 */ /* 0x000fe20000000f00 */
[C---:B---3--:R-:W-:Y:S01]  /*5530*/  FMUL R25, R23.reuse, R28 ;  /* 0x0000001c17197220 */ /* 0x048fe20000400000 */
[----:B------:R-:W-:Y:S01]  /*5540*/  FMUL R23, R23, R26 ;  /* 0x0000001a17177220 */ /* 0x000fe20000400000 */
[CC--:B----4-:R-:W-:Y:S01]  /*5550*/  FFMA R21, R17.reuse, R29.reuse, R18 ;  /* 0x0000001d11157223 */ /* 0x0d0fe20000000012 */
[-C--:B------:R-:W-:Y:S01]  /*5560*/  FFMA R19, R17, R30.reuse, R19 ;  /* 0x0000001e11137223 */ /* 0x080fe20000000013 */
[----:B------:R-:W-:Y:S01]  /*5570*/  SHFL.UP PT, R18, R27, 0x8, RZ ;  /* 0x050000001b127989 */ /* 0x000fe200000e00ff */
[C---:B-----5:R-:W-:Y:S01]  /*5580*/  FFMA R25, R20.reuse, R29, R25 ;  /* 0x0000001d14197223 */ /* 0x060fe20000000019 */
[----:B------:R-:W-:Y:S01]  /*5590*/  FFMA R20, R20, R30, R23 ;  /* 0x0000001e14147223 */ /* 0x000fe20000000017 */
[----:B------:R-:W-:Y:S01]  /*55a0*/  FADD R21, R21, R24 ;  /* 0x0000001815157221 */ /* 0x000fe20000000000 */
[----:B------:R-:W0:Y:S01]  /*55b0*/  SHFL.UP PT, R23, R22, 0x8, RZ ;  /* 0x0500000016177989 */ /* 0x000e2200000e00ff */
[----:B------:R-:W-:Y:S01]  /*55c0*/  @!P0 MOV R21, R24 ;  /* 0x0000001800158202 */ /* 0x000fe20000000f00 */
[----:B------:R-:W-:Y:S01]  /*55d0*/  FADD R19, R19, R16 ;  /* 0x0000001013137221 */ /* 0x000fe20000000000 */
[----:B------:R-:W-:-:S02]  /*55e0*/  @!P0 MOV R25, R28 ;  /* 0x0000001c00198202 */ /* 0x000fc40000000f00 */
[----:B------:R-:W-:Y:S01]  /*55f0*/  @!P0 MOV R19, R16 ;  /* 0x0000001000138202 */ /* 0x000fe20000000f00 */
[----:B------:R-:W1:Y:S01]  /*5600*/  SHFL.UP PT, R17, R21, 0x8, RZ ;  /* 0x0500000015117989 */ /* 0x000e6200000e00ff */
[----:B------:R-:W-:Y:S02]  /*5610*/  @!P0 MOV R20, R26 ;  /* 0x0000001a00148202 */ /* 0x000fe40000000f00 */
[----:B------:R-:W-:Y:S01]  /*5620*/  ISETP.GT.AND P0, PT, R3, 0x7, PT ;  /* 0x000000070300780c */ /* 0x000fe20003f04270 */
[----:B------:R-:W2:Y:S04]  /*5630*/  SHFL.UP PT, R26, R25, 0x8, RZ ;  /* 0x05000000191a7989 */ /* 0x000ea800000e00ff */
[----:B------:R-:W3:Y:S04]  /*5640*/  SHFL.UP PT, R16, R19, 0x8, RZ ;  /* 0x0500000013107989 */ /* 0x000ee800000e00ff */
[----:B------:R-:W4:Y:S01]  /*5650*/  SHFL.UP PT, R24, R20, 0x8, RZ ;  /* 0x0500000014187989 */ /* 0x000f2200000e00ff */
[C---:B0-----:R-:W-:Y:S01]  /*5660*/  FMUL R29, R23.reuse, R20 ;  /* 0x00000014171d7220 */ /* 0x041fe20000400000 */
[----:B------:R-:W-:-:S03]  /*5670*/  FMUL R23, R23, R25 ;  /* 0x0000001917177220 */ /* 0x000fc60000400000 */
[C---:B------:R-:W-:Y:S01]  /*5680*/  FFMA R28, R18.reuse, R27, R29 ;  /* 0x0000001b121c7223 */ /* 0x040fe2000000001d */
[-C--:B------:R-:W-:Y:S01]  /*5690*/  FFMA R30, R18, R22.reuse, R23 ;  /* 0x00000016121e7223 */ /* 0x080fe20000000017 */
[C---:B-1----:R-:W-:Y:S01]  /*56a0*/  FMUL R23, R17.reuse, R25 ;  /* 0x0000001911177220 */ /* 0x042fe20000400000 */
[----:B------:R-:W-:Y:S01]  /*56b0*/  @!P0 MOV R30, R22 ;  /* 0x00000016001e8202 */ /* 0x000fe20000000f00 */
[-C--:B------:R-:W-:Y:S01]  /*56c0*/  FMUL R18, R17, R20.reuse ;  /* 0x0000001411127220 */ /* 0x080fe20000400000 */
[----:B------:R-:W-:Y:S01]  /*56d0*/  @!P0 MOV R28, R27 ;  /* 0x0000001b001c8202 */ /* 0x000fe20000000f00 */
[C---:B--2---:R-:W-:Y:S01]  /*56e0*/  FMUL R31, R26.reuse, R25 ;  /* 0x000000191a1f7220 */ /* 0x044fe20000400000 */
[----:B------:R-:W-:Y:S01]  /*56f0*/  FMUL R29, R26, R20 ;  /* 0x000000141a1d7220 */ /* 0x000fe20000400000 */
[CC--:B---3--:R-:W-:Y:S01]  /*5700*/  FFMA R26, R16.reuse, R22.reuse, R23 ;  /* 0x00000016101a7223 */ /* 0x0c8fe20000000017 */
[----:B------:R-:W-:Y:S01]  /*5710*/  FFMA R18, R16, R27, R18 ;  /* 0x0000001b10127223 */ /* 0x000fe20000000012 */
[----:B------:R-:W-:Y:S01]  /*5720*/  SHFL.UP PT, R33, R28, 0x10, RZ ;  /* 0x060000001c217989 */ /* 0x000fe200000e00ff */
[----:B----4-:R-:W-:Y:S01]  /*5730*/  FFMA R31, R24, R22, R31 ;  /* 0x00000016181f7223 */ /* 0x010fe2000000001f */
[----:B------:R-:W-:-:S02]  /*5740*/  FADD R26, R26, R21 ;  /* 0x000000151a1a7221 */ /* 0x000fc40000000000 */
[----:B------:R-:W0:Y:S01]  /*5750*/  SHFL.UP PT, R22, R30, 0x10, RZ ;  /* 0x060000001e167989 */ /* 0x000e2200000e00ff */
[----:B------:R-:W-:Y:S01]  /*5760*/  @!P0 MOV R26, R21 ;  /* 0x00000015001a8202 */ /* 0x000fe20000000f00 */
[----:B------:R-:W-:Y:S01]  /*5770*/  FADD R18, R18, R19 ;  /* 0x0000001312127221 */ /* 0x000fe20000000000 */
[----:B------:R-:W-:Y:S01]  /*5780*/  @!P0 MOV R31, R25 ;  /* 0x00000019001f8202 */ /* 0x000fe20000000f00 */
[----:B------:R-:W-:Y:S01]  /*5790*/  FFMA R24, R24, R27, R29 ;  /* 0x0000001b18187223 */ /* 0x000fe2000000001d */
        /* <DEDUP_REMOVED lines=10> */
[----:B------:R-:W-:Y:S01]  /*5840*/  FFMA R33, R33, R30, R21 ;  /* 0x0000001e21217223 */ /* 0x000fe20000000015 */
[C---:B-1----:R-:W-:Y:S01]  /*5850*/  FMUL R20, R16.reuse, R24 ;  /* 0x0000001810147220 */ /* 0x042fe20000400000 */
[-C--:B------:R-:W-:Y:S01]  /*5860*/  FMUL R21, R16, R31.reuse ;  /* 0x0000001f10157220 */ /* 0x080fe20000400000 */
[----:B------:R-:W-:Y:S01]  /*5870*/  @!P0 MOV R32, R28 ;  /* 0x0000001c00208202 */ /* 0x000fe20000000f00 */
[C---:B--2---:R-:W-:Y:S01]  /*5880*/  FMUL R34, R19.reuse, R24 ;  /* 0x0000001813227220 */ /* 0x044fe20000400000 */
[----:B------:R-:W-:Y:S01]  /*5890*/  FMUL R16, R19, R31 ;  /* 0x0000001f13107220 */ /* 0x000fe20000400000 */
[----:B------:R-:W-:Y:S01]  /*58a0*/  @!P0 MOV R33, R30 ;  /* 0x0000001e00218202 */ /* 0x000fe20000000f00 */
[C---:B---3--:R-:W-:Y:S01]  /*58b0*/  FFMA R19, R17.reuse, R28, R20 ;  /* 0x0000001c11137223 */ /* 0x048fe20000000014 */
[----:B------:R-:W-:-:S03]  /*58c0*/  FFMA R21, R17, R30, R21 ;  /* 0x0000001e11157223 */ /* 0x000fc60000000015 */
[----:B------:R-:W-:Y:S01]  /*58d0*/  @!P1 STS.64 [R41+0x58], R32 ;  /* 0x0000582029009388 */ /* 0x000fe20000000a00 */
[C---:B----4-:R-:W-:Y:S01]  /*58e0*/  FFMA R34, R35.reuse, R28, R34 ;  /* 0x0000001c23227223 */ /* 0x050fe20000000022 */
[----:B------:R-:W-:Y:S01]  /*58f0*/  FFMA R35, R35, R30, R16 ;  /* 0x0000001e23237223 */ /* 0x000fe20000000010 */
        /* <DEDUP_REMOVED lines=8> */
[----:B------:R-:W-:-:S03]  /*5980*/  ISETP.NE.AND P0, PT, R40, 0x1, PT ;  /* 0x000000012800780c */ /* 0x000fc60003f05270 */
[----:B------:R0:W-:Y:S01]  /*5990*/  @!P1 STS.64 [R41+0x50], R36 ;  /* 0x0000502429009388 */ /* 0x0001e20000000a00 */
[----:B------:R-:W-:Y:S01]  /*59a0*/  BAR.SYNC.DEFER_BLOCKING 0x0 ;  /* 0x0000000000007b1d */ /* 0x000fe20000010000 */
[----:B------:R-:W-:Y:S02]  /*59b0*/  ISETP.NE.AND P1, PT, R40, 0x2, PT ;  /* 0x000000022800780c */ /* 0x000fe40003f25270 */
[----:B0-----:R-:W-:-:S03]  /*59c0*/  CS2R R40, SRZ ;  /* 0x0000000000287805 */ /* 0x001fc6000001ff00 */
        /* <DEDUP_REMOVED lines=29> */
[CC--:B---3--:R-:W-:Y:S01]  /*5ba0*/  FMUL R21, R27.reuse, R38.reuse ;  /* 0x000000261b157220 */ /* 0x0c8fe20000400000 */
[----:B------:R-:W-:Y:S01]  /*5bb0*/  @!P1 MOV R40, R27 ;  /* 0x0000001b00289202 */ /* 0x000fe20000000f00 */
[----:B------:R-:W-:Y:S01]  /*5bc0*/  FMUL R18, R46, R38 ;  /* 0x000000262e127220 */ /* 0x000fe20000400000 */
[-C--:B------:R-:W-:Y:S01]  /*5bd0*/  FMUL R27, R27, R39.reuse ;  /* 0x000000271b1b7220 */ /* 0x080fe20000400000 */
[----:B------:R-:W-:Y:S01]  /*5be0*/  FFMA R23, R24, R20, R23 ;  /* 0x0000001418177223 */ /* 0x000fe20000000017 */
[----:B------:R-:W-:Y:S01]  /*5bf0*/  @!P1 MOV R43, R46 ;  /* 0x0000002e002b9202 */ /* 0x000fe20000000f00 */
[----:B----4-:R-:W-:Y:S01]  /*5c00*/  FFMA R21, R26, R30, R21 ;  /* 0x0000001e1a157223 */ /* 0x010fe20000000015 */
        /* <DEDUP_REMOVED lines=21> */
[----:B------:R-:W-:-:S02]  /*5d60*/  ISETP.NE.AND P1, PT, R2, RZ, PT ;  /* 0x000000ff0200720c */ /* 0x000fc40003f25270 */
[----:B------:R-:W-:Y:S01]  /*5d70*/  @!P2 MOV R40, R26 ;  /* 0x0000001a0028a202 */ /* 0x000fe20000000f00 */
[----:B0-----:R-:W-:Y:S10]  /*5d80*/  @!P0 BRA `(.L_x_375) ;  /* 0x0000000000588947 */ /* 0x001ff40003800000 */
[----:B------:R-:W-:Y:S01]  /*5d90*/  ISETP.NE.AND P0, PT, R3, RZ, PT ;  /* 0x000000ff0300720c */ /* 0x000fe20003f05270 */
[C---:B-1----:R-:W-:Y:S01]  /*5da0*/  FMUL R3, R19.reuse, R40 ;  /* 0x0000002813037220 */ /* 0x042fe20000400000 */
[C---:B------:R-:W-:Y:S01]  /*5db0*/  FMUL R20, R19.reuse, R16 ;  /* 0x0000001013147220 */ /* 0x040fe20000400000 */
[-C--:B------:R-:W-:Y:S01]  /*5dc0*/  FMUL R19, R19, R43.reuse ;  /* 0x0000002b13137220 */ /* 0x080fe20000400000 */
[C---:B------:R-:W-:Y:S01]  /*5dd0*/  FMUL R21, R35.reuse, R40 ;  /* 0x0000002823157220 */ /* 0x040fe20000400000 */
[C---:B------:R-:W-:Y:S01]  /*5de0*/  FMUL R24, R35.reuse, R16 ;  /* 0x0000001023187220 */ /* 0x040fe20000400000 */
[----:B------:R-:W-:Y:S01]  /*5df0*/  FMUL R23, R35, R43 ;  /* 0x0000002b23177220 */ /* 0x000fe20000400000 */
[CC--:B------:R-:W-:Y:S01]  /*5e00*/  FFMA R22, R32.reuse, R42.reuse, R19 ;  /* 0x0000002a20167223 */ /* 0x0c0fe20000000013 */
[C---:B------:R-:W-:Y:S01]  /*5e10*/  FFMA R19, R32.reuse, R17, R20 ;  /* 0x0000001120137223 */ /* 0x040fe20000000014 */
[-C--:B------:R-:W-:Y:S01]  /*5e20*/  FFMA R3, R32, R41.reuse, R3 ;  /* 0x0000002920037223 */ /* 0x080fe20000000003 */
[C---:B--2---:R-:W-:Y:S01]  /*5e30*/  FFMA R20, R18.reuse, R41, R21 ;  /* 0x0000002912147223 */ /* 0x044fe20000000015 */
[C---:B------:R-:W-:Y:S01]  /*5e40*/  FFMA R35, R18.reuse, R17, R24 ;  /* 0x0000001112237223 */ /* 0x040fe20000000018 */
[----:B------:R-:W-:Y:S01]  /*5e50*/  FFMA R18, R18, R42, R23 ;  /* 0x0000002a12127223 */ /* 0x000fe20000000017 */
[----:B------:R-:W-:Y:S01]  /*5e60*/  FADD R36, R36, R3 ;  /* 0x0000000324247221 */ /* 0x000fe20000000000 */
[----:B------:R-:W-:Y:S01]  /*5e70*/  FADD R37, R37, R20 ;  /* 0x0000001425257221 */ /* 0x000fe20000000000 */
[----:B------:R-:W-:-:S02]  /*5e80*/  MOV R32, R22 ;  /* 0x0000001600207202 */ /* 0x000fc40000000f00 */
[----:B------:R-:W-:Y:S02]  /*5e90*/  @!P0 MOV R19, R17 ;  /* 0x0000001100138202 */ /* 0x000fe40000000f00 */
[----:B------:R-:W-:Y:S02]  /*5ea0*/  @!P0 MOV R35, R16 ;  /* 0x0000001000238202 */ /* 0x000fe40000000f00 */
[----:B------:R-:W-:Y:S02]  /*5eb0*/  @!P0 MOV R36, R41 ;  /* 0x0000002900248202 */ /* 0x000fe40000000f00 */
[----:B------:R-:W-:Y:S02]  /*5ec0*/  @!P0 MOV R37, R40 ;  /* 0x0000002800258202 */ /* 0x000fe40000000f00 */
[----:B------:R-:W-:Y:S02]  /*5ed0*/  @!P0 MOV R32, R42 ;  /* 0x0000002a00208202 */ /* 0x000fe40000000f00 */
[----:B------:R-:W-:-:S07]  /*5ee0*/  @!P0 MOV R18, R43 ;  /* 0x0000002b00128202 */ /* 0x000fce0000000f00 */
.L_x_375:
[----:B------:R-:W-:Y:S05]  /*5ef0*/  BSYNC.RECONVERGENT B0 ;  /* 0x0000000000007941 */ /* 0x000fea0003800200 */
.L_x_374:
        /* <DEDUP_REMOVED lines=18> */
.L_x_377:
[----:B------:R-:W-:Y:S05]  /*6020*/  BSYNC.RECONVERGENT B0 ;  /* 0x0000000000007941 */ /* 0x000fea0003800200 */
.L_x_376:
[C---:B------:R-:W-:Y:S01]  /*6030*/  FMUL R3, R14.reuse, R5 ;  /* 0x000000050e037220 */ /* 0x040fe20000400000 */
[C---:B------:R-:W-:Y:S01]  /*6040*/  FMUL R17, R14.reuse, R7 ;  /* 0x000000070e117220 */ /* 0x040fe20000400000 */
[----:B------:R-:W-:Y:S01]  /*6050*/  FMUL R21, R14, R9 ;  /* 0x000000090e157220 */ /* 0x000fe20000400000 */
[C---:B------:R-:W-:Y:S01]  /*6060*/  FMUL R14, R15.reuse, R5 ;  /* 0x000000050f0e7220 */ /* 0x040fe20000400000 */
[C---:B-1----:R-:W-:Y:S01]  /*6070*/  FMUL R19, R15.reuse, R7 ;  /* 0x000000070f137220 */ /* 0x042fe20000400000 */
[----:B------:R-:W-:Y:S01]  /*6080*/  FMUL R15, R15, R9 ;  /* 0x000000090f0f7220 */ /* 0x000fe20000400000 */
[C---:B------:R-:W-:Y:S01]  /*6090*/  FFMA R16, R12.reuse, R6, R17 ;  /* 0x000000060c107223 */ /* 0x040fe20000000011 */
[C---:B------:R-:W-:Y:S01]  /*60a0*/  FFMA R3, R12.reuse, R4, R3 ;  /* 0x000000040c037223 */ /* 0x040fe20000000003 */
[----:B--2---:R-:W-:Y:S01]  /*60b0*/  FFMA R18, R12, R8, R21 ;  /* 0x000000080c127223 */ /* 0x004fe20000000015 */
[C---:B------:R-:W-:Y:S01]  /*60c0*/  FFMA R17, R13.reuse, R6, R19 ;  /* 0x000000060d117223 */ /* 0x040fe20000000013 */
[C---:B------:R-:W-:Y:S01]  /*60d0*/  FFMA R12, R13.reuse, R4, R14 ;  /* 0x000000040d0c7223 */ /* 0x040fe2000000000e */
[----:B------:R-:W-:Y:S01]  /*60e0*/  FFMA R19, R13, R8, R15 ;  /* 0x000000080d137223 */ /* 0x000fe2000000000f */
[----:B------:R-:W-:Y:S06]  /*60f0*/  BRA `(.L_x_378) ;  /* 0x0000003000b47947 */ /* 0x000fec0003800000 */
.L_x_373:
        /* <DEDUP_REMOVED lines=143> */
[----:B------:R-:W-:Y:S01]  /*69f0*/  FFMA R21, R17, R30, R21 ;  /* 0x0000001e11157223 */ /* 0x000fe20000000015 */
[----:B------:R-:W-:-:S02]  /*6a00*/  SHF.R.U32.HI R20, RZ, 0x5, R2 ;  /* 0x00000005ff147819 */ /* 0x000fc40000011602 */
[----:B------:R-:W-:Y:S01]  /*6a10*/  MOV R17, 0x18 ;  /* 0x0000001800117802 */ /* 0x000fe20000000f00 */
[C---:B----4-:R-:W-:Y:S01]  /*6a20*/  FFMA R42, R43.reuse, R28, R42 ;  /* 0x0000001c2b2a7223 */ /* 0x050fe2000000002a */
[----:B------:R-:W-:Y:S01]  /*6a30*/  FFMA R43, R43, R30, R16 ;  /* 0x0000001e2b2b7223 */ /* 0x000fe20000000010 */
[----:B------:R-:W-:Y:S01]  /*6a40*/  FADD R40, R19, R18 ;  /* 0x0000001213287221 */ /* 0x000fe20000000000 */
[----:B------:R-:W-:Y:S01]  /*6a50*/  FADD R41, R21, R26 ;  /* 0x0000001a15297221 */ /* 0x000fe20000000000 */
        /* <DEDUP_REMOVED lines=20> */
[-C--:B------:R-:W-:Y:S01]  /*6ba0*/  FMUL R20, R25, R31.reuse ;  /* 0x0000001f19147220 */ /* 0x080fe20000400000 */
[C---:B------:R-:W-:Y:S01]  /*6bb0*/  FMUL R51, R27.reuse, R30 ;  /* 0x0000001e1b337220 */ /* 0x040fe20000400000 */
[----:B------:R-:W-:Y:S01]  /*6bc0*/  FMUL R52, R27, R31 ;  /* 0x0000001f1b347220 */ /* 0x000fe20000400000 */
[CC--:B------:R-:W-:Y:S01]  /*6bd0*/  FFMA R25, R24.reuse, R28.reuse, R21 ;  /* 0x0000001c18197223 */ /* 0x0c0fe20000000015 */
[----:B------:R-:W-:Y:S01]  /*6be0*/  FFMA R50, R24, R29, R20 ;  /* 0x0000001d18327223 */ /* 0x000fe20000000014 */
[----:B------:R-:W-:Y:S01]  /*6bf0*/  FFMA R24, R26, R28, R51 ;  /* 0x0000001c1a187223 */ /* 0x000fe20000000033 */
[----:B------:R-:W0:Y:S01]  /*6c00*/  LDS.128 R20, [UR10+0xa0] ;  /* 0x0000a00aff147984 */ /* 0x000e220008000c00 */
[C---:B--2---:R-:W-:Y:S01]  /*6c10*/  FMUL R51, R33.reuse, R31 ;  /* 0x0000001f21337220 */ /* 0x044fe20000400000 */
[----:B------:R-:W-:Y:S01]  /*6c20*/  FADD R35, R50, R35 ;  /* 0x0000002332237221 */ /* 0x000fe20000000000 */
[----:B------:R-:W-:Y:S01]  /*6c30*/  FFMA R52, R26, R29, R52 ;  /* 0x0000001d1a347223 */ /* 0x000fe20000000034 */
[----:B------:R-:W-:Y:S01]  /*6c40*/  FMUL R31, R33, R30 ;  /* 0x0000001e211f7220 */ /* 0x000fe20000400000 */
[----:B------:R-:W-:Y:S01]  /*6c50*/  FADD R25, R25, R34 ;  /* 0x0000002219197221 */ /* 0x000fe20000000000 */
[----:B---3--:R-:W-:Y:S01]  /*6c60*/  FMUL R30, R35, R17 ;  /* 0x00000011231e7220 */ /* 0x008fe20000400000 */
[----:B------:R-:W-:Y:S01]  /*6c70*/  @!P0 MOV R46, R27 ;  /* 0x0000001b002e8202 */ /* 0x000fe20000000f00 */
[----:B------:R-:W-:Y:S01]  /*6c80*/  FFMA R51, R32, R29, R51 ;  /* 0x0000001d20337223 */ /* 0x000fe20000000033 */
[----:B------:R-:W-:-:S02]  /*6c90*/  @!P0 MOV R47, R26 ;  /* 0x0000001a002f8202 */ /* 0x000fc40000000f00 */
[----:B------:R-:W-:Y:S01]  /*6ca0*/  CS2R R26, SRZ ;  /* 0x00000000001a7805 */ /* 0x000fe2000001ff00 */
[----:B------:R-:W-:Y:S01]  /*6cb0*/  FFMA R31, R32, R28, R31 ;  /* 0x0000001c201f7223 */ /* 0x000fe2000000001f */
[-C--:B------:R-:W-:Y:S01]  /*6cc0*/  FMUL R29, R52, R16.reuse ;  /* 0x00000010341d7220 */ /* 0x080fe20000400000 */
[----:B------:R-:W-:Y:S01]  /*6cd0*/  FMUL R28, R35, R16 ;  /* 0x00000010231c7220 */ /* 0x000fe20000400000 */
[----:B----4-:R-:W-:Y:S01]  /*6ce0*/  FFMA R30, R25, R39, R30 ;  /* 0x00000027191e7223 */ /* 0x010fe2000000001e */
[----:B------:R-:W-:Y:S01]  /*6cf0*/  @!P0 MOV R27, R32 ;  /* 0x00000020001b8202 */ /* 0x000fe20000000f00 */
[C---:B------:R-:W-:Y:S01]  /*6d00*/  FMUL R32, R51.reuse, R16 ;  /* 0x0000001033207220 */ /* 0x040fe20000400000 */
[----:B------:R-:W-:Y:S01]  /*6d10*/  @!P0 MOV R26, R33 ;  /* 0x00000021001a8202 */ /* 0x000fe20000000f00 */
[----:B------:R-:W-:Y:S01]  /*6d20*/  FFMA R16, R24, R38, R29 ;  /* 0x0000002618107223 */ /* 0x000fe2000000001d */
[----:B------:R-:W-:Y:S01]  /*6d30*/  @!P1 MOV R46, R52 ;  /* 0x00000034002e9202 */ /* 0x000fe20000000f00 */
[-C--:B------:R-:W-:Y:S01]  /*6d40*/  FMUL R52, R52, R17.reuse ;  /* 0x0000001134347220 */ /* 0x080fe20000400000 */
[----:B------:R-:W-:Y:S01]  /*6d50*/  ISETP.GE.U32.AND P0, PT, R2, 0x20, PT ;  /* 0x000000200200780c */ /* 0x000fe20003f06070 */
[----:B------:R-:W-:Y:S01]  /*6d60*/  FMUL R34, R51, R17 ;  /* 0x0000001133227220 */ /* 0x000fe20000400000 */
[----:B------:R-:W-:Y:S01]  /*6d70*/  FFMA R29, R25, R38, R28 ;  /* 0x00000026191d7223 */ /* 0x000fe2000000001c */
[----:B------:R-:W-:Y:S01]  /*6d80*/  FADD R30, R37, R30 ;  /* 0x0000001e251e7221 */ /* 0x000fe20000000000 */
[----:B------:R-:W-:Y:S01]  /*6d90*/  @!P1 MOV R47, R24 ;  /* 0x00000018002f9202 */ /* 0x000fe20000000f00 */
[----:B------:R-:W-:Y:S01]  /*6da0*/  FFMA R52, R24, R39, R52 ;  /* 0x0000002718347223 */ /* 0x000fe20000000034 */
[----:B------:R-:W-:Y:S01]  /*6db0*/  @!P1 MOV R44, R35 ;  /* 0x00000023002c9202 */ /* 0x000fe20000000f00 */
[C---:B------:R-:W-:Y:S01]  /*6dc0*/  FFMA R34, R31.reuse, R39, R34 ;  /* 0x000000271f227223 */ /* 0x040fe20000000022 */
[----:B------:R-:W-:Y:S01]  /*6dd0*/  @!P1 MOV R45, R25 ;  /* 0x00000019002d9202 */ /* 0x000fe20000000f00 */
[----:B------:R-:W-:Y:S01]  /*6de0*/  FADD R24, R36, R29 ;  /* 0x0000001d24187221 */ /* 0x000fe20000000000 */
[----:B------:R-:W-:Y:S01]  /*6df0*/  @!P2 MOV R44, R30 ;  /* 0x0000001e002ca202 */ /* 0x000fe20000000f00 */
[----:B------:R-:W-:Y:S01]  /*6e00*/  FFMA R17, R31, R38, R32 ;  /* 0x000000261f117223 */ /* 0x000fe20000000020 */
[----:B------:R-:W-:Y:S01]  /*6e10*/  @!P1 MOV R26, R51 ;  /* 0x00000033001a9202 */ /* 0x000fe20000000f00 */
[----:B------:R1:W2:Y:S01]  /*6e20*/  SHFL.UP PT, R32, R48, 0x1, RZ ;  /* 0x0420000030207989 */ /* 0x0002a200000e00ff */
[----:B------:R-:W-:-:S02]  /*6e30*/  @!P1 MOV R27, R31 ;  /* 0x0000001f001b9202 */ /* 0x000fc40000000f00 */
[----:B------:R-:W-:Y:S01]  /*6e40*/  @!P2 MOV R46, R52 ;  /* 0x00000034002ea202 */ /* 0x000fe20000000f00 */
[----:B------:R1:W3:Y:S01]  /*6e50*/  SHFL.UP PT, R28, R49, 0x1, RZ ;  /* 0x04200000311c7989 */ /* 0x0002e200000e00ff */
[----:B------:R-:W-:Y:S01]  /*6e60*/  @!P2 MOV R26, R34 ;  /* 0x00000022001aa202 */ /* 0x000fe20000000f00 */
[CC--:B0-----:R-:W-:Y:S01]  /*6e70*/  FMUL R25, R30.reuse, R22.reuse ;  /* 0x000000161e197220 */ /* 0x0c1fe20000400000 */
[-C--:B------:R-:W-:Y:S01]  /*6e80*/  FMUL R30, R30, R23.reuse ;  /* 0x000000171e1e7220 */ /* 0x080fe20000400000 */
[-C--:B------:R-:W-:Y:S01]  /*6e90*/  FMUL R35, R52, R22.reuse ;  /* 0x0000001634237220 */ /* 0x080fe20000400000 */
[----:B------:R-:W-:Y:S01]  /*6ea0*/  FMUL R38, R34, R22 ;  /* 0x0000001622267220 */ /* 0x000fe20000400000 */
[----:B------:R-:W-:Y:S01]  /*6eb0*/  @!P2 MOV R45, R24 ;  /* 0x00000018002da202 */ /* 0x000fe20000000f00 */
[-C--:B------:R-:W-:Y:S01]  /*6ec0*/  FFMA R31, R24, R20.reuse, R25 ;  /* 0x00000014181f7223 */ /* 0x080fe20000000019 */
[-C--:B------:R-:W-:Y:S01]  /*6ed0*/  FMUL R52, R52, R23.reuse ;  /* 0x0000001734347220 */ /* 0x080fe20000400000 */
[----:B------:R-:W-:Y:S01]  /*6ee0*/  FMUL R34, R34, R23 ;  /* 0x0000001722227220 */ /* 0x000fe20000400000 */
[-C--:B------:R-:W-:Y:S01]  /*6ef0*/  FFMA R24, R24, R21.reuse, R30 ;  /* 0x0000001518187223 */ /* 0x080fe2000000001e */
[----:B------:R1:W0:Y:S01]  /*6f00*/  SHFL.UP PT, R29, R42, 0x1, RZ ;  /* 0x042000002a1d7989 */ /* 0x00022200000e00ff */
[C---:B------:R-:W-:Y:S01]  /*6f10*/  FFMA R23, R17.reuse, R20, R38 ;  /* 0x0000001411177223 */ /* 0x040fe20000000026 */
[----:B------:R-:W-:Y:S01]  /*6f20*/  @!P2 MOV R47, R16 ;  /* 0x00000010002fa202 */ /* 0x000fe20000000f00 */
[C---:B------:R-:W-:Y:S01]  /*6f30*/  FFMA R25, R16.reuse, R20, R35 ;  /* 0x0000001410197223 */ /* 0x040fe20000000023 */
[----:B------:R1:W4:Y:S01]  /*6f40*/  SHFL.UP PT, R33, R43, 0x1, RZ ;  /* 0x042000002b217989 */ /* 0x00032200000e00ff */
[----:B------:R-:W-:Y:S01]  /*6f50*/  FFMA R22, R16, R21, R52 ;  /* 0x0000001510167223 */ /* 0x000fe20000000034 */
[----:B------:R-:W-:Y:S01]  /*6f60*/  @!P2 MOV R27, R17 ;  /* 0x00000011001ba202 */ /* 0x000fe20000000f00 */
[----:B------:R-:W-:Y:S01]  /*6f70*/  FFMA R39, R17, R21, R34 ;  /* 0x0000001511277223 */ /* 0x000fe20000000022 */
[----:B------:R1:W0:Y:S01]  /*6f80*/  SHFL.UP PT, R36, R40, 0x1, RZ ;  /* 0x0420000028247989 */ /* 0x00022200000e00ff */
[----:B------:R-:W-:Y:S01]  /*6f90*/  FADD R38, R31, R18 ;  /* 0x000000121f267221 */ /* 0x000fe20000000000 */
[----:B------:R-:W-:-:S02]  /*6fa0*/  FADD R24, R24, R19 ;  /* 0x0000001318187221 */ /* 0x000fc40000000000 */
[----:B------:R1:W0:Y:S01]  /*6fb0*/  SHFL.UP PT, R37, R41, 0x1, RZ ;  /* 0x0420000029257989 */ /* 0x00022200000e00ff */
[----:B--23--:R-:W-:Y:S05]  /*6fc0*/  @!P0 BRA `(.L_x_379) ;  /* 0x0000000000648947 */ /* 0x00cfea0003800000 */
[----:B------:R-:W-:Y:S01]  /*6fd0*/  ISETP.NE.AND P0, PT, R3, RZ, PT ;  /* 0x000000ff0300720c */ /* 0x000fe20003f05270 */
[-C--:B0-----:R-:W-:Y:S01]  /*6fe0*/  FMUL R16, R29, R46.reuse ;  /* 0x0000002e1d107220 */ /* 0x081fe20000400000 */
[----:B----4-:R-:W-:Y:S01]  /*6ff0*/  FMUL R19, R33, R46 ;  /* 0x0000002e21137220 */ /* 0x010fe20000400000 */
        /* <DEDUP_REMOVED lines=22> */
.L_x_379:
[----:B------:R-:W-:Y:S01]  /*7160*/  ISETP.NE.AND P0, PT, R2, RZ, PT ;  /* 0x000000ff0200720c */ /* 0x000fe20003f05270 */
[----:B------:R-:W-:-:S12]  /*7170*/  BSSY.RECONVERGENT B0, `(.L_x_381) ;  /* 0x0000019000007945 */ /* 0x000fd80003800200 */
[----:B------:R-:W-:Y:S05]  /*7180*/  @P0 BRA `(.L_x_382) ;  /* 0x00000000005c0947 */ /* 0x000fea0003800000 */
[----:B------:R-:W2:Y:S01]  /*7190*/  LDCU.64 UR6, c[0x0][0x410] ;  /* 0x00008200ff0677ac */ /* 0x000ea20008000a00 */
[----:B------:R-:W-:Y:S01]  /*71a0*/  HFMA2 R21, -RZ, RZ, 0, 5.9604644775390625e-06 ;  /* 0x00000064ff157431 */ /* 0x000fe200000001ff */
[----:B------:R3:W-:Y:S01]  /*71b0*/  STS [UR10+0x34], R38 ;  /* 0x00003426ff007988 */ /* 0x0007e2000800080a */
[----:B------:R-:W5:Y:S03]  /*71c0*/  LDCU.64 UR8, c[0x0][0x408] ;  /* 0x00008100ff0877ac */ /* 0x000f660008000a00 */
[----:B------:R3:W-:Y:S04]  /*71d0*/  STS.64 [UR10+0x38], R24 ;  /* 0x00003818ff007988 */ /* 0x0007e80008000a0a */
[----:B------:R3:W-:Y:S04]  /*71e0*/  STS.64 [UR10+0x40], R22 ;  /* 0x00004016ff007988 */ /* 0x0007e80008000a0a */
[----:B------:R3:W-:Y:S01]  /*71f0*/  STS [UR10+0x48], R39 ;  /* 0x00004827ff007988 */ /* 0x0007e2000800080a */
[----:B--2---:R-:W-:-:S02]  /*7200*/  UIMAD.WIDE UR6, UR4, 0x18, UR6 ;  /* 0x00000018040678a5 */ /* 0x004fc4000f8e0206 */
[----:B-----5:R-:W-:-:S04]  /*7210*/  UIMAD.WIDE UR8, UR4, 0x4, UR8 ;  /* 0x00000004040878a5 */ /* 0x020fc8000f8e0208 */
        /* <DEDUP_REMOVED lines=14> */
.L_x_382:
[----:B------:R-:W-:Y:S05]  /*7300*/  BSYNC.RECONVERGENT B0 ;  /* 0x0000000000007941 */ /* 0x000fea0003800200 */
.L_x_381:
[----:B------:R-:W2:Y:S01]  /*7310*/  LDCU UR6, c[0x0][0x370] ;  /* 0x00006e00ff0677ac */ /* 0x000ea20008000800 */
[----:B------:R-:W-:-:S04]  /*7320*/  LOP3.LUT R47, RZ, R2, RZ, 0x33, !PT ;  /* 0x00000002ff2f7212 */ /* 0x000fc800078e33ff */
[----:B------:R-:W-:Y:S01]  /*7330*/  IADD3 R47, PT, PT, R47, UR4, RZ ;  /* 0x000000042f2f7c10 */ /* 0x000fe2000fffe0ff */
[----:B--2---:R-:W-:-:S09]  /*7340*/  UISETP.GT.U32.AND UP0, UPT, UR6, 0x1f3, UPT ;  /* 0x000001f30600788c */ /* 0x004fd2000bf04070 */
[----:B------:R-:W-:Y:S05]  /*7350*/  BRA.U UP0, `(.L_x_383) ;  /* 0x0000000100087547 */ /* 0x000fea000b800000 */
[----:B------:R2:W-:Y:S06]  /*7360*/  MEMBAR.SC.CTA ;  /* 0x0000000000007992 */ /* 0x0005ec0000000000 */
[----:B--2---:R-:W-:Y:S05]  /*7370*/  BRA `(.L_x_384) ;  /* 0x0000000000087947 */ /* 0x004fea0003800000 */
.L_x_383:
[----:B------:R-:W-:Y:S05]  /*7380*/  NANOSLEEP 0x1c2 ;  /* 0x000001c20000795d */ /* 0x000fea0003800000 */
[----:B------:R-:W-:Y:S01]  /*7390*/  NOP ;  /* 0x0000000000007918 */ /* 0x000fe20000000000 */
.L_x_384:
[----:B---3--:R-:W2:Y:S02]  /*73a0*/  LDC.64 R16, c[0x0][0x408] ;  /* 0x00010200ff107b82 */ /* 0x008ea40000000a00 */
[----:B--2---:R-:W-:-:S07]  /*73b0*/  IMAD.WIDE R16, R47, 0x4, R16 ;  /* 0x000000042f107825 */ /* 0x004fce00078e0210 */
.L_x_386:
        /* <DEDUP_REMOVED lines=10> */
.L_x_529:
[----:B------:R-:W-:Y:S05]  /*7460*/  @P0 BRA `(.L_x_386) ;  /* 0xfffffffc00d40947 */ /* 0x000fea000383ffff */
[----:B------:R-:W-:Y:S01]  /*7470*/  ISETP.NE.AND P0, PT, R46, 0x65, PT ;  /* 0x000000652e00780c */ /* 0x000fe20003f05270 */
[----:B------:R-:W-:-:S12]  /*7480*/  BSSY.RECONVERGENT B0, `(.L_x_387) ;  /* 0x0000019000007945 */ /* 0x000fd80003800200 */
[----:B------:R-:W-:Y:S05]  /*7490*/  @!P0 BRA `(.L_x_388) ;  /* 0x00000000003c8947 */ /* 0x000fea0003800000 */
[----:B------:R-:W-:Y:S01]  /*74a0*/  ISETP.NE.AND P1, PT, R46, 0x64, PT ;  /* 0x000000642e00780c */ /* 0x000fe20003f25270 */
[----:B-1----:R-:W-:Y:S01]  /*74b0*/  HFMA2 R40, -RZ, RZ, 0, 0 ;  /* 0x00000000ff287431 */ /* 0x002fe200000001ff */
        /* <DEDUP_REMOVED lines=13> */
.L_x_388:
[----:B------:R-:W2:Y:S02]  /*7590*/  LDC.64 R20, c[0x0][0x418] ;  /* 0x00010600ff147b82 */ /* 0x000ea40000000a00 */
[----:B--2---:R-:W-:-:S05]  /*75a0*/  IMAD.WIDE R20, R47, 0x18, R20 ;  /* 0x000000182f147825 */ /* 0x004fca00078e0214 */
[----:B-1----:R1:W5:Y:S04]  /*75b0*/  LD.E.STRONG.GPU R40, desc[UR12][R20.64+0x300] ;  /* 0x0003000c14287980 */ /* 0x002368000c10f900 */
[----:B------:R1:W5:Y:S04]  /*75c0*/  LD.E.STRONG.GPU R26, desc[UR12][R20.64+0x304] ;  /* 0x0003040c141a7980 */ /* 0x000368000c10f900 */
[----:B------:R1:W5:Y:S04]  /*75d0*/  LD.E.STRONG.GPU R27, desc[UR12][R20.64+0x308] ;  /* 0x0003080c141b7980 */ /* 0x000368000c10f900 */
[----:B------:R1:W5:Y:S04]  /*75e0*/  LD.E.STRONG.GPU R16, desc[UR12][R20.64+0x30c] ;  /* 0x00030c0c14107980 */ /* 0x000368000c10f900 */
[----:B------:R1:W5:Y:S04]  /*75f0*/  LD.E.STRONG.GPU R17, desc[UR12][R20.64+0x310] ;  /* 0x0003100c14117980 */ /* 0x000368000c10f900 */
[----:B------:R1:W5:Y:S02]  /*7600*/  LD.E.STRONG.GPU R18, desc[UR12][R20.64+0x314] ;  /* 0x0003140c14127980 */ /* 0x000364000c10f900 */
.L_x_389:
[----:B------:R-:W-:Y:S05]  /*7610*/  BSYNC.RECONVERGENT B0 ;  /* 0x0000000000007941 */ /* 0x000fea0003800200 */
.L_x_387:
[----:B------:R-:W-:-:S03]  /*7620*/  UMOV UR6, 0xffffffff ;  /* 0xffffffff00067882 */ /* 0x000fc60000000000 */
[----:B------:R-:W-:Y:S05]  /*7630*/  BRA.DIV UR6, `(.L_x_390) ;  /* 0x0000003a06d87947 */ /* 0x000fea000b800000 */
[----:B------:R-:W3:Y:S01]  /*7640*/  S2R R45, SR_GEMASK ;  /* 0x00000000002d7919 */ /* 0x000ee20000003c00 */
[----:B------:R-:W-:-:S04]  /*7650*/  VOTE.ANY R19, PT, !P0 ;  /* 0x0000000000137806 */ /* 0x000fc800040e0100 */
[----:B---3--:R-:W-:-:S04]  /*7660*/  LOP3.LUT R19, R19, 0x80000000, R45, 0xec, !PT ;  /* 0x8000000013137812 */ /* 0x008fc800078eec2d */
[----:B-12---:R-:W-:-:S04]  /*7670*/  IADD3 R20, PT, PT, R19, -0x1, RZ ;  /* 0xffffffff13147810 */ /* 0x006fc80007ffe0ff */
[----:B------:R-:W-:-:S04]  /*7680*/  LOP3.LUT R20, R19, R20, RZ, 0xc, !PT ;  /* 0x0000001413147212 */ /* 0x000fc800078e0cff */
[----:B------:R-:W1:Y:S02]  /*7690*/  POPC R34, R20 ;  /* 0x0000001400227309 */ /* 0x000e640000000000 */
[----:B-1---5:R1:W2:Y:S04]  /*76a0*/  SHFL.DOWN PT, R21, R40, 0x1, R34 ;  /* 0x0820000028157989 */ /* 0x0222a800000e0022 */
[----:B------:R1:W3:Y:S04]  /*76b0*/  SHFL.DOWN PT, R41, R26, 0x1, R34 ;  /* 0x082000001a297989 */ /* 0x0002e800000e0022 */
[----:B------:R1:W0:Y:S04]  /*76c0*/  SHFL.DOWN PT, R42, R27, 0x1, R34 ;  /* 0x082000001b2a7989 */ /* 0x00022800000e0022 */
[----:B------:R1:W0:Y:S04]  /*76d0*/  SHFL.DOWN PT, R43, R16, 0x1, R34 ;  /* 0x08200000102b7989 */ /* 0x00022800000e0022 */
[----:B------:R1:W0:Y:S04]  /*76e0*/  SHFL.DOWN PT, R44, R17, 0x1, R34 ;  /* 0x08200000112c7989 */ /* 0x00022800000e0022 */
[----:B------:R1:W0:Y:S02]  /*76f0*/  SHFL.DOWN PT, R35, R18, 0x1, R34 ;  /* 0x0820000012237989 */ /* 0x00022400000e0022 */
.L_x_538:
[----:B------:R-:W-:Y:S01]  /*7700*/  ISETP.GE.AND P0, PT, R3, R34, PT ;  /* 0x000000220300720c */ /* 0x000fe20003f06270 */
[----:B------:R-:W-:-:S12]  /*7710*/  BSSY.RECONVERGENT B0, `(.L_x_391) ;  /* 0x0000012000007945 */ /* 0x000fd80003800200 */
[----:B------:R-:W-:Y:S05]  /*7720*/  @P0 BRA `(.L_x_392) ;  /* 0x0000000000400947 */ /* 0x000fea0003800000 */
[C---:B---3--:R-:W-:Y:S01]  /*7730*/  FMUL R20, R17.reuse, R41 ;  /* 0x0000002911147220 */ /* 0x048fe20000400000 */
[CC--:B0-----:R-:W-:Y:S01]  /*7740*/  FMUL R19, R17.reuse, R43.reuse ;  /* 0x0000002b11137220 */ /* 0x0c1fe20000400000 */
[C---:B------:R-:W-:Y:S01]  /*7750*/  FMUL R43, R18.reuse, R43 ;  /* 0x0000002b122b7220 */ /* 0x040fe20000400000 */
[C---:B------:R-:W-:Y:S01]  /*7760*/  FMUL R41, R18.reuse, R41 ;  /* 0x0000002912297220 */ /* 0x040fe20000400000 */
[----:B------:R-:W-:Y:S01]  /*7770*/  FMUL R30, R17, R35 ;  /* 0x00000023111e7220 */ /* 0x000fe20000400000 */
[C---:B-12---:R-:W-:Y:S01]  /*7780*/  FFMA R17, R27.reuse, R21, R20 ;  /* 0x000000151b117223 */ /* 0x046fe20000000014 */
        /* <DEDUP_REMOVED lines=10> */
.L_x_392:
[----:B------:R-:W-:Y:S05]  /*7830*/  BSYNC.RECONVERGENT B0 ;  /* 0x0000000000007941 */ /* 0x000fea0003800200 */
.L_x_391:
[----:B------:R-:W-:-:S03]  /*7840*/  UMOV UR6, 0xffffffff ;  /* 0xffffffff00067882 */ /* 0x000fc60000000000 */
[----:B------:R-:W-:Y:S05]  /*7850*/  BRA.DIV UR6, `(.L_x_393) ;  /* 0x0000003e06007947 */ /* 0x000fea000b800000 */
[----:B------:R0:W1:Y:S04]  /*7860*/  SHFL.DOWN PT, R20, R40, 0x2, R34 ;  /* 0x0840000028147989 */ /* 0x00006800000e0022 */
[----:B--2---:R2:W1:Y:S04]  /*7870*/  SHFL.DOWN PT, R21, R26, 0x2, R34 ;  /* 0x084000001a157989 */ /* 0x00446800000e0022 */
[----:B---3--:R2:W3:Y:S04]  /*7880*/  SHFL.DOWN PT, R41, R27, 0x2, R34 ;  /* 0x084000001b297989 */ /* 0x0084e800000e0022 */
[----:B0-----:R2:W0:Y:S04]  /*7890*/  SHFL.DOWN PT, R42, R16, 0x2, R34 ;  /* 0x08400000102a7989 */ /* 0x00142800000e0022 */
[----:B------:R2:W0:Y:S04]  /*78a0*/  SHFL.DOWN PT, R43, R17, 0x2, R34 ;  /* 0x08400000112b7989 */ /* 0x00042800000e0022 */
[----:B------:R2:W0:Y:S02]  /*78b0*/  SHFL.DOWN PT, R35, R18, 0x2, R34 ;  /* 0x0840000012237989 */ /* 0x00042400000e0022 */
.L_x_546:
[----:B------:R-:W-:Y:S01]  /*78c0*/  IADD3 R44, PT, PT, R3, 0x2, RZ ;  /* 0x00000002032c7810 */ /* 0x000fe20007ffe0ff */
[----:B------:R-:W-:Y:S03]  /*78d0*/  BSSY.RECONVERGENT B0, `(.L_x_394) ;  /* 0x0000013000007945 */ /* 0x000fe60003800200 */
[----:B------:R-:W-:-:S13]  /*78e0*/  ISETP.GT.AND P0, PT, R44, R34, PT ;  /* 0x000000222c00720c */ /* 0x000fda0003f04270 */
[----:B------:R-:W-:Y:S05]  /*78f0*/  @P0 BRA `(.L_x_395) ;  /* 0x0000000000400947 */ /* 0x000fea0003800000 */
[CC--:B-1----:R-:W-:Y:S01]  /*7900*/  FMUL R30, R17.reuse, R21.reuse ;  /* 0x00000015111e7220 */ /* 0x0c2fe20000400000 */
[CC--:B0-----:R-:W-:Y:S01]  /*7910*/  FMUL R48, R17.reuse, R42.reuse ;  /* 0x0000002a11307220 */ /* 0x0c1fe20000400000 */
[C---:B------:R-:W-:Y:S01]  /*7920*/  FMUL R42, R18.reuse, R42 ;  /* 0x0000002a122a7220 */ /* 0x040fe20000400000 */
[C---:B------:R-:W-:Y:S01]  /*7930*/  FMUL R21, R18.reuse, R21 ;  /* 0x0000001512157220 */ /* 0x040fe20000400000 */
[-C--:B------:R-:W-:Y:S01]  /*7940*/  FMUL R50, R17, R35.reuse ;  /* 0x0000002311327220 */ /* 0x080fe20000400000 */
[CC--:B--2---:R-:W-:Y:S01]  /*7950*/  FFMA R17, R27.reuse, R20.reuse, R30 ;  /* 0x000000141b117223 */ /* 0x0c4fe2000000001e */
[----:B------:R-:W-:Y:S01]  /*7960*/  FMUL R35, R18, R35 ;  /* 0x0000002312237220 */ /* 0x000fe20000400000 */
[CC--:B---3--:R-:W-:Y:S01]  /*7970*/  FFMA R48, R27.reuse, R41.reuse, R48 ;  /* 0x000000291b307223 */ /* 0x0c8fe20000000030 */
        /* <DEDUP_REMOVED lines=8> */
.L_x_395:
[----:B------:R-:W-:Y:S05]  /*7a00*/  BSYNC.RECONVERGENT B0 ;  /* 0x0000000000007941 */ /* 0x000fea0003800200 */
.L_x_394:
[----:B------:R-:W-:-:S03]  /*7a10*/  UMOV UR6, 0xffffffff ;  /* 0xffffffff00067882 */ /* 0x000fc60000000000 */
[----:B------:R-:W-:Y:S05]  /*7a20*/  BRA.DIV UR6, `(.L_x_396) ;  /* 0x0000003e061c7947 */ /* 0x000fea000b800000 */
[----:B-1----:R1:W1:Y:S04]  /*7a30*/  SHFL.DOWN PT, R20, R40, 0x4, R34 ;  /* 0x0880000028147989 */ /* 0x00226800000e0022 */
[----:B------:R1:W1:Y:S04]  /*7a40*/  SHFL.DOWN PT, R21, R26, 0x4, R34 ;  /* 0x088000001a157989 */ /* 0x00026800000e0022 */
[----:B---3--:R3:W1:Y:S04]  /*7a50*/  SHFL.DOWN PT, R41, R27, 0x4, R34 ;  /* 0x088000001b297989 */ /* 0x00866800000e0022 */
[----:B0-----:R3:W0:Y:S04]  /*7a60*/  SHFL.DOWN PT, R42, R16, 0x4, R34 ;  /* 0x08800000102a7989 */ /* 0x00162800000e0022 */
[----:B------:R3:W0:Y:S04]  /*7a70*/  SHFL.DOWN PT, R48, R17, 0x4, R34 ;  /* 0x0880000011307989 */ /* 0x00062800000e0022 */
[----:B------:R3:W0:Y:S02]  /*7a80*/  SHFL.DOWN PT, R35, R18, 0x4, R34 ;  /* 0x0880000012237989 */ /* 0x00062400000e0022 */
.L_x_554:
        /* <DEDUP_REMOVED lines=9> */
[CC--:B--23--:R-:W-:Y:S01]  /*7b20*/  FFMA R17, R27.reuse, R20.reuse, R30 ;  /* 0x000000141b117223 */ /* 0x0ccfe2000000001e */
        /* <DEDUP_REMOVED lines=10> */
.L_x_398:
[----:B------:R-:W-:Y:S05]  /*7bd0*/  BSYNC.RECONVERGENT B0 ;  /* 0x0000000000007941 */ /* 0x000fea0003800200 */
.L_x_397:
        /* <DEDUP_REMOVED lines=8> */
.L_x_562:
        /* <DEDUP_REMOVED lines=20> */
.L_x_401:
[----:B------:R-:W-:Y:S05]  /*7da0*/  BSYNC.RECONVERGENT B0 ;  /* 0x0000000000007941 */ /* 0x000fea0003800200 */
.L_x_400:
[----:B------:R-:W-:-:S03]  /*7db0*/  UMOV UR6, 0xffffffff ;  /* 0xffffffff00067882 */ /* 0x000fc60000000000 */
[----:B------:R-:W-:Y:S05]  /*7dc0*/  BRA.DIV UR6, `(.L_x_402) ;  /* 0x0000003e06547947 */ /* 0x000fea000b800000 */
[----:B-1----:R1:W1:Y:S04]  /*7dd0*/  SHFL.DOWN PT, R21, R40, 0x10, R34 ;  /* 0x0a00000028157989 */ /* 0x00226800000e0022 */
[----:B0-----:R0:W0:Y:S04]  /*7de0*/  SHFL.DOWN PT, R48, R26, 0x10, R34 ;  /* 0x0a0000001a307989 */ /* 0x00102800000e0022 */
[----:B------:R0:W0:Y:S04]  /*7df0*/  SHFL.DOWN PT, R49, R27, 0x10, R34 ;  /* 0x0a0000001b317989 */ /* 0x00002800000e0022 */
[----:B------:R0:W0:Y:S04]  /*7e00*/  SHFL.DOWN PT, R50, R16, 0x10, R34 ;  /* 0x0a00000010327989 */ /* 0x00002800000e0022 */
[----:B------:R0:W0:Y:S04]  /*7e10*/  SHFL.DOWN PT, R20, R17, 0x10, R34 ;  /* 0x0a00000011147989 */ /* 0x00002800000e0022 */
[----:B------:R0:W0:Y:S02]  /*7e20*/  SHFL.DOWN PT, R35, R18, 0x10, R34 ;  /* 0x0a00000012237989 */ /* 0x00002400000e0022 */
.L_x_570:
[----:B------:R-:W-:Y:S01]  /*7e30*/  IADD3 R41, PT, PT, R3, 0x10, RZ ;  /* 0x0000001003297810 */ /* 0x000fe20007ffe0ff */
[----:B------:R-:W-:Y:S01]  /*7e40*/  BSSY.RECONVERGENT B0, `(.L_x_403) ;  /* 0x0000014000007945 */ /* 0x000fe20003800200 */
[----:B------:R-:W-:Y:S02]  /*7e50*/  ISETP.NE.AND P0, PT, R46, 0x65, PT ;  /* 0x000000652e00780c */ /* 0x000fe40003f05270 */
[----:B------:R-:W-:-:S13]  /*7e60*/  ISETP.GT.AND P1, PT, R41, R34, PT ;  /* 0x000000222900720c */ /* 0x000fda0003f24270 */
[----:B------:R-:W-:Y:S05]  /*7e70*/  @P1 BRA `(.L_x_404) ;  /* 0x0000000000401947 */ /* 0x000fea0003800000 */
[C---:B0-----:R-:W-:Y:S01]  /*7e80*/  FMUL R30, R17.reuse, R48 ;  /* 0x00000030111e7220 */ /* 0x041fe20000400000 */
[CC--:B-123--:R-:W-:Y:S01]  /*7e90*/  FMUL R34, R17.reuse, R50.reuse ;  /* 0x0000003211227220 */ /* 0x0cefe20000400000 */
        /* <DEDUP_REMOVED lines=14> */
.L_x_404:
[----:B------:R-:W-:Y:S05]  /*7f80*/  BSYNC.RECONVERGENT B0 ;  /* 0x0000000000007941 */ /* 0x000fea0003800200 */
.L_x_403:
[----:B------:R-:W-:-:S03]  /*7f90*/  UMOV UR6, 0xffffffff ;  /* 0xffffffff00067882 */ /* 0x000fc60000000000 */
[----:B------:R-:W-:Y:S05]  /*7fa0*/  BRA.DIV UR6, `(.L_x_405) ;  /* 0x0000003e066c7947 */ /* 0x000fea000b800000 */
[----:B------:R-:W-:-:S13]  /*7fb0*/  VOTE.ALL P0, P0 ;  /* 0x0000000000ff7806 */ /* 0x000fda0000000000 */
.L_x_573:
[----:B------:R-:W-:Y:S05]  /*7fc0*/  @!P0 BRA `(.L_x_406) ;  /* 0x0000000c00408947 */ /* 0x000fea0003800000 */
.L_x_428:
[----:B01----:R-:W0:Y:S01]  /*7fd0*/  LDC.64 R20, c[0x0][0x408] ;  /* 0x00010200ff147b82 */ /* 0x003e220000000a00 */
[----:B------:R-:W-:Y:S05]  /*7fe0*/  YIELD ;  /* 0x0000000000007946 */ /* 0x000fea0003800000 */
[----:B0-----:R-:W-:-:S07]  /*7ff0*/  IMAD.WIDE R20, R47, 0x4, R20 ;  /* 0x000000042f147825 */ /* 0x001fce00078e0214 */
.L_x_408:
        /* <DEDUP_REMOVED lines=10> */
.L_x_576:
        /* <DEDUP_REMOVED lines=19> */
.L_x_410:
        /* <DEDUP_REMOVED lines=8> */
.L_x_411:
[----:B------:R-:W-:Y:S05]  /*8250*/  BSYNC.RECONVERGENT B0 ;  /* 0x0000000000007941 */ /* 0x000fea0003800200 */
.L_x_409:
[----:B------:R-:W-:-:S03]  /*8260*/  UMOV UR6, 0xffffffff ;  /* 0xffffffff00067882 */ /* 0x000fc60000000000 */
[----:B------:R-:W-:Y:S05]  /*8270*/  BRA.DIV UR6, `(.L_x_412) ;  /* 0x0000003a06f47947 */ /* 0x000fea000b800000 */
[----:B------:R-:W-:-:S04]  /*8280*/  VOTE.ANY R19, PT, !P0 ;  /* 0x0000000000137806 */ /* 0x000fc800040e0100 */
[----:B------:R-:W-:-:S04]  /*8290*/  LOP3.LUT R19, R19, 0x80000000, R45, 0xec, !PT ;  /* 0x8000000013137812 */ /* 0x000fc800078eec2d */
[----:B01----:R-:W-:-:S04]  /*82a0*/  IADD3 R20, PT, PT, R19, -0x1, RZ ;  /* 0xffffffff13147810 */ /* 0x003fc80007ffe0ff */
[----:B------:R-:W-:-:S04]  /*82b0*/  LOP3.LUT R19, R19, R20, RZ, 0xc, !PT ;  /* 0x0000001413137212 */ /* 0x000fc800078e0cff */
[----:B--23--:R-:W0:Y:S02]  /*82c0*/  POPC R34, R19 ;  /* 0x0000001300227309 */ /* 0x00ce240000000000 */
[----:B0----5:R0:W1:Y:S04]  /*82d0*/  SHFL.DOWN PT, R54, R48, 0x1, R34 ;  /* 0x0820000030367989 */ /* 0x02106800000e0022 */
[----:B------:R0:W2:Y:S04]  /*82e0*/  SHFL.DOWN PT, R58, R46, 0x1, R34 ;  /* 0x082000002e3a7989 */ /* 0x0000a800000e0022 */
[----:B------:R0:W3:Y:S04]  /*82f0*/  SHFL.DOWN PT, R21, R50, 0x1, R34 ;  /* 0x0820000032157989 */ /* 0x0000e800000e0022 */
[----:B------:R0:W0:Y:S04]  /*8300*/  SHFL.DOWN PT, R56, R49, 0x1, R34 ;  /* 0x0820000031387989 */ /* 0x00002800000e0022 */
[----:B------:R0:W0:Y:S04]  /*8310*/  SHFL.DOWN PT, R20, R51, 0x1, R34 ;  /* 0x0820000033147989 */ /* 0x00002800000e0022 */
[----:B------:R0:W0:Y:S02]  /*8320*/  SHFL.DOWN PT, R35, R53, 0x1, R34 ;  /* 0x0820000035237989 */ /* 0x00002400000e0022 */
.L_x_585:
[----:B------:R-:W-:Y:S01]  /*8330*/  ISETP.GE.AND P0, PT, R3, R34, PT ;  /* 0x000000220300720c */ /* 0x000fe20003f06270 */
[----:B------:R-:W-:-:S12]  /*8340*/  BSSY.RECONVERGENT B0, `(.L_x_413) ;  /* 0x0000012000007945 */ /* 0x000fd80003800200 */
[----:B------:R-:W-:Y:S05]  /*8350*/  @P0 BRA `(.L_x_414) ;  /* 0x0000000000400947 */ /* 0x000fea0003800000 */
[C---:B0-----:R-:W-:Y:S01]  /*8360*/  FMUL R30, R51.reuse, R56 ;  /* 0x00000038331e7220 */ /* 0x041fe20000400000 */
[----:B--2---:R-:W-:Y:S01]  /*8370*/  FMUL R31, R51, R58 ;  /* 0x0000003a331f7220 */ /* 0x004fe20000400000 */
[C---:B------:R-:W-:Y:S01]  /*8380*/  FMUL R56, R53.reuse, R56 ;  /* 0x0000003835387220 */ /* 0x040fe20000400000 */
[----:B------:R-:W-:Y:S01]  /*8390*/  FMUL R58, R53, R58 ;  /* 0x0000003a353a7220 */ /* 0x000fe20000400000 */
[-C--:B------:R-:W-:Y:S01]  /*83a0*/  FMUL R19, R51, R35.reuse ;  /* 0x0000002333137220 */ /* 0x080fe20000400000 */
[----:B------:R-:W-:Y:S01]  /*83b0*/  FMUL R53, R53, R35 ;  /* 0x0000002335357220 */ /* 0x000fe20000400000 */
[CC--:B---3--:R-:W-:Y:S01]  /*83c0*/  FFMA R30, R50.reuse, R21.reuse, R30 ;  /* 0x00000015321e7223 */ /* 0x0c8fe2000000001e */
        /* <DEDUP_REMOVED lines=9> */
.L_x_414:
[----:B------:R-:W-:Y:S05]  /*8460*/  BSYNC.RECONVERGENT B0 ;  /* 0x0000000000007941 */ /* 0x000fea0003800200 */
.L_x_413:
[----:B------:R-:W-:-:S03]  /*8470*/  UMOV UR6, 0xffffffff ;  /* 0xffffffff00067882 */ /* 0x000fc60000000000 */
[----:B------:R-:W-:Y:S05]  /*8480*/  BRA.DIV UR6, `(.L_x_415) ;  /* 0x0000003e061c7947 */ /* 0x000fea000b800000 */
[----:B-1----:R1:W1:Y:S04]  /*8490*/  SHFL.DOWN PT, R54, R48, 0x2, R34 ;  /* 0x0840000030367989 */ /* 0x00226800000e0022 */
[----:B--2---:R2:W1:Y:S04]  /*84a0*/  SHFL.DOWN PT, R58, R46, 0x2, R34 ;  /* 0x084000002e3a7989 */ /* 0x00446800000e0022 */
[----:B---3--:R2:W3:Y:S04]  /*84b0*/  SHFL.DOWN PT, R21, R50, 0x2, R34 ;  /* 0x0840000032157989 */ /* 0x0084e800000e0022 */
[----:B0-----:R2:W0:Y:S04]  /*84c0*/  SHFL.DOWN PT, R56, R49, 0x2, R34 ;  /* 0x0840000031387989 */ /* 0x00142800000e0022 */
[----:B------:R2:W0:Y:S04]  /*84d0*/  SHFL.DOWN PT, R20, R51, 0x2, R34 ;  /* 0x0840000033147989 */ /* 0x00042800000e0022 */
[----:B------:R2:W0:Y:S02]  /*84e0*/  SHFL.DOWN PT, R35, R53, 0x2, R34 ;  /* 0x0840000035237989 */ /* 0x00042400000e0022 */
.L_x_593:
[----:B------:R-:W-:Y:S01]  /*84f0*/  ISETP.GT.AND P0, PT, R44, R34, PT ;  /* 0x000000222c00720c */ /* 0x000fe20003f04270 */
[----:B------:R-:W-:-:S12]  /*8500*/  BSSY.RECONVERGENT B0, `(.L_x_416) ;  /* 0x0000012000007945 */ /* 0x000fd80003800200 */
[----:B------:R-:W-:Y:S05]  /*8510*/  @P0 BRA `(.L_x_417) ;  /* 0x0000000000400947 */ /* 0x000fea0003800000 */
[C---:B0-----:R-:W-:Y:S01]  /*8520*/  FMUL R30, R51.reuse, R56 ;  /* 0x00000038331e7220 */ /* 0x041fe20000400000 */
[----:B-1----:R-:W-:Y:S01]  /*8530*/  FMUL R31, R51, R58 ;  /* 0x0000003a331f7220 */ /* 0x002fe20000400000 */
[C---:B------:R-:W-:Y:S01]  /*8540*/  FMUL R56, R53.reuse, R56 ;  /* 0x0000003835387220 */ /* 0x040fe20000400000 */
[----:B------:R-:W-:Y:S01]  /*8550*/  FMUL R58, R53, R58 ;  /* 0x0000003a353a7220 */ /* 0x000fe20000400000 */
[-C--:B------:R-:W-:Y:S01]  /*8560*/  FMUL R19, R51, R35.reuse ;  /* 0x0000002333137220 */ /* 0x080fe20000400000 */
[----:B--2---:R-:W-:Y:S01]  /*8570*/  FMUL R53, R53, R35 ;  /* 0x0000002335357220 */ /* 0x004fe20000400000 */
[CC--:B---3--:R-:W-:Y:S01]  /*8580*/  FFMA R30, R50.reuse, R21.reuse, R30 ;  /* 0x00000015321e7223 */ /* 0x0c8fe2000000001e */
        /* <DEDUP_REMOVED lines=9> */
.L_x_417:
[----:B------:R-:W-:Y:S05]  /*8620*/  BSYNC.RECONVERGENT B0 ;  /* 0x0000000000007941 */ /* 0x000fea0003800200 */
.L_x_416:
        /* <DEDUP_REMOVED lines=8> */
.L_x_601:
        /* <DEDUP_REMOVED lines=8> */
[----:B--23--:R-:W-:Y:S01]  /*8730*/  FMUL R53, R53, R35 ;  /* 0x0000002335357220 */ /* 0x00cfe20000400000 */
        /* <DEDUP_REMOVED lines=10> */
.L_x_420:
[----:B------:R-:W-:Y:S05]  /*87e0*/  BSYNC.RECONVERGENT B0 ;  /* 0x0000000000007941 */ /* 0x000fea0003800200 */
.L_x_419:
        /* <DEDUP_REMOVED lines=8> */
.L_x_609:
        /* <DEDUP_REMOVED lines=19> */
.L_x_423:
[----:B------:R-:W-:Y:S05]  /*89a0*/  BSYNC.RECONVERGENT B0 ;  /* 0x0000000000007941 */ /* 0x000fea0003800200 */
.L_x_422:
        /* <DEDUP_REMOVED lines=8> */
.L_x_617:
[----:B------:R-:W-:Y:S01]  /*8a30*/  ISETP.GT.AND P1, PT, R41, R34, PT ;  /* 0x000000222900720c */ /* 0x000fe20003f24270 */
[----:B------:R-:W-:Y:S01]  /*8a40*/  BSSY.RECONVERGENT B0, `(.L_x_425) ;  /* 0x0000013000007945 */ /* 0x000fe20003800200 */
[----:B------:R-:W-:-:S11]  /*8a50*/  ISETP.NE.AND P0, PT, R52, 0x65, PT ;  /* 0x000000653400780c */ /* 0x000fd60003f05270 */
        /* <DEDUP_REMOVED lines=17> */
.L_x_426:
[----:B------:R-:W-:Y:S05]  /*8b70*/  BSYNC.RECONVERGENT B0 ;  /* 0x0000000000007941 */ /* 0x000fea0003800200 */
.L_x_425:
[CC--:B------:R-:W-:Y:S01]  /*8b80*/  FMUL R19, R46.reuse, R17.reuse ;  /* 0x000000112e137220 */ /* 0x0c0fe20000400000 */
[-C--:B0-----:R-:W-:Y:S01]  /*8b90*/  FMUL R20, R53, R17.reuse ;  /* 0x0000001135147220 */ /* 0x081fe20000400000 */
[C---:B-1----:R-:W-:Y:S01]  /*8ba0*/  FMUL R21, R49.reuse, R17 ;  /* 0x0000001131157220 */ /* 0x042fe20000400000 */
[-C--:B------:R-:W-:Y:S01]  /*8bb0*/  FMUL R17, R46, R18.reuse ;  /* 0x000000122e117220 */ /* 0x080fe20000400000 */
[-C--:B--23--:R-:W-:Y:S01]  /*8bc0*/  FMUL R49, R49, R18.reuse ;  /* 0x0000001231317220 */ /* 0x08cfe20000400000 */
[----:B------:R-:W-:Y:S01]  /*8bd0*/  FMUL R53, R53, R18 ;  /* 0x0000001235357220 */ /* 0x000fe20000400000 */
[-C--:B------:R-:W-:Y:S01]  /*8be0*/  FFMA R21, R50, R27.reuse, R21 ;  /* 0x0000001b32157223 */ /* 0x080fe20000000015 */
[-C--:B------:R-:W-:Y:S01]  /*8bf0*/  FFMA R17, R48, R16.reuse, R17 ;  /* 0x0000001030117223 */ /* 0x080fe20000000011 */
        /* <DEDUP_REMOVED lines=12> */
.L_x_620:
[----:B------:R-:W-:Y:S05]  /*8cc0*/  @P0 BRA `(.L_x_428) ;  /* 0xfffffff000c00947 */ /* 0x000fea000383ffff */
.L_x_406:
[----:B------:R-:W-:Y:S01]  /*8cd0*/  ISETP.NE.AND P1, PT, R3, RZ, PT ;  /* 0x000000ff0300720c */ /* 0x000fe20003f25270 */
[----:B------:R-:W-:Y:S01]  /*8ce0*/  BSSY.RECONVERGENT B0, `(.L_x_429) ;  /* 0x000002f000007945 */ /* 0x000fe20003800200 */
[----:B------:R-:W-:-:S11]  /*8cf0*/  ISETP.NE.AND P0, PT, R2, RZ, PT ;  /* 0x000000ff0200720c */ /* 0x000fd60003f05270 */
[----:B0-----:R-:W0:Y:S01]  /*8d00*/  @!P1 S2R R20, SR_CgaCtaId ;  /* 0x0000000000149919 */ /* 0x001e220000008800 */
[----:B------:R-:W-:-:S04]  /*8d10*/  @!P1 MOV R3, 0x400 ;  /* 0x0000040000039802 */ /* 0x000fc80000000f00 */
[----:B0-----:R-:W-:Y:S01]  /*8d20*/  @!P1 LEA R41, R20, R3, 0x18 ;  /* 0x0000000314299211 */ /* 0x001fe200078ec0ff */
[----:B------:R-:W-:Y:S06]  /*8d30*/  @P0 BRA `(.L_x_430) ;  /* 0x0000000000a40947 */ /* 0x000fec0003800000 */
[----:B------:R-:W0:Y:S01]  /*8d40*/  LDCU.64 UR6, c[0x0][0x418] ;  /* 0x00008300ff0677ac */ /* 0x000e220008000a00 */
[----:B------:R-:W5:Y:S01]  /*8d50*/  S2UR UR11, SR_CgaCtaId ;  /* 0x00000000000b79c3 */ /* 0x000f620000008800 */
[C---:B------:R-:W-:Y:S01]  /*8d60*/  FMUL R3, R39.reuse, R26 ;  /* 0x0000001a27037220 */ /* 0x040fe20000400000 */
[----:B-123--:R-:W-:Y:S01]  /*8d70*/  FMUL R34, R39, R18 ;  /* 0x0000001227227220 */ /* 0x00efe20000400000 */
[----:B------:R-:W1:Y:S01]  /*8d80*/  LDCU.64 UR8, c[0x0][0x408] ;  /* 0x00008100ff0877ac */ /* 0x000e620008000a00 */
[----:B------:R-:W-:Y:S01]  /*8d90*/  FMUL R20, R23, R26 ;  /* 0x0000001a17147220 */ /* 0x000fe20000400000 */
[----:B------:R-:W-:Y:S01]  /*8da0*/  FMUL R30, R39, R16 ;  /* 0x00000010271e7220 */ /* 0x000fe20000400000 */
[CC--:B------:R-:W-:Y:S01]  /*8db0*/  FFMA R3, R22.reuse, R40.reuse, R3 ;  /* 0x0000002816037223 */ /* 0x0c0fe20000000003 */
[C---:B------:R-:W-:Y:S01]  /*8dc0*/  FFMA R35, R22.reuse, R17, R34 ;  /* 0x0000001116237223 */ /* 0x040fe20000000022 */
[----:B------:R-:W-:Y:S01]  /*8dd0*/  FFMA R19, R25, R40, R20 ;  /* 0x0000002819137223 */ /* 0x000fe20000000014 */
[----:B------:R-:W-:Y:S01]  /*8de0*/  FFMA R22, R22, R27, R30 ;  /* 0x0000001b16167223 */ /* 0x000fe2000000001e */
[----:B------:R-:W-:Y:S01]  /*8df0*/  FADD R20, R24, R3 ;  /* 0x0000000318147221 */ /* 0x000fe20000000000 */
[C---:B------:R-:W-:Y:S01]  /*8e00*/  FMUL R30, R23.reuse, R16 ;  /* 0x00000010171e7220 */ /* 0x040fe20000400000 */
[----:B------:R-:W-:Y:S01]  /*8e10*/  FMUL R34, R23, R18 ;  /* 0x0000001217227220 */ /* 0x000fe20000400000 */
[----:B------:R-:W-:-:S02]  /*8e20*/  HFMA2 R3, -RZ, RZ, 0, 6.020069122314453125e-06 ;  /* 0x00000065ff037431 */ /* 0x000fc400000001ff */
[----:B------:R-:W-:Y:S01]  /*8e30*/  FADD R19, R38, R19 ;  /* 0x0000001326137221 */ /* 0x000fe20000000000 */
[C---:B------:R-:W-:Y:S01]  /*8e40*/  FFMA R21, R25.reuse, R27, R30 ;  /* 0x0000001b19157223 */ /* 0x040fe2000000001e */
[----:B------:R-:W-:Y:S01]  /*8e50*/  FFMA R23, R25, R17, R34 ;  /* 0x0000001119177223 */ /* 0x000fe20000000022 */
[----:B0-----:R-:W-:Y:S02]  /*8e60*/  UIMAD.WIDE UR6, UR4, 0x18, UR6 ;  /* 0x00000018040678a5 */ /* 0x001fe4000f8e0206 */
[----:B-1----:R-:W-:-:S04]  /*8e70*/  UIMAD.WIDE UR8, UR4, 0x4, UR8 ;  /* 0x00000004040878a5 */ /* 0x002fc8000f8e0208 */
        /* <DEDUP_REMOVED lines=21> */
.L_x_430:
[----:B------:R-:W-:Y:S05]  /*8fd0*/  BSYNC.RECONVERGENT B0 ;  /* 0x0000000000007941 */ /* 0x000fea0003800200 */
.L_x_429:
        /* <DEDUP_REMOVED lines=8> */
[----:B----4-:R-:W-:Y:S01]  /*9060*/  @!P1 MOV R33, R18 ;  /* 0x0000001200219202 */ /* 0x010fe20000000f00 */
[----:B------:R0:W-:Y:S06]  /*9070*/  @!P1 STS [R41+0xc8], R18 ;  /* 0x0000c81229009388 */ /* 0x0001ec0000000800 */
.L_x_380:
[----:B------:R-:W-:Y:S01]  /*9080*/  ISETP.NE.AND P0, PT, R2, RZ, PT ;  /* 0x000000ff0200720c */ /* 0x000fe20003f05270 */
[----:B------:R-:W-:Y:S05]  /*9090*/  WARPSYNC.ALL ;  /* 0x0000000000007948 */ /* 0x000fea0003800000 */
[----:B------:R-:W-:Y:S06]  /*90a0*/  BAR.SYNC.DEFER_BLOCKING 0x0 ;  /* 0x0000000000007b1d */ /* 0x000fec0000010000 */
[----:B------:R-:W-:Y:S04]  /*90b0*/  BSSY.RECONVERGENT B0, `(.L_x_431) ;  /* 0x0000015000007945 */ /* 0x000fe80003800200 */
[----:B------:R-:W-:Y:S05]  /*90c0*/  @!P0 BRA `(.L_x_432) ;  /* 0x00000000004c8947 */ /* 0x000fea0003800000 */
[----:B------:R-:W4:Y:S01]  /*90d0*/  S2UR UR7, SR_CgaCtaId ;  /* 0x00000000000779c3 */ /* 0x000f220000008800 */
[----:B------:R-:W-:Y:S02]  /*90e0*/  UMOV UR6, 0x400 ;  /* 0x0000040000067882 */ /* 0x000fe40000000000 */
[----:B----4-:R-:W-:-:S09]  /*90f0*/  ULEA UR6, UR7, UR6, 0x18 ;  /* 0x0000000607067291 */ /* 0x010fd2000f8ec0ff */
[----:B01----:R-:W0:Y:S04]  /*9100*/  LDS.128 R20, [UR6+0xb0] ;  /* 0x0000b006ff147984 */ /* 0x003e280008000c00 */
[----:B--23--:R-:W1:Y:S01]  /*9110*/  LDS.128 R16, [UR6+0xc0] ;  /* 0x0000c006ff107984 */ /* 0x00ce620008000c00 */
        /* <DEDUP_REMOVED lines=14> */
.L_x_432:
[----:B------:R-:W-:Y:S05]  /*9200*/  BSYNC.RECONVERGENT B0 ;  /* 0x0000000000007941 */ /* 0x000fea0003800200 */
.L_x_431:
[C---:B0-----:R-:W-:Y:S01]  /*9210*/  FMUL R3, R8.reuse, R37 ;  /* 0x0000002508037220 */ /* 0x041fe20000400000 */
[C---:B--23--:R-:W-:Y:S01]  /*9220*/  FMUL R16, R8.reuse, R33 ;  /* 0x0000002108107220 */ /* 0x04cfe20000400000 */
[----:B------:R-:W-:Y:S01]  /*9230*/  FMUL R17, R8, R28 ;  /* 0x0000001c08117220 */ /* 0x000fe20000400000 */
[C---:B------:R-:W-:Y:S01]  /*9240*/  FMUL R8, R9.reuse, R37 ;  /* 0x0000002509087220 */ /* 0x040fe20000400000 */
[C---:B------:R-:W-:Y:S01]  /*9250*/  FMUL R18, R9.reuse, R33 ;  /* 0x0000002109127220 */ /* 0x040fe20000400000 */
[C---:B------:R-:W-:Y:S01]  /*9260*/  FFMA R3, R6.reuse, R36, R3 ;  /* 0x0000002406037223 */ /* 0x040fe20000000003 */
[----:B------:R-:W-:Y:S01]  /*9270*/  FMUL R28, R9, R28 ;  /* 0x0000001c091c7220 */ /* 0x000fe20000400000 */
[C---:B------:R-:W-:Y:S01]  /*9280*/  FFMA R36, R7.reuse, R36, R8 ;  /* 0x0000002407247223 */ /* 0x040fe20000000008 */
[CC--:B------:R-:W-:Y:S01]  /*9290*/  FFMA R9, R7.reuse, R29.reuse, R18 ;  /* 0x0000001d07097223 */ /* 0x0c0fe20000000012 */
[CC--:B------:R-:W-:Y:S01]  /*92a0*/  FFMA R20, R6.reuse, R32.reuse, R17 ;  /* 0x0000002006147223 */ /* 0x0c0fe20000000011 */
[----:B------:R-:W-:Y:S01]  /*92b0*/  FFMA R28, R7, R32, R28 ;  /* 0x00000020071c7223 */ /* 0x000fe2000000001c */
[----:B------:R-:W-:Y:S01]  /*92c0*/  FADD R5, R5, R36 ;  /* 0x0000002405057221 */ /* 0x000fe20000000000 */
[----:B------:R-:W-:Y:S01]  /*92d0*/  FFMA R8, R6, R29, R16 ;  /* 0x0000001d06087223 */ /* 0x000fe20000000010 */
[----:B------:R-:W-:Y:S01]  /*92e0*/  FADD R4, R4, R3 ;  /* 0x0000000304047221 */ /* 0x000fe20000000000 */
[C---:B------:R-:W-:Y:S01]  /*92f0*/  FMUL R17, R14.reuse, R9 ;  /* 0x000000090e117220 */ /* 0x040fe20000400000 */
[CC--:B------:R-:W-:Y:S01]  /*9300*/  FMUL R7, R14.reuse, R28.reuse ;  /* 0x0000001c0e077220 */ /* 0x0c0fe20000400000 */
[C---:B------:R-:W-:Y:S01]  /*9310*/  FMUL R6, R15.reuse, R28 ;  /* 0x0000001c0f067220 */ /* 0x040fe20000400000 */
[----:B------:R-:W-:Y:S01]  /*9320*/  FMUL R3, R14, R5 ;  /* 0x000000050e037220 */ /* 0x000fe20000400000 */
        /* <DEDUP_REMOVED lines=8> */
[----:B------:R-:W-:-:S02]  /*93b0*/  MOV R6, R20 ;  /* 0x0000001400067202 */ /* 0x000fc40000000f00 */
[----:B------:R-:W-:-:S07]  /*93c0*/  MOV R7, R28 ;  /* 0x0000001c00077202 */ /* 0x000fce0000000f00 */
.L_x_378:
[----:B------:R-:W0:Y:S01]  /*93d0*/  S2R R13, SR_LANEID ;  /* 0x00000000000d7919 */ /* 0x000e220000000000 */
[----:B------:R-:W2:Y:S01]  /*93e0*/  S2UR UR6, SR_CgaCtaId ;  /* 0x00000000000679c3 */ /* 0x000ea20000008800 */
[----:B------:R-:W-:Y:S01]  /*93f0*/  ISETP.NE.AND P0, PT, R2, RZ, PT ;  /* 0x000000ff0200720c */ /* 0x000fe20003f05270 */
[----:B------:R-:W-:-:S06]  /*9400*/  FADD R11, R11, R12 ;  /* 0x0000000c0b0b7221 */ /* 0x000fcc0000000000 */
[----:B------:R-:W-:Y:S01]  /*9410*/  BAR.SYNC.DEFER_BLOCKING 0x0 ;  /* 0x0000000000007b1d */ /* 0x000fe20000010000 */
[----:B------:R-:W-:-:S05]  /*9420*/  FADD R10, R10, R3 ;  /* 0x000000030a0a7221 */ /* 0x000fca0000000000 */
[----:B------:R-:W-:Y:S01]  /*9430*/  UMOV UR4, 0x400 ;  /* 0x0000040000047882 */ /* 0x000fe20000000000 */
[----:B------:R-:W3:Y:S01]  /*9440*/  LDCU.128 UR8, c[0x0][0x3e0] ;  /* 0x00007c00ff0877ac */ /* 0x000ee20008000c00 */
[----:B------:R-:W4:Y:S01]  /*9450*/  S2R R2, SR_TID.X ;  /* 0x0000000000027919 */ /* 0x000f220000002100 */
[----:B------:R-:W5:Y:S01]  /*9460*/  LDCU.128 UR16, c[0x0][0x3f0] ;  /* 0x00007e00ff1077ac */ /* 0x000f620008000c00 */
[----:B------:R-:W5:Y:S01]  /*9470*/  LDCU.64 UR20, c[0x0][0x400] ;  /* 0x00008000ff1477ac */ /* 0x000f620008000a00 */
[----:B--2---:R-:W-:Y:S01]  /*9480*/  ULEA UR4, UR6, UR4, 0x18 ;  /* 0x0000000406047291 */ /* 0x004fe2000f8ec0ff */
[----:B------:R-:W2:Y:S01]  /*9490*/  LDCU.64 UR6, c[0x0][0x3d8] ;  /* 0x00007b00ff0677ac */ /* 0x000ea20008000a00 */
[----:B0-----:R-:W-:-:S05]  /*94a0*/  IMAD R13, R13, 0x18, R0 ;  /* 0x000000180d0d7824 */ /* 0x001fca00078e0200 */
[----:B------:R0:W-:Y:S04]  /*94b0*/  STS.128 [R13+0x10], R8 ;  /* 0x000010080d007388 */ /* 0x0001e80000000c00 */
[----:B------:R-:W-:Y:S01]  /*94c0*/  STS.128 [R13], R4 ;  /* 0x000000040d007388 */ /* 0x000fe20000000c00 */
[----:B----4-:R-:W-:-:S03]  /*94d0*/  SHF.L.U32 R3, R2, 0x1, RZ ;  /* 0x0000000102037819 */ /* 0x010fc600000006ff */
[----:B------:R4:W-:Y:S01]  /*94e0*/  STS.128 [R13+0x20], R16 ;  /* 0x000020100d007388 */ /* 0x0009e20000000c00 */
[----:B------:R-:W-:-:S03]  /*94f0*/  NOP ;  /* 0x0000000000007918 */ /* 0x000fc60000000000 */
[----:B------:R-:W-:Y:S01]  /*9500*/  LDS.64 R14, [R0] ;  /* 0x00000000000e7984 */ /* 0x000fe20000000a00 */
[----:B0-----:R-:W-:Y:S02]  /*9510*/  MOV R8, UR5 ;  /* 0x0000000500087c02 */ /* 0x001fe40008000f00 */
[----:B------:R-:W-:Y:S01]  /*9520*/  LOP3.LUT R3, R3, 0x7c0, RZ, 0xc0, !PT ;  /* 0x000007c003037812 */ /* 0x000fe200078ec0ff */
[----:B-1----:R-:W-:Y:S03]  /*9530*/  LDS.64 R20, [R0+0x8] ;  /* 0x0000080000147984 */ /* 0x002fe60000000a00 */
[----:B------:R-:W-:Y:S01]  /*9540*/  LOP3.LUT R9, R3, 0x1f, R2, 0xf8, !PT ;  /* 0x0000001f03097812 */ /* 0x000fe200078ef802 */
[----:B------:R-:W-:Y:S03]  /*9550*/  LDS.64 R22, [R0+0x10] ;  /* 0x0000100000167984 */ /* 0x000fe60000000a00 */
[C---:B----4-:R-:W-:Y:S01]  /*9560*/  IADD3 R19, PT, PT, R9.reuse, 0x20, RZ ;  /* 0x0000002009137810 */ /* 0x050fe20007ffe0ff */
[----:B------:R-:W-:Y:S04]  /*9570*/  LDS.64 R24, [R0+0x300] ;  /* 0x0003000000187984 */ /* 0x000fe80000000a00 */
[----:B------:R-:W-:Y:S04]  /*9580*/  LDS.64 R26, [R0+0x308] ;  /* 0x00030800001a7984 */ /* 0x000fe80000000a00 */
[----:B------:R0:W-:Y:S04]  /*9590*/  LDS.64 R16, [R0+0x310] ;  /* 0x0003100000107984 */ /* 0x0001e80000000a00 */
[----:B------:R5:W-:Y:S01]  /*95a0*/  @!P0 STS [UR4+0x1800], R8 ;  /* 0x00180008ff008988 */ /* 0x000be20008000804 */
[----:B------:R-:W-:Y:S01]  /*95b0*/  BAR.SYNC.DEFER_BLOCKING 0x0 ;  /* 0x0000000000007b1d */ /* 0x000fe20000010000 */
[----:B------:R-:W-:-:S04]  /*95c0*/  IADD3 R2, P0, PT, R9, UR14, RZ ;  /* 0x0000000e09027c10 */ /* 0x000fc8000ff1e0ff */
[----:B------:R-:W-:Y:S02]  /*95d0*/  IADD3.X R3, PT, PT, RZ, RZ, RZ, P0, !PT ;  /* 0x000000ffff037210 */ /* 0x000fe400007fe4ff */
[C---:B------:R-:W-:Y:S02]  /*95e0*/  SHF.L.U32 R13, R2.reuse, 0x2, RZ ;  /* 0x00000002020d7819 */ /* 0x040fe400000006ff */
[----:B0-----:R-:W-:Y:S02]  /*95f0*/  SHF.L.U64.HI R0, R2, 0x2, R3 ;  /* 0x0000000202007819 */ /* 0x001fe40000010203 */
[C---:B---3--:R-:W-:Y:S02]  /*9600*/  IADD3 R4, P1, PT, R13.reuse, UR8, RZ ;  /* 0x000000080d047c10 */ /* 0x048fe4000ff3e0ff */
[----:B------:R-:W-:Y:S02]  /*9610*/  IADD3 R6, P2, PT, R13, UR10, RZ ;  /* 0x0000000a0d067c10 */ /* 0x000fe4000ff5e0ff */
[----:B------:R-:W-:-:S02]  /*9620*/  IADD3.X R5, PT, PT, R0, UR9, RZ, P1, !PT ;  /* 0x0000000900057c10 */ /* 0x000fc40008ffe4ff */
[C---:B--2---:R-:W-:Y:S02]  /*9630*/  IADD3 R2, P1, PT, R13.reuse, UR6, RZ ;  /* 0x000000060d027c10 */ /* 0x044fe4000ff3e0ff */
[C---:B------:R-:W-:Y:S02]  /*9640*/  IADD3.X R7, PT, PT, R0.reuse, UR11, RZ, P2, !PT ;  /* 0x0000000b00077c10 */ /* 0x040fe400097fe4ff */
[C---:B-----5:R-:W-:Y:S02]  /*9650*/  IADD3 R8, P2, PT, R13.reuse, UR16, RZ ;  /* 0x000000100d087c10 */ /* 0x060fe4000ff5e0ff */
[----:B------:R-:W-:Y:S01]  /*9660*/  IADD3.X R3, PT, PT, R0, UR7, RZ, P1, !PT ;  /* 0x0000000700037c10 */ /* 0x000fe20008ffe4ff */
[----:B------:R-:W0:Y:S01]  /*9670*/  LDS R12, [UR4+0x1800] ;  /* 0x00180004ff0c7984 */ /* 0x000e220008000800 */
[----:B------:R-:W-:-:S04]  /*9680*/  IADD3 R10, P3, PT, R13, UR18, RZ ;  /* 0x000000120d0a7c10 */ /* 0x000fc8000ff7e0ff */
[C---:B------:R-:W-:Y:S02]  /*9690*/  IADD3.X R11, PT, PT, R0.reuse, UR19, RZ, P3, !PT ;  /* 0x00000013000b7c10 */ /* 0x040fe40009ffe4ff */
[-C--:B0-----:R-:W-:Y:S02]  /*96a0*/  ISETP.GE.AND P0, PT, R9, R12.reuse, PT ;  /* 0x0000000c0900720c */ /* 0x081fe40003f06270 */
[----:B------:R-:W-:Y:S02]  /*96b0*/  ISETP.GE.AND P1, PT, R19, R12, PT ;  /* 0x0000000c1300720c */ /* 0x000fe40003f26270 */
[----:B------:R-:W-:Y:S02]  /*96c0*/  IADD3.X R9, PT, PT, R0, UR17, RZ, P2, !PT ;  /* 0x0000001100097c10 */ /* 0x000fe400097fe4ff */
[----:B------:R-:W-:-:S04]  /*96d0*/  IADD3 R12, P2, PT, R13, UR20, RZ ;  /* 0x000000140d0c7c10 */ /* 0x000fc8000ff5e0ff */
        /* <DEDUP_REMOVED lines=15> */
.L_x_325:
[----:B------:R-:W-:Y:S01]  /*97d0*/  BSSY B1, `(.L_x_433) ;  /* 0x0000006000017945 */ /* 0x000fe20003800000 */
[----:B------:R-:W-:Y:S02]  /*97e0*/  PLOP3.LUT P0, PT, P0, PT, PT, 0x8, 0x80 ;  /* 0x000000000080781c */ /* 0x000fe4000070e170 */
[----:B------:R-:W-:-:S11]  /*97f0*/  MOV R19, 0xffffffff ;  /* 0xffffffff00137802 */ /* 0x000fd60000000f00 */
[----:B-12---:R-:W-:Y:S05]  /*9800*/  WARPSYNC.COLLECTIVE R19, `(.L_x_434) ;  /* 0x0000000013087348 */ /* 0x006fea0003c00000 */
[----:B------:R-:W-:Y:S01]  /*9810*/  VOTE.ANY P0, P0 ;  /* 0x0000000000ff7806 */ /* 0x000fe20000000100 */
[----:B-12---:R-:W-:-:S12]  /*9820*/  ENDCOLLECTIVE ;  /* 0x000000000000791b */ /* 0x006fd80003800000 */
.L_x_434:
[----:B------:R-:W-:Y:S05]  /*9830*/  BSYNC B1 ;  /* 0x0000000000017941 */ /* 0x000fea0003800000 */
.L_x_433:
[----:B------:R-:W-:Y:S05]  /*9840*/  BRA `(.L_x_435) ;  /* 0xffffff9000647947 */ /* 0x000fea000383ffff */
.L_x_330:
[----:B------:R-:W4:Y:S01]  /*9850*/  S2R R40, SR_GEMASK ;  /* 0x0000000000287919 */ /* 0x000f220000003c00 */
[----:B------:R-:W-:Y:S01]  /*9860*/  BSSY B1, `(.L_x_436) ;  /* 0x0000006000017945 */ /* 0x000fe20003800000 */
[----:B------:R-:W-:Y:S02]  /*9870*/  PLOP3.LUT P0, PT, P0, PT, PT, 0x8, 0x80 ;  /* 0x000000000080781c */ /* 0x000fe4000070e170 */
[----:B------:R-:W-:-:S11]  /*9880*/  MOV R19, 0xffffffff ;  /* 0xffffffff00137802 */ /* 0x000fd60000000f00 */
[----:B012345:R-:W-:Y:S05]  /*9890*/  WARPSYNC.COLLECTIVE R19, `(.L_x_437) ;  /* 0x0000000013087348 */ /* 0x03ffea0003c00000 */
[----:B------:R-:W-:Y:S01]  /*98a0*/  VOTE.ANY R19, PT, P0 ;  /* 0x0000000000137806 */ /* 0x000fe200000e0100 */
[----:B012345:R-:W-:Y:S06]  /*98b0*/  ENDCOLLECTIVE ;  /* 0x000000000000791b */ /* 0x03ffec0003800000 */
.L_x_437:
[----:B------:R-:W-:Y:S05]  /*98c0*/  BSYNC B1 ;  /* 0x0000000000017941 */ /* 0x000fea0003800000 */
.L_x_436:
        /* <DEDUP_REMOVED lines=10> */
.L_x_438:
[----:B------:R-:W-:Y:S02]  /*9970*/  MOV R30, R28 ;  /* 0x0000001c001e7202 */ /* 0x000fe40000000f00 */
[----:B------:R-:W-:-:S07]  /*9980*/  MOV R25, R35 ;  /* 0x0000002300197202 */ /* 0x000fce0000000f00 */
[----:B------:R-:W-:Y:S05]  /*9990*/  WARPSYNC.COLLECTIVE R19, `(.L_x_439) ;  /* 0x0000000013087348 */ /* 0x000fea0003c00000 */
[----:B------:R0:W1:Y:S02]  /*99a0*/  SHFL.DOWN P0, R35, R30, R31, R34 ;  /* 0x0800001f1e237389 */ /* 0x0000640000000022 */
[----:B01----:R-:W-:Y:S05]  /*99b0*/  ENDCOLLECTIVE ;  /* 0x000000000000791b */ /* 0x003fea0003800000 */
.L_x_439:
[----:B------:R-:W-:Y:S02]  /*99c0*/  MOV R30, R29 ;  /* 0x0000001d001e7202 */ /* 0x000fe40000000f00 */
[----:B------:R-:W-:-:S07]  /*99d0*/  MOV R26, R35 ;  /* 0x00000023001a7202 */ /* 0x000fce0000000f00 */
[----:B------:R-:W-:Y:S05]  /*99e0*/  WARPSYNC.COLLECTIVE R19, `(.L_x_440) ;  /* 0x0000000013087348 */ /* 0x000fea0003c00000 */
[----:B------:R0:W1:Y:S02]  /*99f0*/  SHFL.DOWN P0, R35, R30, R31, R34 ;  /* 0x0800001f1e237389 */ /* 0x0000640000000022 */
[----:B01----:R-:W-:Y:S05]  /*9a00*/  ENDCOLLECTIVE ;  /* 0x000000000000791b */ /* 0x003fea0003800000 */
.L_x_440:
[----:B------:R-:W-:Y:S02]  /*9a10*/  MOV R30, R16 ;  /* 0x00000010001e7202 */ /* 0x000fe40000000f00 */
[----:B------:R-:W-:-:S07]  /*9a20*/  MOV R27, R35 ;  /* 0x00000023001b7202 */ /* 0x000fce0000000f00 */
[----:B------:R-:W-:Y:S05]  /*9a30*/  WARPSYNC.COLLECTIVE R19, `(.L_x_441) ;  /* 0x0000000013087348 */ /* 0x000fea0003c00000 */
[----:B------:R0:W1:Y:S02]  /*9a40*/  SHFL.DOWN P0, R35, R30, R31, R34 ;  /* 0x0800001f1e237389 */ /* 0x0000640000000022 */
[----:B01----:R-:W-:Y:S05]  /*9a50*/  ENDCOLLECTIVE ;  /* 0x000000000000791b */ /* 0x003fea0003800000 */
.L_x_441:
[----:B------:R-:W-:Y:S02]  /*9a60*/  MOV R30, R17 ;  /* 0x00000011001e7202 */ /* 0x000fe40000000f00 */
[----:B------:R-:W-:-:S07]  /*9a70*/  MOV R39, R35 ;  /* 0x0000002300277202 */ /* 0x000fce0000000f00 */
[----:B------:R-:W-:Y:S05]  /*9a80*/  WARPSYNC.COLLECTIVE R19, `(.L_x_442) ;  /* 0x0000000013087348 */ /* 0x000fea0003c00000 */
[----:B------:R0:W1:Y:S02]  /*9a90*/  SHFL.DOWN P0, R35, R30, R31, R34 ;  /* 0x0800001f1e237389 */ /* 0x0000640000000022 */
[----:B01----:R-:W-:Y:S05]  /*9aa0*/  ENDCOLLECTIVE ;  /* 0x000000000000791b */ /* 0x003fea0003800000 */
.L_x_442:
[----:B------:R-:W-:Y:S02]  /*9ab0*/  MOV R30, R18 ;  /* 0x00000012001e7202 */ /* 0x000fe40000000f00 */
[----:B------:R-:W-:-:S07]  /*9ac0*/  MOV R44, R35 ;  /* 0x00000023002c7202 */ /* 0x000fce0000000f00 */
[----:B------:R-:W-:Y:S05]  /*9ad0*/  WARPSYNC.COLLECTIVE R19, `(.L_x_443) ;  /* 0x0000000013087348 */ /* 0x000fea0003c00000 */
[----:B------:R0:W1:Y:S02]  /*9ae0*/  SHFL.DOWN P0, R35, R30, R31, R34 ;  /* 0x0800001f1e237389 */ /* 0x0000640000000022 */
[----:B01----:R-:W-:Y:S05]  /*9af0*/  ENDCOLLECTIVE ;  /* 0x000000000000791b */ /* 0x003fea0003800000 */
.L_x_443:
[----:B------:R-:W-:Y:S05]  /*9b00*/  BRA `(.L_x_444) ;  /* 0xffffff90005c7947 */ /* 0x000fea000383ffff */
.L_x_333:
[----:B------:R-:W-:Y:S01]  /*9b10*/  HFMA2 R31, -RZ, RZ, 0, 1.1920928955078125e-07 ;  /* 0x00000002ff1f7431 */ /* 0x000fe200000001ff */
[----:B------:R-:W-:Y:S01]  /*9b20*/  BSSY B1, `(.L_x_445) ;  /* 0x0000006000017945 */ /* 0x000fe20003800000 */
[----:B------:R-:W-:Y:S02]  /*9b30*/  MOV R30, R38 ;  /* 0x00000026001e7202 */ /* 0x000fe40000000f00 */
[----:B------:R-:W-:-:S07]  /*9b40*/  MOV R19, 0xffffffff ;  /* 0xffffffff00137802 */ /* 0x000fce0000000f00 */
[----:B01234-:R-:W-:Y:S05]  /*9b50*/  WARPSYNC.COLLECTIVE R19, `(.L_x_446) ;  /* 0x0000000013087348 */ /* 0x01ffea0003c00000 */
[----:B0-----:R0:W0:Y:S02]  /*9b60*/  SHFL.DOWN P0, R35, R30, R31, R34 ;  /* 0x0800001f1e237389 */ /* 0x0010240000000022 */
[----:B01234-:R-:W-:Y:S05]  /*9b70*/  ENDCOLLECTIVE ;  /* 0x000000000000791b */ /* 0x01ffea0003800000 */
.L_x_446:
[----:B------:R-:W-:Y:S05]  /*9b80*/  BSYNC B1 ;  /* 0x0000000000017941 */ /* 0x000fea0003800000 */
.L_x_445:
[----:B------:R-:W-:Y:S01]  /*9b90*/  HFMA2 R31, -RZ, RZ, 0, 1.1920928955078125e-07 ;  /* 0x00000002ff1f7431 */ /* 0x000fe200000001ff */
[----:B------:R-:W-:Y:S02]  /*9ba0*/  MOV R30, R28 ;  /* 0x0000001c001e7202 */ /* 0x000fe40000000f00 */
[----:B------:R-:W-:Y:S02]  /*9bb0*/  MOV R19, 0xffffffff ;  /* 0xffffffff00137802 */ /* 0x000fe40000000f00 */
[----:B------:R-:W-:-:S07]  /*9bc0*/  MOV R24, R35 ;  /* 0x0000002300187202 */ /* 0x000fce0000000f00 */
[----:B------:R-:W-:Y:S05]  /*9bd0*/  WARPSYNC.COLLECTIVE R19, `(.L_x_447) ;  /* 0x0000000013087348 */ /* 0x000fea0003c00000 */
[----:B------:R0:W1:Y:S02]  /*9be0*/  SHFL.DOWN P0, R35, R30, R31, R34 ;  /* 0x0800001f1e237389 */ /* 0x0000640000000022 */
[----:B01----:R-:W-:Y:S05]  /*9bf0*/  ENDCOLLECTIVE ;  /* 0x000000000000791b */ /* 0x003fea0003800000 */
.L_x_447:
[----:B------:R-:W-:Y:S02]  /*9c00*/  MOV R30, R29 ;  /* 0x0000001d001e7202 */ /* 0x000fe40000000f00 */
[----:B------:R-:W-:-:S07]  /*9c10*/  MOV R25, R35 ;  /* 0x0000002300197202 */ /* 0x000fce0000000f00 */
[----:B------:R-:W-:Y:S05]  /*9c20*/  WARPSYNC.COLLECTIVE R19, `(.L_x_448) ;  /* 0x0000000013087348 */ /* 0x000fea0003c00000 */
[----:B------:R0:W1:Y:S02]  /*9c30*/  SHFL.DOWN P0, R35, R30, R31, R34 ;  /* 0x0800001f1e237389 */ /* 0x0000640000000022 */
[----:B01----:R-:W-:Y:S05]  /*9c40*/  ENDCOLLECTIVE ;  /* 0x000000000000791b */ /* 0x003fea0003800000 */
.L_x_448:
[----:B------:R-:W-:Y:S02]  /*9c50*/  MOV R30, R16 ;  /* 0x00000010001e7202 */ /* 0x000fe40000000f00 */
[----:B------:R-:W-:-:S07]  /*9c60*/  MOV R26, R35 ;  /* 0x00000023001a7202 */ /* 0x000fce0000000f00 */
[----:B------:R-:W-:Y:S05]  /*9c70*/  WARPSYNC.COLLECTIVE R19, `(.L_x_449) ;  /* 0x0000000013087348 */ /* 0x000fea0003c00000 */
[----:B------:R0:W1:Y:S02]  /*9c80*/  SHFL.DOWN P0, R35, R30, R31, R34 ;  /* 0x0800001f1e237389 */ /* 0x0000640000000022 */
[----:B01----:R-:W-:Y:S05]  /*9c90*/  ENDCOLLECTIVE ;  /* 0x000000000000791b */ /* 0x003fea0003800000 */
.L_x_449:
[----:B------:R-:W-:Y:S02]  /*9ca0*/  MOV R30, R17 ;  /* 0x00000011001e7202 */ /* 0x000fe40000000f00 */
[----:B------:R-:W-:-:S07]  /*9cb0*/  MOV R27, R35 ;  /* 0x00000023001b7202 */ /* 0x000fce0000000f00 */
[----:B------:R-:W-:Y:S05]  /*9cc0*/  WARPSYNC.COLLECTIVE R19, `(.L_x_450) ;  /* 0x0000000013087348 */ /* 0x000fea0003c00000 */
[----:B------:R0:W1:Y:S02]  /*9cd0*/  SHFL.DOWN P0, R35, R30, R31, R34 ;  /* 0x0800001f1e237389 */ /* 0x0000640000000022 */
[----:B01----:R-:W-:Y:S05]  /*9ce0*/  ENDCOLLECTIVE ;  /* 0x000000000000791b */ /* 0x003fea0003800000 */
.L_x_450:
[----:B------:R-:W-:Y:S02]  /*9cf0*/  MOV R30, R18 ;  /* 0x00000012001e7202 */ /* 0x000fe40000000f00 */
[----:B------:R-:W-:-:S07]  /*9d00*/  MOV R39, R35 ;  /* 0x0000002300277202 */ /* 0x000fce0000000f00 */
[----:B------:R-:W-:Y:S05]  /*9d10*/  WARPSYNC.COLLECTIVE R19, `(.L_x_451) ;  /* 0x0000000013087348 */ /* 0x000fea0003c00000 */
[----:B------:R0:W1:Y:S02]  /*9d20*/  SHFL.DOWN P0, R35, R30, R31, R34 ;  /* 0x0800001f1e237389 */ /* 0x0000640000000022 */
[----:B01----:R-:W-:Y:S05]  /*9d30*/  ENDCOLLECTIVE ;  /* 0x000000000000791b */ /* 0x003fea0003800000 */
.L_x_451:
[----:B------:R-:W-:Y:S05]  /*9d40*/  BRA `(.L_x_452) ;  /* 0xffffff90003c7947 */ /* 0x000fea000383ffff */
.L_x_336:
[----:B------:R-:W-:Y:S01]  /*9d50*/  HFMA2 R31, -RZ, RZ, 0, 2.384185791015625e-07 ;  /* 0x00000004ff1f7431 */ /* 0x000fe200000001ff */
[----:B------:R-:W-:Y:S01]  /*9d60*/  BSSY B1, `(.L_x_453) ;  /* 0x0000006000017945 */ /* 0x000fe20003800000 */
[----:B------:R-:W-:Y:S02]  /*9d70*/  MOV R30, R38 ;  /* 0x00000026001e7202 */ /* 0x000fe40000000f00 */
[----:B------:R-:W-:-:S07]  /*9d80*/  MOV R19, 0xffffffff ;  /* 0xffffffff00137802 */ /* 0x000fce0000000f00 */
[----:B01234-:R-:W-:Y:S05]  /*9d90*/  WARPSYNC.COLLECTIVE R19, `(.L_x_454) ;  /* 0x0000000013087348 */ /* 0x01ffea0003c00000 */
[----:B0-----:R0:W0:Y:S02]  /*9da0*/  SHFL.DOWN P0, R35, R30, R31, R34 ;  /* 0x0800001f1e237389 */ /* 0x0010240000000022 */
[----:B01234-:R-:W-:Y:S05]  /*9db0*/  ENDCOLLECTIVE ;  /* 0x000000000000791b */ /* 0x01ffea0003800000 */
.L_x_454:
[----:B------:R-:W-:Y:S05]  /*9dc0*/  BSYNC B1 ;  /* 0x0000000000017941 */ /* 0x000fea0003800000 */
.L_x_453:
[----:B------:R-:W-:Y:S01]  /*9dd0*/  HFMA2 R31, -RZ, RZ, 0, 2.384185791015625e-07 ;  /* 0x00000004ff1f7431 */ /* 0x000fe200000001ff */
[----:B------:R-:W-:Y:S02]  /*9de0*/  MOV R30, R28 ;  /* 0x0000001c001e7202 */ /* 0x000fe40000000f00 */
[----:B------:R-:W-:Y:S02]  /*9df0*/  MOV R19, 0xffffffff ;  /* 0xffffffff00137802 */ /* 0x000fe40000000f00 */
[----:B------:R-:W-:-:S07]  /*9e00*/  MOV R24, R35 ;  /* 0x0000002300187202 */ /* 0x000fce0000000f00 */
[----:B------:R-:W-:Y:S05]  /*9e10*/  WARPSYNC.COLLECTIVE R19, `(.L_x_455) ;  /* 0x0000000013087348 */ /* 0x000fea0003c00000 */
[----:B------:R0:W1:Y:S02]  /*9e20*/  SHFL.DOWN P0, R35, R30, R31, R34 ;  /* 0x0800001f1e237389 */ /* 0x0000640000000022 */
[----:B01----:R-:W-:Y:S05]  /*9e30*/  ENDCOLLECTIVE ;  /* 0x000000000000791b */ /* 0x003fea0003800000 */
.L_x_455:
[----:B------:R-:W-:Y:S02]  /*9e40*/  MOV R30, R29 ;  /* 0x0000001d001e7202 */ /* 0x000fe40000000f00 */
[----:B------:R-:W-:-:S07]  /*9e50*/  MOV R25, R35 ;  /* 0x0000002300197202 */ /* 0x000fce0000000f00 */
[----:B------:R-:W-:Y:S05]  /*9e60*/  WARPSYNC.COLLECTIVE R19, `(.L_x_456) ;  /* 0x0000000013087348 */ /* 0x000fea0003c00000 */
[----:B------:R0:W1:Y:S02]  /*9e70*/  SHFL.DOWN P0, R35, R30, R31, R34 ;  /* 0x0800001f1e237389 */ /* 0x0000640000000022 */
[----:B01----:R-:W-:Y:S05]  /*9e80*/  ENDCOLLECTIVE ;  /* 0x000000000000791b */ /* 0x003fea0003800000 */
.L_x_456:
[----:B------:R-:W-:Y:S02]  /*9e90*/  MOV R30, R16 ;  /* 0x00000010001e7202 */ /* 0x000fe40000000f00 */
[----:B------:R-:W-:-:S07]  /*9ea0*/  MOV R26, R35 ;  /* 0x00000023001a7202 */ /* 0x000fce0000000f00 */
[----:B------:R-:W-:Y:S05]  /*9eb0*/  WARPSYNC.COLLECTIVE R19, `(.L_x_457) ;  /* 0x0000000013087348 */ /* 0x000fea0003c00000 */
[----:B------:R0:W1:Y:S02]  /*9ec0*/  SHFL.DOWN P0, R35, R30, R31, R34 ;  /* 0x0800001f1e237389 */ /* 0x0000640000000022 */
[----:B01----:R-:W-:Y:S05]  /*9ed0*/  ENDCOLLECTIVE ;  /* 0x000000000000791b */ /* 0x003fea0003800000 */
.L_x_457:
[----:B------:R-:W-:Y:S02]  /*9ee0*/  MOV R30, R17 ;  /* 0x00000011001e7202 */ /* 0x000fe40000000f00 */
[----:B------:R-:W-:-:S07]  /*9ef0*/  MOV R27, R35 ;  /* 0x00000023001b7202 */ /* 0x000fce0000000f00 */
[----:B------:R-:W-:Y:S05]  /*9f00*/  WARPSYNC.COLLECTIVE R19, `(.L_x_458) ;  /* 0x0000000013087348 */ /* 0x000fea0003c00000 */
[----:B------:R0:W1:Y:S02]  /*9f10*/  SHFL.DOWN P0, R35, R30, R31, R34 ;  /* 0x0800001f1e237389 */ /* 0x0000640000000022 */
[----:B01----:R-:W-:Y:S05]  /*9f20*/  ENDCOLLECTIVE ;  /* 0x000000000000791b */ /* 0x003fea0003800000 */
.L_x_458:
[----:B------:R-:W-:Y:S02]  /*9f30*/  MOV R30, R18 ;  /* 0x00000012001e7202 */ /* 0x000fe40000000f00 */
[----:B------:R-:W-:-:S07]  /*9f40*/  MOV R39, R35 ;  /* 0x0000002300277202 */ /* 0x000fce0000000f00 */
[----:B------:R-:W-:Y:S05]  /*9f50*/  WARPSYNC.COLLECTIVE R19, `(.L_x_459) ;  /* 0x0000000013087348 */ /* 0x000fea0003c00000 */
[----:B------:R0:W1:Y:S02]  /*9f60*/  SHFL.DOWN P0, R35, R30, R31, R34 ;  /* 0x0800001f1e237389 */ /* 0x0000640000000022 */
[----:B01----:R-:W-:Y:S05]  /*9f70*/  ENDCOLLECTIVE ;  /* 0x000000000000791b */ /* 0x003fea0003800000 */
.L_x_459:
[----:B------:R-:W-:Y:S05]  /*9f80*/  BRA `(.L_x_460) ;  /* 0xffffff9000207947 */ /* 0x000fea000383ffff */
.L_x_339:
[----:B------:R-:W-:Y:S01]  /*9f90*/  HFMA2 R31, -RZ, RZ, 0, 4.76837158203125e-07 ;  /* 0x00000008ff1f7431 */ /* 0x000fe200000001ff */
[----:B------:R-:W-:Y:S01]  /*9fa0*/  BSSY B1, `(.L_x_461) ;  /* 0x0000006000017945 */ /* 0x000fe20003800000 */
[----:B------:R-:W-:Y:S02]  /*9fb0*/  MOV R30, R38 ;  /* 0x00000026001e7202 */ /* 0x000fe40000000f00 */
[----:B------:R-:W-:-:S07]  /*9fc0*/  MOV R19, 0xffffffff ;  /* 0xffffffff00137802 */ /* 0x000fce0000000f00 */
[----:B01234-:R-:W-:Y:S05]  /*9fd0*/  WARPSYNC.COLLECTIVE R19, `(.L_x_462) ;  /* 0x0000000013087348 */ /* 0x01ffea0003c00000 */
[----:B0-----:R0:W0:Y:S02]  /*9fe0*/  SHFL.DOWN P0, R35, R30, R31, R34 ;  /* 0x0800001f1e237389 */ /* 0x0010240000000022 */
[----:B01234-:R-:W-:Y:S05]  /*9ff0*/  ENDCOLLECTIVE ;  /* 0x000000000000791b */ /* 0x01ffea0003800000 */
.L_x_462:
[----:B------:R-:W-:Y:S05]  /*a000*/  BSYNC B1 ;  /* 0x0000000000017941 */ /* 0x000fea0003800000 */
.L_x_461:
[----:B------:R-:W-:Y:S01]  /*a010*/  HFMA2 R31, -RZ, RZ, 0, 4.76837158203125e-07 ;  /* 0x00000008ff1f7431 */ /* 0x000fe200000001ff */
[----:B------:R-:W-:Y:S02]  /*a020*/  MOV R30, R28 ;  /* 0x0000001c001e7202 */ /* 0x000fe40000000f00 */
[----:B------:R-:W-:Y:S02]  /*a030*/  MOV R19, 0xffffffff ;  /* 0xffffffff00137802 */ /* 0x000fe40000000f00 */
[----:B------:R-:W-:-:S07]  /*a040*/  MOV R24, R35 ;  /* 0x0000002300187202 */ /* 0x000fce0000000f00 */
[----:B------:R-:W-:Y:S05]  /*a050*/  WARPSYNC.COLLECTIVE R19, `(.L_x_463) ;  /* 0x0000000013087348 */ /* 0x000fea0003c00000 */
[----:B------:R0:W1:Y:S02]  /*a060*/  SHFL.DOWN P0, R35, R30, R31, R34 ;  /* 0x0800001f1e237389 */ /* 0x0000640000000022 */
[----:B01----:R-:W-:Y:S05]  /*a070*/  ENDCOLLECTIVE ;  /* 0x000000000000791b */ /* 0x003fea0003800000 */
.L_x_463:
[----:B------:R-:W-:Y:S02]  /*a080*/  MOV R30, R29 ;  /* 0x0000001d001e7202 */ /* 0x000fe40000000f00 */
[----:B------:R-:W-:-:S07]  /*a090*/  MOV R25, R35 ;  /* 0x0000002300197202 */ /* 0x000fce0000000f00 */
[----:B------:R-:W-:Y:S05]  /*a0a0*/  WARPSYNC.COLLECTIVE R19, `(.L_x_464) ;  /* 0x0000000013087348 */ /* 0x000fea0003c00000 */
[----:B------:R0:W1:Y:S02]  /*a0b0*/  SHFL.DOWN P0, R35, R30, R31, R34 ;  /* 0x0800001f1e237389 */ /* 0x0000640000000022 */
[----:B01----:R-:W-:Y:S05]  /*a0c0*/  ENDCOLLECTIVE ;  /* 0x000000000000791b */ /* 0x003fea0003800000 */
.L_x_464:
[----:B------:R-:W-:Y:S02]  /*a0d0*/  MOV R30, R16 ;  /* 0x00000010001e7202 */ /* 0x000fe40000000f00 */
[----:B------:R-:W-:-:S07]  /*a0e0*/  MOV R26, R35 ;  /* 0x00000023001a7202 */ /* 0x000fce0000000f00 */
[----:B------:R-:W-:Y:S05]  /*a0f0*/  WARPSYNC.COLLECTIVE R19, `(.L_x_465) ;  /* 0x0000000013087348 */ /* 0x000fea0003c00000 */
[----:B------:R0:W1:Y:S02]  /*a100*/  SHFL.DOWN P0, R35, R30, R31, R34 ;  /* 0x0800001f1e237389 */ /* 0x0000640000000022 */
[----:B01----:R-:W-:Y:S05]  /*a110*/  ENDCOLLECTIVE ;  /* 0x000000000000791b */ /* 0x003fea0003800000 */
.L_x_465:
[----:B------:R-:W-:Y:S02]  /*a120*/  MOV R30, R17 ;  /* 0x00000011001e7202 */ /* 0x000fe40000000f00 */
[----:B------:R-:W-:-:S07]  /*a130*/  MOV R27, R35 ;  /* 0x00000023001b7202 */ /* 0x000fce0000000f00 */
[----:B------:R-:W-:Y:S05]  /*a140*/  WARPSYNC.COLLECTIVE R19, `(.L_x_466) ;  /* 0x0000000013087348 */ /* 0x000fea0003c00000 */
[----:B------:R0:W1:Y:S02]  /*a150*/  SHFL.DOWN P0, R35, R30, R31, R34 ;  /* 0x0800001f1e237389 */ /* 0x0000640000000022 */
[----:B01----:R-:W-:Y:S05]  /*a160*/  ENDCOLLECTIVE ;  /* 0x000000000000791b */ /* 0x003fea0003800000 */
.L_x_466:
[----:B------:R-:W-:Y:S02]  /*a170*/  MOV R30, R18 ;  /* 0x00000012001e7202 */ /* 0x000fe40000000f00 */
[----:B------:R-:W-:-:S07]  /*a180*/  MOV R39, R35 ;  /* 0x0000002300277202 */ /* 0x000fce0000000f00 */
[----:B------:R-:W-:Y:S05]  /*a190*/  WARPSYNC.COLLECTIVE R19, `(.L_x_467) ;  /* 0x0000000013087348 */ /* 0x000fea0003c00000 */
[----:B------:R0:W1:Y:S02]  /*a1a0*/  SHFL.DOWN P0, R35, R30, R31, R34 ;  /* 0x0800001f1e237389 */ /* 0x0000640000000022 */
[----:B01----:R-:W-:Y:S05]  /*a1b0*/  ENDCOLLECTIVE ;  /* 0x000000000000791b */ /* 0x003fea0003800000 */
.L_x_467:
[----:B------:R-:W-:Y:S05]  /*a1c0*/  BRA `(.L_x_468) ;  /* 0xffffff9000047947 */ /* 0x000fea000383ffff */
.L_x_342:
[----:B------:R-:W-:Y:S01]  /*a1d0*/  HFMA2 R31, -RZ, RZ, 0, 9.5367431640625e-07 ;  /* 0x00000010ff1f7431 */ /* 0x000fe200000001ff */
[----:B------:R-:W-:Y:S01]  /*a1e0*/  BSSY B1, `(.L_x_469) ;  /* 0x0000006000017945 */ /* 0x000fe20003800000 */
[----:B------:R-:W-:Y:S02]  /*a1f0*/  MOV R30, R38 ;  /* 0x00000026001e7202 */ /* 0x000fe40000000f00 */
[----:B------:R-:W-:-:S07]  /*a200*/  MOV R19, 0xffffffff ;  /* 0xffffffff00137802 */ /* 0x000fce0000000f00 */
[----:B01234-:R-:W-:Y:S05]  /*a210*/  WARPSYNC.COLLECTIVE R19, `(.L_x_470) ;  /* 0x0000000013087348 */ /* 0x01ffea0003c00000 */
[----:B0-----:R0:W0:Y:S02]  /*a220*/  SHFL.DOWN P0, R35, R30, R31, R34 ;  /* 0x0800001f1e237389 */ /* 0x0010240000000022 */
[----:B01234-:R-:W-:Y:S05]  /*a230*/  ENDCOLLECTIVE ;  /* 0x000000000000791b */ /* 0x01ffea0003800000 */
.L_x_470:
[----:B------:R-:W-:Y:S05]  /*a240*/  BSYNC B1 ;  /* 0x0000000000017941 */ /* 0x000fea0003800000 */
.L_x_469:
[----:B------:R-:W-:Y:S01]  /*a250*/  HFMA2 R31, -RZ, RZ, 0, 9.5367431640625e-07 ;  /* 0x00000010ff1f7431 */ /* 0x000fe200000001ff */
[----:B------:R-:W-:Y:S02]  /*a260*/  MOV R30, R28 ;  /* 0x0000001c001e7202 */ /* 0x000fe40000000f00 */
[----:B------:R-:W-:Y:S02]  /*a270*/  MOV R19, 0xffffffff ;  /* 0xffffffff00137802 */ /* 0x000fe40000000f00 */
[----:B------:R-:W-:-:S07]  /*a280*/  MOV R49, R35 ;  /* 0x0000002300317202 */ /* 0x000fce0000000f00 */
[----:B------:R-:W-:Y:S05]  /*a290*/  WARPSYNC.COLLECTIVE R19, `(.L_x_471) ;  /* 0x0000000013087348 */ /* 0x000fea0003c00000 */
[----:B------:R0:W1:Y:S02]  /*a2a0*/  SHFL.DOWN P0, R35, R30, R31, R34 ;  /* 0x0800001f1e237389 */ /* 0x0000640000000022 */
[----:B01----:R-:W-:Y:S05]  /*a2b0*/  ENDCOLLECTIVE ;  /* 0x000000000000791b */ /* 0x003fea0003800000 */
.L_x_471:
[----:B------:R-:W-:Y:S02]  /*a2c0*/  MOV R30, R29 ;  /* 0x0000001d001e7202 */ /* 0x000fe40000000f00 */
[----:B------:R-:W-:-:S07]  /*a2d0*/  MOV R52, R35 ;  /* 0x0000002300347202 */ /* 0x000fce0000000f00 */
[----:B------:R-:W-:Y:S05]  /*a2e0*/  WARPSYNC.COLLECTIVE R19, `(.L_x_472) ;  /* 0x0000000013087348 */ /* 0x000fea0003c00000 */
[----:B------:R0:W1:Y:S02]  /*a2f0*/  SHFL.DOWN P0, R35, R30, R31, R34 ;  /* 0x0800001f1e237389 */ /* 0x0000640000000022 */
[----:B01----:R-:W-:Y:S05]  /*a300*/  ENDCOLLECTIVE ;  /* 0x000000000000791b */ /* 0x003fea0003800000 */
.L_x_472:
[----:B------:R-:W-:Y:S02]  /*a310*/  MOV R30, R16 ;  /* 0x00000010001e7202 */ /* 0x000fe40000000f00 */
[----:B------:R-:W-:-:S07]  /*a320*/  MOV R48, R35 ;  /* 0x0000002300307202 */ /* 0x000fce0000000f00 */
[----:B------:R-:W-:Y:S05]  /*a330*/  WARPSYNC.COLLECTIVE R19, `(.L_x_473) ;  /* 0x0000000013087348 */ /* 0x000fea0003c00000 */
[----:B------:R0:W1:Y:S02]  /*a340*/  SHFL.DOWN P0, R35, R30, R31, R34 ;  /* 0x0800001f1e237389 */ /* 0x0000640000000022 */
[----:B01----:R-:W-:Y:S05]  /*a350*/  ENDCOLLECTIVE ;  /* 0x000000000000791b */ /* 0x003fea0003800000 */
.L_x_473:
[----:B------:R-:W-:Y:S02]  /*a360*/  MOV R30, R17 ;  /* 0x00000011001e7202 */ /* 0x000fe40000000f00 */
[----:B------:R-:W-:-:S07]  /*a370*/  MOV R50, R35 ;  /* 0x0000002300327202 */ /* 0x000fce0000000f00 */
[----:B------:R-:W-:Y:S05]  /*a380*/  WARPSYNC.COLLECTIVE R19, `(.L_x_474) ;  /* 0x0000000013087348 */ /* 0x000fea0003c00000 */
[----:B------:R0:W1:Y:S02]  /*a390*/  SHFL.DOWN P0, R35, R30, R31, R34 ;  /* 0x0800001f1e237389 */ /* 0x0000640000000022 */
[----:B01----:R-:W-:Y:S05]  /*a3a0*/  ENDCOLLECTIVE ;  /* 0x000000000000791b */ /* 0x003fea0003800000 */
.L_x_474:
[----:B------:R-:W-:Y:S02]  /*a3b0*/  MOV R30, R18 ;  /* 0x00000012001e7202 */ /* 0x000fe40000000f00 */
[----:B------:R-:W-:-:S07]  /*a3c0*/  MOV R44, R35 ;  /* 0x00000023002c7202 */ /* 0x000fce0000000f00 */
[----:B------:R-:W-:Y:S05]  /*a3d0*/  WARPSYNC.COLLECTIVE R19, `(.L_x_475) ;  /* 0x0000000013087348 */ /* 0x000fea0003c00000 */
[----:B------:R0:W1:Y:S02]  /*a3e0*/  SHFL.DOWN P0, R35, R30, R31, R34 ;  /* 0x0800001f1e237389 */ /* 0x0000640000000022 */
[----:B01----:R-:W-:Y:S05]  /*a3f0*/  ENDCOLLECTIVE ;  /* 0x000000000000791b */ /* 0x003fea0003800000 */
.L_x_475:
[----:B------:R-:W-:Y:S05]  /*a400*/  BRA `(.L_x_476) ;  /* 0xffffff8c00e87947 */ /* 0x000fea000383ffff */
.L_x_345:
[----:B------:R-:W-:Y:S01]  /*a410*/  BSSY B1, `(.L_x_477) ;  /* 0x0000005000017945 */ /* 0x000fe20003800000 */
[----:B------:R-:W-:-:S07]  /*a420*/  MOV R19, 0xffffffff ;  /* 0xffffffff00137802 */ /* 0x000fce0000000f00 */
[----:B0-234-:R-:W-:Y:S05]  /*a430*/  WARPSYNC.COLLECTIVE R19, `(.L_x_478) ;  /* 0x0000000013087348 */ /* 0x01dfea0003c00000 */
[----:B------:R-:W-:Y:S01]  /*a440*/  VOTE.ALL P0, P0 ;  /* 0x0000000000ff7806 */ /* 0x000fe20000000000 */
[----:B0-234-:R-:W-:-:S12]  /*a450*/  ENDCOLLECTIVE ;  /* 0x000000000000791b */ /* 0x01dfd80003800000 */
.L_x_478:
[----:B------:R-:W-:Y:S05]  /*a460*/  BSYNC B1 ;  /* 0x0000000000017941 */ /* 0x000fea0003800000 */
.L_x_477:
[----:B------:R-:W-:Y:S05]  /*a470*/  BRA `(.L_x_479) ;  /* 0xffffff9000487947 */ /* 0x000fea000383ffff */
.L_x_347:
[----:B------:R-:W-:Y:S01]  /*a480*/  BSSY B1, `(.L_x_480) ;  /* 0x0000006000017945 */ /* 0x000fe20003800000 */
[----:B------:R-:W-:Y:S02]  /*a490*/  PLOP3.LUT P0, PT, P0, PT, PT, 0x8, 0x80 ;  /* 0x000000000080781c */ /* 0x000fe4000070e170 */
[----:B------:R-:W-:-:S11]  /*a4a0*/  MOV R19, 0xffffffff ;  /* 0xffffffff00137802 */ /* 0x000fd60000000f00 */
[----:B0-234-:R-:W-:Y:S05]  /*a4b0*/  WARPSYNC.COLLECTIVE R19, `(.L_x_481) ;  /* 0x0000000013087348 */ /* 0x01dfea0003c00000 */
[----:B------:R-:W-:Y:S01]  /*a4c0*/  VOTE.ANY P0, P0 ;  /* 0x0000000000ff7806 */ /* 0x000fe20000000100 */
[----:B0-234-:R-:W-:-:S12]  /*a4d0*/  ENDCOLLECTIVE ;  /* 0x000000000000791b */ /* 0x01dfd80003800000 */
.L_x_481:
[----:B------:R-:W-:Y:S05]  /*a4e0*/  BSYNC B1 ;  /* 0x0000000000017941 */ /* 0x000fea0003800000 */
.L_x_480:
[----:B------:R-:W-:Y:S05]  /*a4f0*/  BRA `(.L_x_482) ;  /* 0xffffff90005c7947 */ /* 0x000fea000383ffff */
.L_x_352:
[----:B------:R-:W-:Y:S01]  /*a500*/  BSSY B1, `(.L_x_483) ;  /* 0x0000006000017945 */ /* 0x000fe20003800000 */
[----:B------:R-:W-:Y:S02]  /*a510*/  PLOP3.LUT P0, PT, P0, PT, PT, 0x8, 0x80 ;  /* 0x000000000080781c */ /* 0x000fe4000070e170 */
[----:B------:R-:W-:-:S11]  /*a520*/  MOV R19, 0xffffffff ;  /* 0xffffffff00137802 */ /* 0x000fd60000000f00 */
[----:B012345:R-:W-:Y:S05]  /*a530*/  WARPSYNC.COLLECTIVE R19, `(.L_x_484) ;  /* 0x0000000013087348 */ /* 0x03ffea0003c00000 */
[----:B------:R-:W-:Y:S01]  /*a540*/  VOTE.ANY R19, PT, P0 ;  /* 0x0000000000137806 */ /* 0x000fe200000e0100 */
[----:B012345:R-:W-:Y:S06]  /*a550*/  ENDCOLLECTIVE ;  /* 0x000000000000791b */ /* 0x03ffec0003800000 */
.L_x_484:
[----:B------:R-:W-:Y:S05]  /*a560*/  BSYNC B1 ;  /* 0x0000000000017941 */ /* 0x000fea0003800000 */
.L_x_483:
[----:B------:R-:W-:Y:S01]  /*a570*/  LOP3.LUT R19, R19, 0x80000000, R40, 0xec, !PT ;  /* 0x8000000013137812 */ /* 0x000fe200078eec28 */
[----:B------:R-:W-:-:S03]  /*a580*/  HFMA2 R31, -RZ, RZ, 0, 5.9604644775390625e-08 ;  /* 0x00000001ff1f7431 */ /* 0x000fc600000001ff */
[----:B------:R-:W-:-:S04]  /*a590*/  IADD3 R30, PT, PT, R19, -0x1, RZ ;  /* 0xffffffff131e7810 */ /* 0x000fc80007ffe0ff */
[----:B------:R-:W-:Y:S02]  /*a5a0*/  LOP3.LUT R54, R19, R30, RZ, 0xc, !PT ;  /* 0x0000001e13367212 */ /* 0x000fe400078e0cff */
[----:B------:R-:W-:Y:S02]  /*a5b0*/  MOV R30, R51 ;  /* 0x00000033001e7202 */ /* 0x000fe40000000f00 */
[----:B------:R0:W1:Y:S01]  /*a5c0*/  POPC R34, R54 ;  /* 0x0000003600227309 */ /* 0x0000620000000000 */
[----:B------:R-:W-:-:S07]  /*a5d0*/  MOV R19, 0xffffffff ;  /* 0xffffffff00137802 */ /* 0x000fce0000000f00 */
[----:B01----:R-:W-:Y:S05]  /*a5e0*/  WARPSYNC.COLLECTIVE R19, `(.L_x_485) ;  /* 0x0000000013087348 */ /* 0x003fea0003c00000 */
[----:B-1----:R1:W2:Y:S02]  /*a5f0*/  SHFL.DOWN P0, R35, R30, R31, R34 ;  /* 0x0800001f1e237389 */ /* 0x0022a40000000022 */
[----:B012---:R-:W-:Y:S05]  /*a600*/  ENDCOLLECTIVE ;  /* 0x000000000000791b */ /* 0x007fea0003800000 */
.L_x_485:
[----:B------:R-:W-:Y:S02]  /*a610*/  MOV R30, R50 ;  /* 0x00000032001e7202 */ /* 0x000fe40000000f00 */
[----:B------:R-:W-:-:S07]  /*a620*/  MOV R57, R35 ;  /* 0x0000002300397202 */ /* 0x000fce0000000f00 */
[----:B------:R-:W-:Y:S05]  /*a630*/  WARPSYNC.COLLECTIVE R19, `(.L_x_486) ;  /* 0x0000000013087348 */ /* 0x000fea0003c00000 */
[----:B------:R0:W1:Y:S02]  /*a640*/  SHFL.DOWN P0, R35, R30, R31, R34 ;  /* 0x0800001f1e237389 */ /* 0x0000640000000022 */
[----:B01----:R-:W-:Y:S05]  /*a650*/  ENDCOLLECTIVE ;  /* 0x000000000000791b */ /* 0x003fea0003800000 */
.L_x_486:
[----:B------:R-:W-:Y:S02]  /*a660*/  MOV R30, R49 ;  /* 0x00000031001e7202 */ /* 0x000fe40000000f00 */
[----:B------:R-:W-:-:S07]  /*a670*/  MOV R58, R35 ;  /* 0x00000023003a7202 */ /* 0x000fce0000000f00 */
[----:B------:R-:W-:Y:S05]  /*a680*/  WARPSYNC.COLLECTIVE R19, `(.L_x_487) ;  /* 0x0000000013087348 */ /* 0x000fea0003c00000 */
[----:B------:R0:W1:Y:S02]  /*a690*/  SHFL.DOWN P0, R35, R30, R31, R34 ;  /* 0x0800001f1e237389 */ /* 0x0000640000000022 */
[----:B01----:R-:W-:Y:S05]  /*a6a0*/  ENDCOLLECTIVE ;  /* 0x000000000000791b */ /* 0x003fea0003800000 */
.L_x_487:
[----:B------:R-:W-:Y:S02]  /*a6b0*/  MOV R30, R48 ;  /* 0x00000030001e7202 */ /* 0x000fe40000000f00 */
[----:B------:R-:W-:-:S07]  /*a6c0*/  MOV R56, R35 ;  /* 0x0000002300387202 */ /* 0x000fce0000000f00 */
[----:B------:R-:W-:Y:S05]  /*a6d0*/  WARPSYNC.COLLECTIVE R19, `(.L_x_488) ;  /* 0x0000000013087348 */ /* 0x000fea0003c00000 */
[----:B------:R0:W1:Y:S02]  /*a6e0*/  SHFL.DOWN P0, R35, R30, R31, R34 ;  /* 0x0800001f1e237389 */ /* 0x0000640000000022 */
[----:B01----:R-:W-:Y:S05]  /*a6f0*/  ENDCOLLECTIVE ;  /* 0x000000000000791b */ /* 0x003fea0003800000 */
.L_x_488:
[----:B------:R-:W-:Y:S02]  /*a700*/  MOV R30, R44 ;  /* 0x0000002c001e7202 */ /* 0x000fe40000000f00 */
[----:B------:R-:W-:-:S07]  /*a710*/  MOV R54, R35 ;  /* 0x0000002300367202 */ /* 0x000fce0000000f00 */
[----:B------:R-:W-:Y:S05]  /*a720*/  WARPSYNC.COLLECTIVE R19, `(.L_x_489) ;  /* 0x0000000013087348 */ /* 0x000fea0003c00000 */
[----:B------:R0:W1:Y:S02]  /*a730*/  SHFL.DOWN P0, R35, R30, R31, R34 ;  /* 0x0800001f1e237389 */ /* 0x0000640000000022 */
[----:B01----:R-:W-:Y:S05]  /*a740*/  ENDCOLLECTIVE ;  /* 0x000000000000791b */ /* 0x003fea0003800000 */
.L_x_489:
[----:B------:R-:W-:Y:S02]  /*a750*/  MOV R30, R53 ;  /* 0x00000035001e7202 */ /* 0x000fe40000000f00 */
[----:B------:R-:W-:-:S07]  /*a760*/  MOV R55, R35 ;  /* 0x0000002300377202 */ /* 0x000fce0000000f00 */
[----:B------:R-:W-:Y:S05]  /*a770*/  WARPSYNC.COLLECTIVE R19, `(.L_x_490) ;  /* 0x0000000013087348 */ /* 0x000fea0003c00000 */
[----:B------:R0:W1:Y:S02]  /*a780*/  SHFL.DOWN P0, R35, R30, R31, R34 ;  /* 0x0800001f1e237389 */ /* 0x0000640000000022 */
[----:B01----:R-:W-:Y:S05]  /*a790*/  ENDCOLLECTIVE ;  /* 0x000000000000791b */ /* 0x003fea0003800000 */
.L_x_490:
[----:B------:R-:W-:Y:S05]  /*a7a0*/  BRA `(.L_x_491) ;  /* 0xffffff9000507947 */ /* 0x000fea000383ffff */
.L_x_355:
[----:B------:R-:W-:Y:S01]  /*a7b0*/  HFMA2 R31, -RZ, RZ, 0, 1.1920928955078125e-07 ;  /* 0x00000002ff1f7431 */ /* 0x000fe200000001ff */
[----:B------:R-:W-:Y:S01]  /*a7c0*/  BSSY B1, `(.L_x_492) ;  /* 0x0000006000017945 */ /* 0x000fe20003800000 */
[----:B------:R-:W-:Y:S02]  /*a7d0*/  MOV R30, R51 ;  /* 0x00000033001e7202 */ /* 0x000fe40000000f00 */
[----:B------:R-:W-:-:S07]  /*a7e0*/  MOV R19, 0xffffffff ;  /* 0xffffffff00137802 */ /* 0x000fce0000000f00 */
[----:B01234-:R-:W-:Y:S05]  /*a7f0*/  WARPSYNC.COLLECTIVE R19, `(.L_x_493) ;  /* 0x0000000013087348 */ /* 0x01ffea0003c00000 */
[----:B0-----:R0:W0:Y:S02]  /*a800*/  SHFL.DOWN P0, R35, R30, R31, R34 ;  /* 0x0800001f1e237389 */ /* 0x0010240000000022 */
[----:B01234-:R-:W-:Y:S05]  /*a810*/  ENDCOLLECTIVE ;  /* 0x000000000000791b */ /* 0x01ffea0003800000 */
.L_x_493:
[----:B------:R-:W-:Y:S05]  /*a820*/  BSYNC B1 ;  /* 0x0000000000017941 */ /* 0x000fea0003800000 */
.L_x_492:
[----:B------:R-:W-:Y:S01]  /*a830*/  HFMA2 R31, -RZ, RZ, 0, 1.1920928955078125e-07 ;  /* 0x00000002ff1f7431 */ /* 0x000fe200000001ff */
[----:B------:R-:W-:Y:S02]  /*a840*/  MOV R30, R50 ;  /* 0x00000032001e7202 */ /* 0x000fe40000000f00 */
[----:B------:R-:W-:Y:S02]  /*a850*/  MOV R19, 0xffffffff ;  /* 0xffffffff00137802 */ /* 0x000fe40000000f00 */
[----:B------:R-:W-:-:S07]  /*a860*/  MOV R57, R35 ;  /* 0x0000002300397202 */ /* 0x000fce0000000f00 */
[----:B------:R-:W-:Y:S05]  /*a870*/  WARPSYNC.COLLECTIVE R19, `(.L_x_494) ;  /* 0x0000000013087348 */ /* 0x000fea0003c00000 */
[----:B------:R0:W1:Y:S02]  /*a880*/  SHFL.DOWN P0, R35, R30, R31, R34 ;  /* 0x0800001f1e237389 */ /* 0x0000640000000022 */
[----:B01----:R-:W-:Y:S05]  /*a890*/  ENDCOLLECTIVE ;  /* 0x000000000000791b */ /* 0x003fea0003800000 */
.L_x_494:
[----:B------:R-:W-:Y:S02]  /*a8a0*/  MOV R30, R49 ;  /* 0x00000031001e7202 */ /* 0x000fe40000000f00 */
[----:B------:R-:W-:-:S07]  /*a8b0*/  MOV R58, R35 ;  /* 0x00000023003a7202 */ /* 0x000fce0000000f00 */
[----:B------:R-:W-:Y:S05]  /*a8c0*/  WARPSYNC.COLLECTIVE R19, `(.L_x_495) ;  /* 0x0000000013087348 */ /* 0x000fea0003c00000 */
[----:B------:R0:W1:Y:S02]  /*a8d0*/  SHFL.DOWN P0, R35, R30, R31, R34 ;  /* 0x0800001f1e237389 */ /* 0x0000640000000022 */
[----:B01----:R-:W-:Y:S05]  /*a8e0*/  ENDCOLLECTIVE ;  /* 0x000000000000791b */ /* 0x003fea0003800000 */
.L_x_495:
[----:B------:R-:W-:Y:S02]  /*a8f0*/  MOV R30, R48 ;  /* 0x00000030001e7202 */ /* 0x000fe40000000f00 */
[----:B------:R-:W-:-:S07]  /*a900*/  MOV R56, R35 ;  /* 0x0000002300387202 */ /* 0x000fce0000000f00 */
[----:B------:R-:W-:Y:S05]  /*a910*/  WARPSYNC.COLLECTIVE R19, `(.L_x_496) ;  /* 0x0000000013087348 */ /* 0x000fea0003c00000 */
[----:B------:R0:W1:Y:S02]  /*a920*/  SHFL.DOWN P0, R35, R30, R31, R34 ;  /* 0x0800001f1e237389 */ /* 0x0000640000000022 */
[----:B01----:R-:W-:Y:S05]  /*a930*/  ENDCOLLECTIVE ;  /* 0x000000000000791b */ /* 0x003fea0003800000 */
.L_x_496:
[----:B------:R-:W-:Y:S02]  /*a940*/  MOV R30, R44 ;  /* 0x0000002c001e7202 */ /* 0x000fe40000000f00 */
[----:B------:R-:W-:-:S07]  /*a950*/  MOV R54, R35 ;  /* 0x0000002300367202 */ /* 0x000fce0000000f00 */
[----:B------:R-:W-:Y:S05]  /*a960*/  WARPSYNC.COLLECTIVE R19, `(.L_x_497) ;  /* 0x0000000013087348 */ /* 0x000fea0003c00000 */
[----:B------:R0:W1:Y:S02]  /*a970*/  SHFL.DOWN P0, R35, R30, R31, R34 ;  /* 0x0800001f1e237389 */ /* 0x0000640000000022 */
[----:B01----:R-:W-:Y:S05]  /*a980*/  ENDCOLLECTIVE ;  /* 0x000000000000791b */ /* 0x003fea0003800000 */
.L_x_497:
[----:B------:R-:W-:Y:S02]  /*a990*/  MOV R30, R53 ;  /* 0x00000035001e7202 */ /* 0x000fe40000000f00 */
[----:B------:R-:W-:-:S07]  /*a9a0*/  MOV R55, R35 ;  /* 0x0000002300377202 */ /* 0x000fce0000000f00 */
[----:B------:R-:W-:Y:S05]  /*a9b0*/  WARPSYNC.COLLECTIVE R19, `(.L_x_498) ;  /* 0x0000000013087348 */ /* 0x000fea0003c00000 */
[----:B------:R0:W1:Y:S02]  /*a9c0*/  SHFL.DOWN P0, R35, R30, R31, R34 ;  /* 0x0800001f1e237389 */ /* 0x0000640000000022 */
[----:B01----:R-:W-:Y:S05]  /*a9d0*/  ENDCOLLECTIVE ;  /* 0x000000000000791b */ /* 0x003fea0003800000 */
.L_x_498:
[----:B------:R-:W-:Y:S05]  /*a9e0*/  BRA `(.L_x_499) ;  /* 0xffffff9000347947 */ /* 0x000fea000383ffff */
.L_x_358:
[----:B------:R-:W-:Y:S01]  /*a9f0*/  HFMA2 R31, -RZ, RZ, 0, 2.384185791015625e-07 ;  /* 0x00000004ff1f7431 */ /* 0x000fe200000001ff */
[----:B------:R-:W-:Y:S01]  /*aa00*/  BSSY B1, `(.L_x_500) ;  /* 0x0000006000017945 */ /* 0x000fe20003800000 */
[----:B------:R-:W-:Y:S02]  /*aa10*/  MOV R30, R51 ;  /* 0x00000033001e7202 */ /* 0x000fe40000000f00 */
[----:B------:R-:W-:-:S07]  /*aa20*/  MOV R19, 0xffffffff ;  /* 0xffffffff00137802 */ /* 0x000fce0000000f00 */
[----:B01234-:R-:W-:Y:S05]  /*aa30*/  WARPSYNC.COLLECTIVE R19, `(.L_x_501) ;  /* 0x0000000013087348 */ /* 0x01ffea0003c00000 */
[----:B0-----:R0:W0:Y:S02]  /*aa40*/  SHFL.DOWN P0, R35, R30, R31, R34 ;  /* 0x0800001f1e237389 */ /* 0x0010240000000022 */
[----:B01234-:R-:W-:Y:S05]  /*aa50*/  ENDCOLLECTIVE ;  /* 0x000000000000791b */ /* 0x01ffea0003800000 */
.L_x_501:
[----:B------:R-:W-:Y:S05]  /*aa60*/  BSYNC B1 ;  /* 0x0000000000017941 */ /* 0x000fea0003800000 */
.L_x_500:
[----:B------:R-:W-:Y:S01]  /*aa70*/  HFMA2 R31, -RZ, RZ, 0, 2.384185791015625e-07 ;  /* 0x00000004ff1f7431 */ /* 0x000fe200000001ff */
[----:B------:R-:W-:Y:S02]  /*aa80*/  MOV R30, R50 ;  /* 0x00000032001e7202 */ /* 0x000fe40000000f00 */
[----:B------:R-:W-:Y:S02]  /*aa90*/  MOV R19, 0xffffffff ;  /* 0xffffffff00137802 */ /* 0x000fe40000000f00 */
[----:B------:R-:W-:-:S07]  /*aaa0*/  MOV R57, R35 ;  /* 0x0000002300397202 */ /* 0x000fce0000000f00 */
[----:B------:R-:W-:Y:S05]  /*aab0*/  WARPSYNC.COLLECTIVE R19, `(.L_x_502) ;  /* 0x0000000013087348 */ /* 0x000fea0003c00000 */
[----:B------:R0:W1:Y:S02]  /*aac0*/  SHFL.DOWN P0, R35, R30, R31, R34 ;  /* 0x0800001f1e237389 */ /* 0x0000640000000022 */
[----:B01----:R-:W-:Y:S05]  /*aad0*/  ENDCOLLECTIVE ;  /* 0x000000000000791b */ /* 0x003fea0003800000 */
.L_x_502:
[----:B------:R-:W-:Y:S02]  /*aae0*/  MOV R30, R49 ;  /* 0x00000031001e7202 */ /* 0x000fe40000000f00 */
[----:B------:R-:W-:-:S07]  /*aaf0*/  MOV R58, R35 ;  /* 0x00000023003a7202 */ /* 0x000fce0000000f00 */
[----:B------:R-:W-:Y:S05]  /*ab00*/  WARPSYNC.COLLECTIVE R19, `(.L_x_503) ;  /* 0x0000000013087348 */ /* 0x000fea0003c00000 */
[----:B------:R0:W1:Y:S02]  /*ab10*/  SHFL.DOWN P0, R35, R30, R31, R34 ;  /* 0x0800001f1e237389 */ /* 0x0000640000000022 */
[----:B01----:R-:W-:Y:S05]  /*ab20*/  ENDCOLLECTIVE ;  /* 0x000000000000791b */ /* 0x003fea0003800000 */
.L_x_503:
[----:B------:R-:W-:Y:S02]  /*ab30*/  MOV R30, R48 ;  /* 0x00000030001e7202 */ /* 0x000fe40000000f00 */
[----:B------:R-:W-:-:S07]  /*ab40*/  MOV R56, R35 ;  /* 0x0000002300387202 */ /* 0x000fce0000000f00 */
[----:B------:R-:W-:Y:S05]  /*ab50*/  WARPSYNC.COLLECTIVE R19, `(.L_x_504) ;  /* 0x0000000013087348 */ /* 0x000fea0003c00000 */
[----:B------:R0:W1:Y:S02]  /*ab60*/  SHFL.DOWN P0, R35, R30, R31, R34 ;  /* 0x0800001f1e237389 */ /* 0x0000640000000022 */
[----:B01----:R-:W-:Y:S05]  /*ab70*/  ENDCOLLECTIVE ;  /* 0x000000000000791b */ /* 0x003fea0003800000 */
.L_x_504:
[----:B------:R-:W-:Y:S02]  /*ab80*/  MOV R30, R44 ;  /* 0x0000002c001e7202 */ /* 0x000fe40000000f00 */
[----:B------:R-:W-:-:S07]  /*ab90*/  MOV R54, R35 ;  /* 0x0000002300367202 */ /* 0x000fce0000000f00 */
[----:B------:R-:W-:Y:S05]  /*aba0*/  WARPSYNC.COLLECTIVE R19, `(.L_x_505) ;  /* 0x0000000013087348 */ /* 0x000fea0003c00000 */
[----:B------:R0:W1:Y:S02]  /*abb0*/  SHFL.DOWN P0, R35, R30, R31, R34 ;  /* 0x0800001f1e237389 */ /* 0x0000640000000022 */
[----:B01----:R-:W-:Y:S05]  /*abc0*/  ENDCOLLECTIVE ;  /* 0x000000000000791b */ /* 0x003fea0003800000 */
.L_x_505:
[----:B------:R-:W-:Y:S02]  /*abd0*/  MOV R30, R53 ;  /* 0x00000035001e7202 */ /* 0x000fe40000000f00 */
[----:B------:R-:W-:-:S07]  /*abe0*/  MOV R55, R35 ;  /* 0x0000002300377202 */ /* 0x000fce0000000f00 */
[----:B------:R-:W-:Y:S05]  /*abf0*/  WARPSYNC.COLLECTIVE R19, `(.L_x_506) ;  /* 0x0000000013087348 */ /* 0x000fea0003c00000 */
[----:B------:R0:W1:Y:S02]  /*ac00*/  SHFL.DOWN P0, R35, R30, R31, R34 ;  /* 0x0800001f1e237389 */ /* 0x0000640000000022 */
[----:B01----:R-:W-:Y:S05]  /*ac10*/  ENDCOLLECTIVE ;  /* 0x000000000000791b */ /* 0x003fea0003800000 */
.L_x_506:
[----:B------:R-:W-:Y:S05]  /*ac20*/  BRA `(.L_x_507) ;  /* 0xffffff9000187947 */ /* 0x000fea000383ffff */
.L_x_361:
[----:B------:R-:W-:Y:S01]  /*ac30*/  HFMA2 R31, -RZ, RZ, 0, 4.76837158203125e-07 ;  /* 0x00000008ff1f7431 */ /* 0x000fe200000001ff */
[----:B------:R-:W-:Y:S01]  /*ac40*/  BSSY B1, `(.L_x_508) ;  /* 0x0000006000017945 */ /* 0x000fe20003800000 */
[----:B------:R-:W-:Y:S02]  /*ac50*/  MOV R30, R51 ;  /* 0x00000033001e7202 */ /* 0x000fe40000000f00 */
[----:B------:R-:W-:-:S07]  /*ac60*/  MOV R19, 0xffffffff ;  /* 0xffffffff00137802 */ /* 0x000fce0000000f00 */
[----:B01234-:R-:W-:Y:S05]  /*ac70*/  WARPSYNC.COLLECTIVE R19, `(.L_x_509) ;  /* 0x0000000013087348 */ /* 0x01ffea0003c00000 */
[----:B0-----:R0:W0:Y:S02]  /*ac80*/  SHFL.DOWN P0, R35, R30, R31, R34 ;  /* 0x0800001f1e237389 */ /* 0x0010240000000022 */
[----:B01234-:R-:W-:Y:S05]  /*ac90*/  ENDCOLLECTIVE ;  /* 0x000000000000791b */ /* 0x01ffea0003800000 */
.L_x_509:
[----:B------:R-:W-:Y:S05]  /*aca0*/  BSYNC B1 ;  /* 0x0000000000017941 */ /* 0x000fea0003800000 */
.L_x_508:
[----:B------:R-:W-:Y:S01]  /*acb0*/  HFMA2 R31, -RZ, RZ, 0, 4.76837158203125e-07 ;  /* 0x00000008ff1f7431 */ /* 0x000fe200000001ff */
[----:B------:R-:W-:Y:S02]  /*acc0*/  MOV R30, R50 ;  /* 0x00000032001e7202 */ /* 0x000fe40000000f00 */
[----:B------:R-:W-:Y:S02]  /*acd0*/  MOV R19, 0xffffffff ;  /* 0xffffffff00137802 */ /* 0x000fe40000000f00 */
[----:B------:R-:W-:-:S07]  /*ace0*/  MOV R57, R35 ;  /* 0x0000002300397202 */ /* 0x000fce0000000f00 */
[----:B------:R-:W-:Y:S05]  /*acf0*/  WARPSYNC.COLLECTIVE R19, `(.L_x_510) ;  /* 0x0000000013087348 */ /* 0x000fea0003c00000 */
[----:B------:R0:W1:Y:S02]  /*ad00*/  SHFL.DOWN P0, R35, R30, R31, R34 ;  /* 0x0800001f1e237389 */ /* 0x0000640000000022 */
[----:B01----:R-:W-:Y:S05]  /*ad10*/  ENDCOLLECTIVE ;  /* 0x000000000000791b */ /* 0x003fea0003800000 */
.L_x_510:
[----:B------:R-:W-:Y:S02]  /*ad20*/  MOV R30, R49 ;  /* 0x00000031001e7202 */ /* 0x000fe40000000f00 */
[----:B------:R-:W-:-:S07]  /*ad30*/  MOV R58, R35 ;  /* 0x00000023003a7202 */ /* 0x000fce0000000f00 */
[----:B------:R-:W-:Y:S05]  /*ad40*/  WARPSYNC.COLLECTIVE R19, `(.L_x_511) ;  /* 0x0000000013087348 */ /* 0x000fea0003c00000 */
[----:B------:R0:W1:Y:S02]  /*ad50*/  SHFL.DOWN P0, R35, R30, R31, R34 ;  /* 0x0800001f1e237389 */ /* 0x0000640000000022 */
[----:B01----:R-:W-:Y:S05]  /*ad60*/  ENDCOLLECTIVE ;  /* 0x000000000000791b */ /* 0x003fea0003800000 */
.L_x_511:
[----:B------:R-:W-:Y:S02]  /*ad70*/  MOV R30, R48 ;  /* 0x00000030001e7202 */ /* 0x000fe40000000f00 */
[----:B------:R-:W-:-:S07]  /*ad80*/  MOV R56, R35 ;  /* 0x0000002300387202 */ /* 0x000fce0000000f00 */
[----:B------:R-:W-:Y:S05]  /*ad90*/  WARPSYNC.COLLECTIVE R19, `(.L_x_512) ;  /* 0x0000000013087348 */ /* 0x000fea0003c00000 */
[----:B------:R0:W1:Y:S02]  /*ada0*/  SHFL.DOWN P0, R35, R30, R31, R34 ;  /* 0x0800001f1e237389 */ /* 0x0000640000000022 */
[----:B01----:R-:W-:Y:S05]  /*adb0*/  ENDCOLLECTIVE ;  /* 0x000000000000791b */ /* 0x003fea0003800000 */
.L_x_512:
[----:B------:R-:W-:Y:S02]  /*adc0*/  MOV R30, R44 ;  /* 0x0000002c001e7202 */ /* 0x000fe40000000f00 */
[----:B------:R-:W-:-:S07]  /*add0*/  MOV R54, R35 ;  /* 0x0000002300367202 */ /* 0x000fce0000000f00 */
[----:B------:R-:W-:Y:S05]  /*ade0*/  WARPSYNC.COLLECTIVE R19, `(.L_x_513) ;  /* 0x0000000013087348 */ /* 0x000fea0003c00000 */
[----:B------:R0:W1:Y:S02]  /*adf0*/  SHFL.DOWN P0, R35, R30, R31, R34 ;  /* 0x0800001f1e237389 */ /* 0x0000640000000022 */
[----:B01----:R-:W-:Y:S05]  /*ae00*/  ENDCOLLECTIVE ;  /* 0x000000000000791b */ /* 0x003fea0003800000 */
.L_x_513:
[----:B------:R-:W-:Y:S02]  /*ae10*/  MOV R30, R53 ;  /* 0x00000035001e7202 */ /* 0x000fe40000000f00 */
[----:B------:R-:W-:-:S07]  /*ae20*/  MOV R55, R35 ;  /* 0x0000002300377202 */ /* 0x000fce0000000f00 */
[----:B------:R-:W-:Y:S05]  /*ae30*/  WARPSYNC.COLLECTIVE R19, `(.L_x_514) ;  /* 0x0000000013087348 */ /* 0x000fea0003c00000 */
[----:B------:R0:W1:Y:S02]  /*ae40*/  SHFL.DOWN P0, R35, R30, R31, R34 ;  /* 0x0800001f1e237389 */ /* 0x0000640000000022 */
[----:B01----:R-:W-:Y:S05]  /*ae50*/  ENDCOLLECTIVE ;  /* 0x000000000000791b */ /* 0x003fea0003800000 */
.L_x_514:
[----:B------:R-:W-:Y:S05]  /*ae60*/  BRA `(.L_x_515) ;  /* 0xffffff8c00fc7947 */ /* 0x000fea000383ffff */
.L_x_364:
[----:B------:R-:W-:Y:S01]  /*ae70*/  HFMA2 R31, -RZ, RZ, 0, 9.5367431640625e-07 ;  /* 0x00000010ff1f7431 */ /* 0x000fe200000001ff */
[----:B------:R-:W-:Y:S01]  /*ae80*/  BSSY B1, `(.L_x_516) ;  /* 0x0000006000017945 */ /* 0x000fe20003800000 */
[----:B------:R-:W-:Y:S02]  /*ae90*/  MOV R30, R51 ;  /* 0x00000033001e7202 */ /* 0x000fe40000000f00 */
[----:B------:R-:W-:-:S07]  /*aea0*/  MOV R19, 0xffffffff ;  /* 0xffffffff00137802 */ /* 0x000fce0000000f00 */
[----:B01234-:R-:W-:Y:S05]  /*aeb0*/  WARPSYNC.COLLECTIVE R19, `(.L_x_517) ;  /* 0x0000000013087348 */ /* 0x01ffea0003c00000 */
[----:B0-----:R0:W0:Y:S02]  /*aec0*/  SHFL.DOWN P0, R35, R30, R31, R34 ;  /* 0x0800001f1e237389 */ /* 0x0010240000000022 */
[----:B01234-:R-:W-:Y:S05]  /*aed0*/  ENDCOLLECTIVE ;  /* 0x000000000000791b */ /* 0x01ffea0003800000 */
.L_x_517:
[----:B------:R-:W-:Y:S05]  /*aee0*/  BSYNC B1 ;  /* 0x0000000000017941 */ /* 0x000fea0003800000 */
.L_x_516:
[----:B------:R-:W-:Y:S01]  /*aef0*/  HFMA2 R31, -RZ, RZ, 0, 9.5367431640625e-07 ;  /* 0x00000010ff1f7431 */ /* 0x000fe200000001ff */
[----:B------:R-:W-:Y:S02]  /*af00*/  MOV R30, R50 ;  /* 0x00000032001e7202 */ /* 0x000fe40000000f00 */
[----:B------:R-:W-:Y:S02]  /*af10*/  MOV R19, 0xffffffff ;  /* 0xffffffff00137802 */ /* 0x000fe40000000f00 */
[----:B------:R-:W-:-:S07]  /*af20*/  MOV R57, R35 ;  /* 0x0000002300397202 */ /* 0x000fce0000000f00 */
[----:B------:R-:W-:Y:S05]  /*af30*/  WARPSYNC.COLLECTIVE R19, `(.L_x_518) ;  /* 0x0000000013087348 */ /* 0x000fea0003c00000 */
[----:B------:R0:W1:Y:S02]  /*af40*/  SHFL.DOWN P0, R35, R30, R31, R34 ;  /* 0x0800001f1e237389 */ /* 0x0000640000000022 */
[----:B01----:R-:W-:Y:S05]  /*af50*/  ENDCOLLECTIVE ;  /* 0x000000000000791b */ /* 0x003fea0003800000 */
.L_x_518:
[----:B------:R-:W-:Y:S02]  /*af60*/  MOV R30, R49 ;  /* 0x00000031001e7202 */ /* 0x000fe40000000f00 */
[----:B------:R-:W-:-:S07]  /*af70*/  MOV R58, R35 ;  /* 0x00000023003a7202 */ /* 0x000fce0000000f00 */
[----:B------:R-:W-:Y:S05]  /*af80*/  WARPSYNC.COLLECTIVE R19, `(.L_x_519) ;  /* 0x0000000013087348 */ /* 0x000fea0003c00000 */
[----:B------:R0:W1:Y:S02]  /*af90*/  SHFL.DOWN P0, R35, R30, R31, R34 ;  /* 0x0800001f1e237389 */ /* 0x0000640000000022 */
[----:B01----:R-:W-:Y:S05]  /*afa0*/  ENDCOLLECTIVE ;  /* 0x000000000000791b */ /* 0x003fea0003800000 */
.L_x_519:
[----:B------:R-:W-:Y:S02]  /*afb0*/  MOV R30, R48 ;  /* 0x00000030001e7202 */ /* 0x000fe40000000f00 */
[----:B------:R-:W-:-:S07]  /*afc0*/  MOV R56, R35 ;  /* 0x0000002300387202 */ /* 0x000fce0000000f00 */
[----:B------:R-:W-:Y:S05]  /*afd0*/  WARPSYNC.COLLECTIVE R19, `(.L_x_520) ;  /* 0x0000000013087348 */ /* 0x000fea0003c00000 */
[----:B------:R0:W1:Y:S02]  /*afe0*/  SHFL.DOWN P0, R35, R30, R31, R34 ;  /* 0x0800001f1e237389 */ /* 0x0000640000000022 */
[----:B01----:R-:W-:Y:S05]  /*aff0*/  ENDCOLLECTIVE ;  /* 0x000000000000791b */ /* 0x003fea0003800000 */
.L_x_520:
[----:B------:R-:W-:Y:S02]  /*b000*/  MOV R30, R44 ;  /* 0x0000002c001e7202 */ /* 0x000fe40000000f00 */
[----:B------:R-:W-:-:S07]  /*b010*/  MOV R54, R35 ;  /* 0x0000002300367202 */ /* 0x000fce0000000f00 */
[----:B------:R-:W-:Y:S05]  /*b020*/  WARPSYNC.COLLECTIVE R19, `(.L_x_521) ;  /* 0x0000000013087348 */ /* 0x000fea0003c00000 */
[----:B------:R0:W1:Y:S02]  /*b030*/  SHFL.DOWN P0, R35, R30, R31, R34 ;  /* 0x0800001f1e237389 */ /* 0x0000640000000022 */
[----:B01----:R-:W-:Y:S05]  /*b040*/  ENDCOLLECTIVE ;  /* 0x000000000000791b */ /* 0x003fea0003800000 */
.L_x_521:
[----:B------:R-:W-:Y:S02]  /*b050*/  MOV R30, R53 ;  /* 0x00000035001e7202 */ /* 0x000fe40000000f00 */
[----:B------:R-:W-:-:S07]  /*b060*/  MOV R55, R35 ;  /* 0x0000002300377202 */ /* 0x000fce0000000f00 */
[----:B------:R-:W-:Y:S05]  /*b070*/  WARPSYNC.COLLECTIVE R19, `(.L_x_522) ;  /* 0x0000000013087348 */ /* 0x000fea0003c00000 */
[----:B------:R0:W1:Y:S02]  /*b080*/  SHFL.DOWN P0, R35, R30, R31, R34 ;  /* 0x0800001f1e237389 */ /* 0x0000640000000022 */
[----:B01----:R-:W-:Y:S05]  /*b090*/  ENDCOLLECTIVE ;  /* 0x000000000000791b */ /* 0x003fea0003800000 */
.L_x_522:
[----:B------:R-:W-:Y:S05]  /*b0a0*/  BRA `(.L_x_523) ;  /* 0xffffff8c00dc7947 */ /* 0x000fea000383ffff */
.L_x_367:
[----:B------:R-:W-:Y:S01]  /*b0b0*/  BSSY B1, `(.L_x_524) ;  /* 0x0000005000017945 */ /* 0x000fe20003800000 */
[----:B------:R-:W-:-:S07]  /*b0c0*/  MOV R19, 0xffffffff ;  /* 0xffffffff00137802 */ /* 0x000fce0000000f00 */
[----:B--2---:R-:W-:Y:S05]  /*b0d0*/  WARPSYNC.COLLECTIVE R19, `(.L_x_525) ;  /* 0x0000000013087348 */ /* 0x004fea0003c00000 */
[----:B------:R-:W-:Y:S01]  /*b0e0*/  VOTE.ALL P0, P0 ;  /* 0x0000000000ff7806 */ /* 0x000fe20000000000 */
[----:B--2---:R-:W-:-:S12]  /*b0f0*/  ENDCOLLECTIVE ;  /* 0x000000000000791b */ /* 0x004fd80003800000 */
.L_x_525:
[----:B------:R-:W-:Y:S05]  /*b100*/  BSYNC B1 ;  /* 0x0000000000017941 */ /* 0x000fea0003800000 */
.L_x_524:
[----:B------:R-:W-:Y:S05]  /*b110*/  BRA `(.L_x_526) ;  /* 0xffffff9000647947 */ /* 0x000fea000383ffff */
.L_x_385:
[----:B------:R-:W-:Y:S01]  /*b120*/  BSSY B0, `(.L_x_527) ;  /* 0x0000006000007945 */ /* 0x000fe20003800000 */
[----:B------:R-:W-:Y:S02]  /*b130*/  PLOP3.LUT P0, PT, P0, PT, PT, 0x8, 0x80 ;  /* 0x000000000080781c */ /* 0x000fe4000070e170 */
[----:B------:R-:W-:-:S11]  /*b140*/  MOV R19, 0xffffffff ;  /* 0xffffffff00137802 */ /* 0x000fd60000000f00 */
[----:B01--4-:R-:W-:Y:S05]  /*b150*/  WARPSYNC.COLLECTIVE R19, `(.L_x_528) ;  /* 0x0000000013087348 */ /* 0x013fea0003c00000 */
[----:B------:R-:W-:Y:S01]  /*b160*/  VOTE.ANY P0, P0 ;  /* 0x0000000000ff7806 */ /* 0x000fe20000000100 */
[----:B01--4-:R-:W-:-:S12]  /*b170*/  ENDCOLLECTIVE ;  /* 0x000000000000791b */ /* 0x013fd80003800000 */
.L_x_528:
[----:B------:R-:W-:Y:S05]  /*b180*/  BSYNC B0 ;  /* 0x0000000000007941 */ /* 0x000fea0003800000 */
.L_x_527:
[----:B------:R-:W-:Y:S05]  /*b190*/  BRA `(.L_x_529) ;  /* 0xffffffc000b07947 */ /* 0x000fea000383ffff */
.L_x_390:
[----:B------:R-:W3:Y:S01]  /*b1a0*/  S2R R45, SR_GEMASK ;  /* 0x00000000002d7919 */ /* 0x000ee20000003c00 */
[----:B------:R-:W-:Y:S01]  /*b1b0*/  BSSY B0, `(.L_x_530) ;  /* 0x0000006000007945 */ /* 0x000fe20003800000 */
[----:B------:R-:W-:Y:S02]  /*b1c0*/  PLOP3.LUT P0, PT, P0, PT, PT, 0x8, 0x80 ;  /* 0x000000000080781c */ /* 0x000fe4000070e170 */
[----:B------:R-:W-:-:S11]  /*b1d0*/  MOV R19, 0xffffffff ;  /* 0xffffffff00137802 */ /* 0x000fd60000000f00 */
[----:B012345:R-:W-:Y:S05]  /*b1e0*/  WARPSYNC.COLLECTIVE R19, `(.L_x_531) ;  /* 0x0000000013087348 */ /* 0x03ffea0003c00000 */
[----:B------:R-:W-:Y:S01]  /*b1f0*/  VOTE.ANY R19, PT, P0 ;  /* 0x0000000000137806 */ /* 0x000fe200000e0100 */
[----:B012345:R-:W-:Y:S06]  /*b200*/  ENDCOLLECTIVE ;  /* 0x000000000000791b */ /* 0x03ffec0003800000 */
.L_x_531:
[----:B------:R-:W-:Y:S05]  /*b210*/  BSYNC B0 ;  /* 0x0000000000007941 */ /* 0x000fea0003800000 */
.L_x_530:
        /* <DEDUP_REMOVED lines=10> */
.L_x_532:
[----:B------:R-:W-:Y:S02]  /*b2c0*/  MOV R30, R26 ;  /* 0x0000001a001e7202 */ /* 0x000fe40000000f00 */
[----:B------:R-:W-:-:S07]  /*b2d0*/  MOV R21, R35 ;  /* 0x0000002300157202 */ /* 0x000fce0000000f00 */
[----:B------:R-:W-:Y:S05]  /*b2e0*/  WARPSYNC.COLLECTIVE R19, `(.L_x_533) ;  /* 0x0000000013087348 */ /* 0x000fea0003c00000 */
[----:B------:R0:W1:Y:S02]  /*b2f0*/  SHFL.DOWN P0, R35, R30, R31, R34 ;  /* 0x0800001f1e237389 */ /* 0x0000640000000022 */
[----:B01----:R-:W-:Y:S05]  /*b300*/  ENDCOLLECTIVE ;  /* 0x000000000000791b */ /* 0x003fea0003800000 */
.L_x_533:
[----:B------:R-:W-:Y:S02]  /*b310*/  MOV R30, R27 ;  /* 0x0000001b001e7202 */ /* 0x000fe40000000f00 */
[----:B------:R-:W-:-:S07]  /*b320*/  MOV R41, R35 ;  /* 0x0000002300297202 */ /* 0x000fce0000000f00 */
[----:B------:R-:W-:Y:S05]  /*b330*/  WARPSYNC.COLLECTIVE R19, `(.L_x_534) ;  /* 0x0000000013087348 */ /* 0x000fea0003c00000 */
[----:B------:R0:W1:Y:S02]  /*b340*/  SHFL.DOWN P0, R35, R30, R31, R34 ;  /* 0x0800001f1e237389 */ /* 0x0000640000000022 */
[----:B01----:R-:W-:Y:S05]  /*b350*/  ENDCOLLECTIVE ;  /* 0x000000000000791b */ /* 0x003fea0003800000 */
.L_x_534:
[----:B------:R-:W-:Y:S02]  /*b360*/  MOV R30, R16 ;  /* 0x00000010001e7202 */ /* 0x000fe40000000f00 */
[----:B------:R-:W-:-:S07]  /*b370*/  MOV R42, R35 ;  /* 0x00000023002a7202 */ /* 0x000fce0000000f00 */
[----:B------:R-:W-:Y:S05]  /*b380*/  WARPSYNC.COLLECTIVE R19, `(.L_x_535) ;  /* 0x0000000013087348 */ /* 0x000fea0003c00000 */
[----:B------:R0:W1:Y:S02]  /*b390*/  SHFL.DOWN P0, R35, R30, R31, R34 ;  /* 0x0800001f1e237389 */ /* 0x0000640000000022 */
[----:B01----:R-:W-:Y:S05]  /*b3a0*/  ENDCOLLECTIVE ;  /* 0x000000000000791b */ /* 0x003fea0003800000 */
.L_x_535:
[----:B------:R-:W-:Y:S02]  /*b3b0*/  MOV R30, R17 ;  /* 0x00000011001e7202 */ /* 0x000fe40000000f00 */
[----:B------:R-:W-:-:S07]  /*b3c0*/  MOV R43, R35 ;  /* 0x00000023002b7202 */ /* 0x000fce0000000f00 */
[----:B------:R-:W-:Y:S05]  /*b3d0*/  WARPSYNC.COLLECTIVE R19, `(.L_x_536) ;  /* 0x0000000013087348 */ /* 0x000fea0003c00000 */
[----:B------:R0:W1:Y:S02]  /*b3e0*/  SHFL.DOWN P0, R35, R30, R31, R34 ;  /* 0x0800001f1e237389 */ /* 0x0000640000000022 */
[----:B01----:R-:W-:Y:S05]  /*b3f0*/  ENDCOLLECTIVE ;  /* 0x000000000000791b */ /* 0x003fea0003800000 */
.L_x_536:
[----:B------:R-:W-:Y:S02]  /*b400*/  MOV R30, R18 ;  /* 0x00000012001e7202 */ /* 0x000fe40000000f00 */
[----:B------:R-:W-:-:S07]  /*b410*/  MOV R44, R35 ;  /* 0x00000023002c7202 */ /* 0x000fce0000000f00 */
[----:B------:R-:W-:Y:S05]  /*b420*/  WARPSYNC.COLLECTIVE R19, `(.L_x_537) ;  /* 0x0000000013087348 */ /* 0x000fea0003c00000 */
[----:B------:R0:W1:Y:S02]  /*b430*/  SHFL.DOWN P0, R35, R30, R31, R34 ;  /* 0x0800001f1e237389 */ /* 0x0000640000000022 */
[----:B01----:R-:W-:Y:S05]  /*b440*/  ENDCOLLECTIVE ;  /* 0x000000000000791b */ /* 0x003fea0003800000 */
.L_x_537:
[----:B------:R-:W-:Y:S05]  /*b450*/  BRA `(.L_x_538) ;  /* 0xffffffc000a87947 */ /* 0x000fea000383ffff */
.L_x_393:
[----:B------:R-:W-:Y:S01]  /*b460*/  HFMA2 R31, -RZ, RZ, 0, 1.1920928955078125e-07 ;  /* 0x00000002ff1f7431 */ /* 0x000fe200000001ff */
[----:B------:R-:W-:Y:S01]  /*b470*/  BSSY B0, `(.L_x_539) ;  /* 0x0000006000007945 */ /* 0x000fe20003800000 */
[----:B------:R-:W-:Y:S02]  /*b480*/  MOV R30, R40 ;  /* 0x00000028001e7202 */ /* 0x000fe40000000f00 */
[----:B------:R-:W-:-:S07]  /*b490*/  MOV R19, 0xffffffff ;  /* 0xffffffff00137802 */ /* 0x000fce0000000f00 */
[----:B01234-:R-:W-:Y:S05]  /*b4a0*/  WARPSYNC.COLLECTIVE R19, `(.L_x_540) ;  /* 0x0000000013087348 */ /* 0x01ffea0003c00000 */
[----:B0-----:R0:W0:Y:S02]  /*b4b0*/  SHFL.DOWN P0, R35, R30, R31, R34 ;  /* 0x0800001f1e237389 */ /* 0x0010240000000022 */
[----:B01234-:R-:W-:Y:S05]  /*b4c0*/  ENDCOLLECTIVE ;  /* 0x000000000000791b */ /* 0x01ffea0003800000 */
.L_x_540:
[----:B------:R-:W-:Y:S05]  /*b4d0*/  BSYNC B0 ;  /* 0x0000000000007941 */ /* 0x000fea0003800000 */
.L_x_539:
[----:B------:R-:W-:Y:S01]  /*b4e0*/  HFMA2 R31, -RZ, RZ, 0, 1.1920928955078125e-07 ;  /* 0x00000002ff1f7431 */ /* 0x000fe200000001ff */
[----:B------:R-:W-:Y:S02]  /*b4f0*/  MOV R30, R26 ;  /* 0x0000001a001e7202 */ /* 0x000fe40000000f00 */
[----:B------:R-:W-:Y:S02]  /*b500*/  MOV R19, 0xffffffff ;  /* 0xffffffff00137802 */ /* 0x000fe40000000f00 */
[----:B------:R-:W-:-:S07]  /*b510*/  MOV R20, R35 ;  /* 0x0000002300147202 */ /* 0x000fce0000000f00 */
[----:B------:R-:W-:Y:S05]  /*b520*/  WARPSYNC.COLLECTIVE R19, `(.L_x_541) ;  /* 0x0000000013087348 */ /* 0x000fea0003c00000 */
[----:B------:R0:W1:Y:S02]  /*b530*/  SHFL.DOWN P0, R35, R30, R31, R34 ;  /* 0x0800001f1e237389 */ /* 0x0000640000000022 */
[----:B01----:R-:W-:Y:S05]  /*b540*/  ENDCOLLECTIVE ;  /* 0x000000000000791b */ /* 0x003fea0003800000 */
.L_x_541:
[----:B------:R-:W-:Y:S02]  /*b550*/  MOV R30, R27 ;  /* 0x0000001b001e7202 */ /* 0x000fe40000000f00 */
[----:B------:R-:W-:-:S07]  /*b560*/  MOV R21, R35 ;  /* 0x0000002300157202 */ /* 0x000fce0000000f00 */
[----:B------:R-:W-:Y:S05]  /*b570*/  WARPSYNC.COLLECTIVE R19, `(.L_x_542) ;  /* 0x0000000013087348 */ /* 0x000fea0003c00000 */
[----:B------:R0:W1:Y:S02]  /*b580*/  SHFL.DOWN P0, R35, R30, R31, R34 ;  /* 0x0800001f1e237389 */ /* 0x0000640000000022 */
[----:B01----:R-:W-:Y:S05]  /*b590*/  ENDCOLLECTIVE ;  /* 0x000000000000791b */ /* 0x003fea0003800000 */
.L_x_542:
[----:B------:R-:W-:Y:S02]  /*b5a0*/  MOV R30, R16 ;  /* 0x00000010001e7202 */ /* 0x000fe40000000f00 */
[----:B------:R-:W-:-:S07]  /*b5b0*/  MOV R41, R35 ;  /* 0x0000002300297202 */ /* 0x000fce0000000f00 */
[----:B------:R-:W-:Y:S05]  /*b5c0*/  WARPSYNC.COLLECTIVE R19, `(.L_x_543) ;  /* 0x0000000013087348 */ /* 0x000fea0003c00000 */
[----:B------:R0:W1:Y:S02]  /*b5d0*/  SHFL.DOWN P0, R35, R30, R31, R34 ;  /* 0x0800001f1e237389 */ /* 0x0000640000000022 */
[----:B01----:R-:W-:Y:S05]  /*b5e0*/  ENDCOLLECTIVE ;  /* 0x000000000000791b */ /* 0x003fea0003800000 */
.L_x_543:
[----:B------:R-:W-:Y:S02]  /*b5f0*/  MOV R30, R17 ;  /* 0x00000011001e7202 */ /* 0x000fe40000000f00 */
[----:B------:R-:W-:-:S07]  /*b600*/  MOV R42, R35 ;  /* 0x00000023002a7202 */ /* 0x000fce0000000f00 */
[----:B------:R-:W-:Y:S05]  /*b610*/  WARPSYNC.COLLECTIVE R19, `(.L_x_544) ;  /* 0x0000000013087348 */ /* 0x000fea0003c00000 */
[----:B------:R0:W1:Y:S02]  /*b620*/  SHFL.DOWN P0, R35, R30, R31, R34 ;  /* 0x0800001f1e237389 */ /* 0x0000640000000022 */
[----:B01----:R-:W-:Y:S05]  /*b630*/  ENDCOLLECTIVE ;  /* 0x000000000000791b */ /* 0x003fea0003800000 */
.L_x_544:
[----:B------:R-:W-:Y:S02]  /*b640*/  MOV R30, R18 ;  /* 0x00000012001e7202 */ /* 0x000fe40000000f00 */
[----:B------:R-:W-:-:S07]  /*b650*/  MOV R43, R35 ;  /* 0x00000023002b7202 */ /* 0x000fce0000000f00 */
[----:B------:R-:W-:Y:S05]  /*b660*/  WARPSYNC.COLLECTIVE R19, `(.L_x_545) ;  /* 0x0000000013087348 */ /* 0x000fea0003c00000 */
[----:B------:R0:W1:Y:S02]  /*b670*/  SHFL.DOWN P0, R35, R30, R31, R34 ;  /* 0x0800001f1e237389 */ /* 0x0000640000000022 */
[----:B01----:R-:W-:Y:S05]  /*b680*/  ENDCOLLECTIVE ;  /* 0x000000000000791b */ /* 0x003fea0003800000 */
.L_x_545:
[----:B------:R-:W-:Y:S05]  /*b690*/  BRA `(.L_x_546) ;  /* 0xffffffc000887947 */ /* 0x000fea000383ffff */
.L_x_396:
[----:B------:R-:W-:Y:S01]  /*b6a0*/  HFMA2 R31, -RZ, RZ, 0, 2.384185791015625e-07 ;  /* 0x00000004ff1f7431 */ /* 0x000fe200000001ff */
[----:B------:R-:W-:Y:S01]  /*b6b0*/  BSSY B0, `(.L_x_547) ;  /* 0x0000006000007945 */ /* 0x000fe20003800000 */
[----:B------:R-:W-:Y:S02]  /*b6c0*/  MOV R30, R40 ;  /* 0x00000028001e7202 */ /* 0x000fe40000000f00 */
[----:B------:R-:W-:-:S07]  /*b6d0*/  MOV R19, 0xffffffff ;  /* 0xffffffff00137802 */ /* 0x000fce0000000f00 */
[----:B01234-:R-:W-:Y:S05]  /*b6e0*/  WARPSYNC.COLLECTIVE R19, `(.L_x_548) ;  /* 0x0000000013087348 */ /* 0x01ffea0003c00000 */
[----:B0-----:R0:W0:Y:S02]  /*b6f0*/  SHFL.DOWN P0, R35, R30, R31, R34 ;  /* 0x0800001f1e237389 */ /* 0x0010240000000022 */
[----:B01234-:R-:W-:Y:S05]  /*b700*/  ENDCOLLECTIVE ;  /* 0x000000000000791b */ /* 0x01ffea0003800000 */
.L_x_548:
[----:B------:R-:W-:Y:S05]  /*b710*/  BSYNC B0 ;  /* 0x0000000000007941 */ /* 0x000fea0003800000 */
.L_x_547:
[----:B------:R-:W-:Y:S01]  /*b720*/  HFMA2 R31, -RZ, RZ, 0, 2.384185791015625e-07 ;  /* 0x00000004ff1f7431 */ /* 0x000fe200000001ff */
[----:B------:R-:W-:Y:S02]  /*b730*/  MOV R30, R26 ;  /* 0x0000001a001e7202 */ /* 0x000fe40000000f00 */
[----:B------:R-:W-:Y:S02]  /*b740*/  MOV R19, 0xffffffff ;  /* 0xffffffff00137802 */ /* 0x000fe40000000f00 */
[----:B------:R-:W-:-:S07]  /*b750*/  MOV R20, R35 ;  /* 0x0000002300147202 */ /* 0x000fce0000000f00 */
[----:B------:R-:W-:Y:S05]  /*b760*/  WARPSYNC.COLLECTIVE R19, `(.L_x_549) ;  /* 0x0000000013087348 */ /* 0x000fea0003c00000 */
[----:B------:R0:W1:Y:S02]  /*b770*/  SHFL.DOWN P0, R35, R30, R31, R34 ;  /* 0x0800001f1e237389 */ /* 0x0000640000000022 */
[----:B01----:R-:W-:Y:S05]  /*b780*/  ENDCOLLECTIVE ;  /* 0x000000000000791b */ /* 0x003fea0003800000 */
.L_x_549:
[----:B------:R-:W-:Y:S02]  /*b790*/  MOV R30, R27 ;  /* 0x0000001b001e7202 */ /* 0x000fe40000000f00 */
[----:B------:R-:W-:-:S07]  /*b7a0*/  MOV R21, R35 ;  /* 0x0000002300157202 */ /* 0x000fce0000000f00 */
[----:B------:R-:W-:Y:S05]  /*b7b0*/  WARPSYNC.COLLECTIVE R19, `(.L_x_550) ;  /* 0x0000000013087348 */ /* 0x000fea0003c00000 */
[----:B------:R0:W1:Y:S02]  /*b7c0*/  SHFL.DOWN P0, R35, R30, R31, R34 ;  /* 0x0800001f1e237389 */ /* 0x0000640000000022 */
[----:B01----:R-:W-:Y:S05]  /*b7d0*/  ENDCOLLECTIVE ;  /* 0x000000000000791b */ /* 0x003fea0003800000 */
.L_x_550:
[----:B------:R-:W-:Y:S02]  /*b7e0*/  MOV R30, R16 ;  /* 0x00000010001e7202 */ /* 0x000fe40000000f00 */
[----:B------:R-:W-:-:S07]  /*b7f0*/  MOV R41, R35 ;  /* 0x0000002300297202 */ /* 0x000fce0000000f00 */
[----:B------:R-:W-:Y:S05]  /*b800*/  WARPSYNC.COLLECTIVE R19, `(.L_x_551) ;  /* 0x0000000013087348 */ /* 0x000fea0003c00000 */
[----:B------:R0:W1:Y:S02]  /*b810*/  SHFL.DOWN P0, R35, R30, R31, R34 ;  /* 0x0800001f1e237389 */ /* 0x0000640000000022 */
[----:B01----:R-:W-:Y:S05]  /*b820*/  ENDCOLLECTIVE ;  /* 0x000000000000791b */ /* 0x003fea0003800000 */
.L_x_551:
[----:B------:R-:W-:Y:S02]  /*b830*/  MOV R30, R17 ;  /* 0x00000011001e7202 */ /* 0x000fe40000000f00 */
[----:B------:R-:W-:-:S07]  /*b840*/  MOV R42, R35 ;  /* 0x00000023002a7202 */ /* 0x000fce0000000f00 */
[----:B------:R-:W-:Y:S05]  /*b850*/  WARPSYNC.COLLECTIVE R19, `(.L_x_552) ;  /* 0x0000000013087348 */ /* 0x000fea0003c00000 */
[----:B------:R0:W1:Y:S02]  /*b860*/  SHFL.DOWN P0, R35, R30, R31, R34 ;  /* 0x0800001f1e237389 */ /* 0x0000640000000022 */
[----:B01----:R-:W-:Y:S05]  /*b870*/  ENDCOLLECTIVE ;  /* 0x000000000000791b */ /* 0x003fea0003800000 */
.L_x_552:
[----:B------:R-:W-:Y:S02]  /*b880*/  MOV R30, R18 ;  /* 0x00000012001e7202 */ /* 0x000fe40000000f00 */
[----:B------:R-:W-:-:S07]  /*b890*/  MOV R48, R35 ;  /* 0x0000002300307202 */ /* 0x000fce0000000f00 */
[----:B------:R-:W-:Y:S05]  /*b8a0*/  WARPSYNC.COLLECTIVE R19, `(.L_x_553) ;  /* 0x0000000013087348 */ /* 0x000fea0003c00000 */
[----:B------:R0:W1:Y:S02]  /*b8b0*/  SHFL.DOWN P0, R35, R30, R31, R34 ;  /* 0x0800001f1e237389 */ /* 0x0000640000000022 */
[----:B01----:R-:W-:Y:S05]  /*b8c0*/  ENDCOLLECTIVE ;  /* 0x000000000000791b */ /* 0x003fea0003800000 */
.L_x_553:
[----:B------:R-:W-:Y:S05]  /*b8d0*/  BRA `(.L_x_554) ;  /* 0xffffffc0006c7947 */ /* 0x000fea000383ffff */
.L_x_399:
[----:B------:R-:W-:Y:S01]  /*b8e0*/  HFMA2 R31, -RZ, RZ, 0, 4.76837158203125e-07 ;  /* 0x00000008ff1f7431 */ /* 0x000fe200000001ff */
[----:B------:R-:W-:Y:S01]  /*b8f0*/  BSSY B0, `(.L_x_555) ;  /* 0x0000006000007945 */ /* 0x000fe20003800000 */
[----:B------:R-:W-:Y:S02]  /*b900*/  MOV R30, R40 ;  /* 0x00000028001e7202 */ /* 0x000fe40000000f00 */
[----:B------:R-:W-:-:S07]  /*b910*/  MOV R19, 0xffffffff ;  /* 0xffffffff00137802 */ /* 0x000fce0000000f00 */
[----:B01234-:R-:W-:Y:S05]  /*b920*/  WARPSYNC.COLLECTIVE R19, `(.L_x_556) ;  /* 0x0000000013087348 */ /* 0x01ffea0003c00000 */
[----:B0-----:R0:W0:Y:S02]  /*b930*/  SHFL.DOWN P0, R35, R30, R31, R34 ;  /* 0x0800001f1e237389 */ /* 0x0010240000000022 */
[----:B01234-:R-:W-:Y:S05]  /*b940*/  ENDCOLLECTIVE ;  /* 0x000000000000791b */ /* 0x01ffea0003800000 */
.L_x_556:
[----:B------:R-:W-:Y:S05]  /*b950*/  BSYNC B0 ;  /* 0x0000000000007941 */ /* 0x000fea0003800000 */
.L_x_555:
[----:B------:R-:W-:Y:S01]  /*b960*/  HFMA2 R31, -RZ, RZ, 0, 4.76837158203125e-07 ;  /* 0x00000008ff1f7431 */ /* 0x000fe200000001ff */
[----:B------:R-:W-:Y:S02]  /*b970*/  MOV R30, R26 ;  /* 0x0000001a001e7202 */ /* 0x000fe40000000f00 */
[----:B------:R-:W-:Y:S02]  /*b980*/  MOV R19, 0xffffffff ;  /* 0xffffffff00137802 */ /* 0x000fe40000000f00 */
[----:B------:R-:W-:-:S07]  /*b990*/  MOV R20, R35 ;  /* 0x0000002300147202 */ /* 0x000fce0000000f00 */
[----:B------:R-:W-:Y:S05]  /*b9a0*/  WARPSYNC.COLLECTIVE R19, `(.L_x_557) ;  /* 0x0000000013087348 */ /* 0x000fea0003c00000 */
[----:B------:R0:W1:Y:S02]  /*b9b0*/  SHFL.DOWN P0, R35, R30, R31, R34 ;  /* 0x0800001f1e237389 */ /* 0x0000640000000022 */
[----:B01----:R-:W-:Y:S05]  /*b9c0*/  ENDCOLLECTIVE ;  /* 0x000000000000791b */ /* 0x003fea0003800000 */
.L_x_557:
[----:B------:R-:W-:Y:S02]  /*b9d0*/  MOV R30, R27 ;  /* 0x0000001b001e7202 */ /* 0x000fe40000000f00 */
[----:B------:R-:W-:-:S07]  /*b9e0*/  MOV R21, R35 ;  /* 0x0000002300157202 */ /* 0x000fce0000000f00 */
[----:B------:R-:W-:Y:S05]  /*b9f0*/  WARPSYNC.COLLECTIVE R19, `(.L_x_558) ;  /* 0x0000000013087348 */ /* 0x000fea0003c00000 */
[----:B------:R0:W1:Y:S02]  /*ba00*/  SHFL.DOWN P0, R35, R30, R31, R34 ;  /* 0x0800001f1e237389 */ /* 0x0000640000000022 */
[----:B01----:R-:W-:Y:S05]  /*ba10*/  ENDCOLLECTIVE ;  /* 0x000000000000791b */ /* 0x003fea0003800000 */
.L_x_558:
[----:B------:R-:W-:Y:S02]  /*ba20*/  MOV R30, R16 ;  /* 0x00000010001e7202 */ /* 0x000fe40000000f00 */
[----:B------:R-:W-:-:S07]  /*ba30*/  MOV R41, R35 ;  /* 0x0000002300297202 */ /* 0x000fce0000000f00 */
[----:B------:R-:W-:Y:S05]  /*ba40*/  WARPSYNC.COLLECTIVE R19, `(.L_x_559) ;  /* 0x0000000013087348 */ /* 0x000fea0003c00000 */
[----:B------:R0:W1:Y:S02]  /*ba50*/  SHFL.DOWN P0, R35, R30, R31, R34 ;  /* 0x0800001f1e237389 */ /* 0x0000640000000022 */
[----:B01----:R-:W-:Y:S05]  /*ba60*/  ENDCOLLECTIVE ;  /* 0x000000000000791b */ /* 0x003fea0003800000 */
.L_x_559:
[----:B------:R-:W-:Y:S02]  /*ba70*/  MOV R30, R17 ;  /* 0x00000011001e7202 */ /* 0x000fe40000000f00 */
[----:B------:R-:W-:-:S07]  /*ba80*/  MOV R48, R35 ;  /* 0x0000002300307202 */ /* 0x000fce0000000f00 */
[----:B------:R-:W-:Y:S05]  /*ba90*/  WARPSYNC.COLLECTIVE R19, `(.L_x_560) ;  /* 0x0000000013087348 */ /* 0x000fea0003c00000 */
[----:B------:R0:W1:Y:S02]  /*baa0*/  SHFL.DOWN P0, R35, R30, R31, R34 ;  /* 0x0800001f1e237389 */ /* 0x0000640000000022 */
[----:B01----:R-:W-:Y:S05]  /*bab0*/  ENDCOLLECTIVE ;  /* 0x000000000000791b */ /* 0x003fea0003800000 */
.L_x_560:
[----:B------:R-:W-:Y:S02]  /*bac0*/  MOV R30, R18 ;  /* 0x00000012001e7202 */ /* 0x000fe40000000f00 */
[----:B------:R-:W-:-:S07]  /*bad0*/  MOV R49, R35 ;  /* 0x0000002300317202 */ /* 0x000fce0000000f00 */
[----:B------:R-:W-:Y:S05]  /*bae0*/  WARPSYNC.COLLECTIVE R19, `(.L_x_561) ;  /* 0x0000000013087348 */ /* 0x000fea0003c00000 */
[----:B------:R0:W1:Y:S02]  /*baf0*/  SHFL.DOWN P0, R35, R30, R31, R34 ;  /* 0x0800001f1e237389 */ /* 0x0000640000000022 */
[----:B01----:R-:W-:Y:S05]  /*bb00*/  ENDCOLLECTIVE ;  /* 0x000000000000791b */ /* 0x003fea0003800000 */
.L_x_561:
[----:B------:R-:W-:Y:S05]  /*bb10*/  BRA `(.L_x_562) ;  /* 0xffffffc000507947 */ /* 0x000fea000383ffff */
.L_x_402:
[----:B------:R-:W-:Y:S01]  /*bb20*/  HFMA2 R31, -RZ, RZ, 0, 9.5367431640625e-07 ;  /* 0x00000010ff1f7431 */ /* 0x000fe200000001ff */
[----:B------:R-:W-:Y:S01]  /*bb30*/  BSSY B0, `(.L_x_563) ;  /* 0x0000006000007945 */ /* 0x000fe20003800000 */
[----:B------:R-:W-:Y:S02]  /*bb40*/  MOV R30, R40 ;  /* 0x00000028001e7202 */ /* 0x000fe40000000f00 */
[----:B------:R-:W-:-:S07]  /*bb50*/  MOV R19, 0xffffffff ;  /* 0xffffffff00137802 */ /* 0x000fce0000000f00 */
[----:B01234-:R-:W-:Y:S05]  /*bb60*/  WARPSYNC.COLLECTIVE R19, `(.L_x_564) ;  /* 0x0000000013087348 */ /* 0x01ffea0003c00000 */
[----:B0-----:R0:W0:Y:S02]  /*bb70*/  SHFL.DOWN P0, R35, R30, R31, R34 ;  /* 0x0800001f1e237389 */ /* 0x0010240000000022 */
[----:B01234-:R-:W-:Y:S05]  /*bb80*/  ENDCOLLECTIVE ;  /* 0x000000000000791b */ /* 0x01ffea0003800000 */
.L_x_564:
[----:B------:R-:W-:Y:S05]  /*bb90*/  BSYNC B0 ;  /* 0x0000000000007941 */ /* 0x000fea0003800000 */
.L_x_563:
[----:B------:R-:W-:Y:S01]  /*bba0*/  HFMA2 R31, -RZ, RZ, 0, 9.5367431640625e-07 ;  /* 0x00000010ff1f7431 */ /* 0x000fe200000001ff */
[----:B------:R-:W-:Y:S02]  /*bbb0*/  MOV R30, R26 ;  /* 0x0000001a001e7202 */ /* 0x000fe40000000f00 */
[----:B------:R-:W-:Y:S02]  /*bbc0*/  MOV R19, 0xffffffff ;  /* 0xffffffff00137802 */ /* 0x000fe40000000f00 */
[----:B------:R-:W-:-:S07]  /*bbd0*/  MOV R21, R35 ;  /* 0x0000002300157202 */ /* 0x000fce0000000f00 */
[----:B------:R-:W-:Y:S05]  /*bbe0*/  WARPSYNC.COLLECTIVE R19, `(.L_x_565) ;  /* 0x0000000013087348 */ /* 0x000fea0003c00000 */
[----:B------:R0:W1:Y:S02]  /*bbf0*/  SHFL.DOWN P0, R35, R30, R31, R34 ;  /* 0x0800001f1e237389 */ /* 0x0000640000000022 */
[----:B01----:R-:W-:Y:S05]  /*bc00*/  ENDCOLLECTIVE ;  /* 0x000000000000791b */ /* 0x003fea0003800000 */
.L_x_565:
[----:B------:R-:W-:Y:S02]  /*bc10*/  MOV R30, R27 ;  /* 0x0000001b001e7202 */ /* 0x000fe40000000f00 */
[----:B------:R-:W-:-:S07]  /*bc20*/  MOV R48, R35 ;  /* 0x0000002300307202 */ /* 0x000fce0000000f00 */
[----:B------:R-:W-:Y:S05]  /*bc30*/  WARPSYNC.COLLECTIVE R19, `(.L_x_566) ;  /* 0x0000000013087348 */ /* 0x000fea0003c00000 */
[----:B------:R0:W1:Y:S02]  /*bc40*/  SHFL.DOWN P0, R35, R30, R31, R34 ;  /* 0x0800001f1e237389 */ /* 0x0000640000000022 */
[----:B01----:R-:W-:Y:S05]  /*bc50*/  ENDCOLLECTIVE ;  /* 0x000000000000791b */ /* 0x003fea0003800000 */
.L_x_566:
[----:B------:R-:W-:Y:S02]  /*bc60*/  MOV R30, R16 ;  /* 0x00000010001e7202 */ /* 0x000fe40000000f00 */
[----:B------:R-:W-:-:S07]  /*bc70*/  MOV R49, R35 ;  /* 0x0000002300317202 */ /* 0x000fce0000000f00 */
[----:B------:R-:W-:Y:S05]  /*bc80*/  WARPSYNC.COLLECTIVE R19, `(.L_x_567) ;  /* 0x0000000013087348 */ /* 0x000fea0003c00000 */
[----:B------:R0:W1:Y:S02]  /*bc90*/  SHFL.DOWN P0, R35, R30, R31, R34 ;  /* 0x0800001f1e237389 */ /* 0x0000640000000022 */
[----:B01----:R-:W-:Y:S05]  /*bca0*/  ENDCOLLECTIVE ;  /* 0x000000000000791b */ /* 0x003fea0003800000 */
.L_x_567:
[----:B------:R-:W-:Y:S02]  /*bcb0*/  MOV R30, R17 ;  /* 0x00000011001e7202 */ /* 0x000fe40000000f00 */
[----:B------:R-:W-:-:S07]  /*bcc0*/  MOV R50, R35 ;  /* 0x0000002300327202 */ /* 0x000fce0000000f00 */
[----:B------:R-:W-:Y:S05]  /*bcd0*/  WARPSYNC.COLLECTIVE R19, `(.L_x_568) ;  /* 0x0000000013087348 */ /* 0x000fea0003c00000 */
[----:B------:R0:W1:Y:S02]  /*bce0*/  SHFL.DOWN P0, R35, R30, R31, R34 ;  /* 0x0800001f1e237389 */ /* 0x0000640000000022 */
[----:B01----:R-:W-:Y:S05]  /*bcf0*/  ENDCOLLECTIVE ;  /* 0x000000000000791b */ /* 0x003fea0003800000 */
.L_x_568:
[----:B------:R-:W-:Y:S02]  /*bd00*/  MOV R30, R18 ;  /* 0x00000012001e7202 */ /* 0x000fe40000000f00 */
[----:B------:R-:W-:-:S07]  /*bd10*/  MOV R20, R35 ;  /* 0x0000002300147202 */ /* 0x000fce0000000f00 */
[----:B------:R-:W-:Y:S05]  /*bd20*/  WARPSYNC.COLLECTIVE R19, `(.L_x_569) ;  /* 0x0000000013087348 */ /* 0x000fea0003c00000 */
[----:B------:R0:W1:Y:S02]  /*bd30*/  SHFL.DOWN P0, R35, R30, R31, R34 ;  /* 0x0800001f1e237389 */ /* 0x0000640000000022 */
[----:B01----:R-:W-:Y:S05]  /*bd40*/  ENDCOLLECTIVE ;  /* 0x000000000000791b */ /* 0x003fea0003800000 */
.L_x_569:
[----:B------:R-:W-:Y:S05]  /*bd50*/  BRA `(.L_x_570) ;  /* 0xffffffc000347947 */ /* 0x000fea000383ffff */
.L_x_405:
[----:B------:R-:W-:Y:S01]  /*bd60*/  BSSY B0, `(.L_x_571) ;  /* 0x0000005000007945 */ /* 0x000fe20003800000 */
[----:B------:R-:W-:-:S07]  /*bd70*/  MOV R19, 0xffffffff ;  /* 0xffffffff00137802 */ /* 0x000fce0000000f00 */
[----:B01234-:R-:W-:Y:S05]  /*bd80*/  WARPSYNC.COLLECTIVE R19, `(.L_x_572) ;  /* 0x0000000013087348 */ /* 0x01ffea0003c00000 */
[----:B------:R-:W-:Y:S01]  /*bd90*/  VOTE.ALL P0, P0 ;  /* 0x0000000000ff7806 */ /* 0x000fe20000000000 */
[----:B01234-:R-:W-:-:S12]  /*bda0*/  ENDCOLLECTIVE ;  /* 0x000000000000791b */ /* 0x01ffd80003800000 */
.L_x_572:
[----:B------:R-:W-:Y:S05]  /*bdb0*/  BSYNC B0 ;  /* 0x0000000000007941 */ /* 0x000fea0003800000 */
.L_x_571:
[----:B------:R-:W-:Y:S05]  /*bdc0*/  BRA `(.L_x_573) ;  /* 0xffffffc0007c7947 */ /* 0x000fea000383ffff */
.L_x_407:
[----:B------:R-:W-:Y:S01]  /*bdd0*/  BSSY B0, `(.L_x_574) ;  /* 0x0000006000007945 */ /* 0x000fe20003800000 */
[----:B------:R-:W-:Y:S02]  /*bde0*/  PLOP3.LUT P0, PT, P0, PT, PT, 0x8, 0x80 ;  /* 0x000000000080781c */ /* 0x000fe4000070e170 */
[----:B------:R-:W-:-:S11]  /*bdf0*/  MOV R19, 0xffffffff ;  /* 0xffffffff00137802 */ /* 0x000fd60000000f00 */
[----:B--234-:R-:W-:Y:S05]  /*be00*/  WARPSYNC.COLLECTIVE R19, `(.L_x_575) ;  /* 0x0000000013087348 */ /* 0x01cfea0003c00000 */
[----:B------:R-:W-:Y:S01]  /*be10*/  VOTE.ANY P0, P0 ;  /* 0x0000000000ff7806 */ /* 0x000fe20000000100 */
[----:B--234-:R-:W-:-:S12]  /*be20*/  ENDCOLLECTIVE ;  /* 0x000000000000791b */ /* 0x01cfd80003800000 */
.L_x_575:
[----:B------:R-:W-:Y:S05]  /*be30*/  BSYNC B0 ;  /* 0x0000000000007941 */ /* 0x000fea0003800000 */
.L_x_574:
[----:B------:R-:W-:Y:S05]  /*be40*/  BRA `(.L_x_576) ;  /* 0xffffffc000947947 */ /* 0x000fea000383ffff */
.L_x_412:
[----:B------:R-:W-:Y:S01]  /*be50*/  BSSY B0, `(.L_x_577) ;  /* 0x0000006000007945 */ /* 0x000fe20003800000 */
[----:B------:R-:W-:Y:S02]  /*be60*/  PLOP3.LUT P0, PT, P0, PT, PT, 0x8, 0x80 ;  /* 0x000000000080781c */ /* 0x000fe4000070e170 */
[----:B------:R-:W-:-:S11]  /*be70*/  MOV R19, 0xffffffff ;  /* 0xffffffff00137802 */ /* 0x000fd60000000f00 */
[----:B012345:R-:W-:Y:S05]  /*be80*/  WARPSYNC.COLLECTIVE R19, `(.L_x_578) ;  /* 0x0000000013087348 */ /* 0x03ffea0003c00000 */
[----:B------:R-:W-:Y:S01]  /*be90*/  VOTE.ANY R19, PT, P0 ;  /* 0x0000000000137806 */ /* 0x000fe200000e0100 */
[----:B012345:R-:W-:Y:S06]  /*bea0*/  ENDCOLLECTIVE ;  /* 0x000000000000791b */ /* 0x03ffec0003800000 */
.L_x_578:
[----:B------:R-:W-:Y:S05]  /*beb0*/  BSYNC B0 ;  /* 0x0000000000007941 */ /* 0x000fea0003800000 */
.L_x_577:
        /* <DEDUP_REMOVED lines=10> */
.L_x_579:
[----:B------:R-:W-:Y:S02]  /*bf60*/  MOV R30, R46 ;  /* 0x0000002e001e7202 */ /* 0x000fe40000000f00 */
[----:B------:R-:W-:-:S07]  /*bf70*/  MOV R54, R35 ;  /* 0x0000002300367202 */ /* 0x000fce0000000f00 */
[----:B------:R-:W-:Y:S05]  /*bf80*/  WARPSYNC.COLLECTIVE R19, `(.L_x_580) ;  /* 0x0000000013087348 */ /* 0x000fea0003c00000 */
[----:B------:R0:W1:Y:S02]  /*bf90*/  SHFL.DOWN P0, R35, R30, R31, R34 ;  /* 0x0800001f1e237389 */ /* 0x0000640000000022 */
[----:B01----:R-:W-:Y:S05]  /*bfa0*/  ENDCOLLECTIVE ;  /* 0x000000000000791b */ /* 0x003fea0003800000 */
.L_x_580:
[----:B------:R-:W-:Y:S02]  /*bfb0*/  MOV R30, R50 ;  /* 0x00000032001e7202 */ /* 0x000fe40000000f00 */
[----:B------:R-:W-:-:S07]  /*bfc0*/  MOV R58, R35 ;  /* 0x00000023003a7202 */ /* 0x000fce0000000f00 */
[----:B------:R-:W-:Y:S05]  /*bfd0*/  WARPSYNC.COLLECTIVE R19, `(.L_x_581) ;  /* 0x0000000013087348 */ /* 0x000fea0003c00000 */
[----:B------:R0:W1:Y:S02]  /*bfe0*/  SHFL.DOWN P0, R35, R30, R31, R34 ;  /* 0x0800001f1e237389 */ /* 0x0000640000000022 */
[----:B01----:R-:W-:Y:S05]  /*bff0*/  ENDCOLLECTIVE ;  /* 0x000000000000791b */ /* 0x003fea0003800000 */
.L_x_581:
[----:B------:R-:W-:Y:S02]  /*c000*/  MOV R30, R49 ;  /* 0x00000031001e7202 */ /* 0x000fe40000000f00 */
[----:B------:R-:W-:-:S07]  /*c010*/  MOV R21, R35 ;  /* 0x0000002300157202 */ /* 0x000fce0000000f00 */
[----:B------:R-:W-:Y:S05]  /*c020*/  WARPSYNC.COLLECTIVE R19, `(.L_x_582) ;  /* 0x0000000013087348 */ /* 0x000fea0003c00000 */
[----:B------:R0:W1:Y:S02]  /*c030*/  SHFL.DOWN P0, R35, R30, R31, R34 ;  /* 0x0800001f1e237389 */ /* 0x0000640000000022 */
[----:B01----:R-:W-:Y:S05]  /*c040*/  ENDCOLLECTIVE ;  /* 0x000000000000791b */ /* 0x003fea0003800000 */
.L_x_582:
[----:B------:R-:W-:Y:S02]  /*c050*/  MOV R30, R51 ;  /* 0x00000033001e7202 */ /* 0x000fe40000000f00 */
[----:B------:R-:W-:-:S07]  /*c060*/  MOV R56, R35 ;  /* 0x0000002300387202 */ /* 0x000fce0000000f00 */
[----:B------:R-:W-:Y:S05]  /*c070*/  WARPSYNC.COLLECTIVE R19, `(.L_x_583) ;  /* 0x0000000013087348 */ /* 0x000fea0003c00000 */
[----:B------:R0:W1:Y:S02]  /*c080*/  SHFL.DOWN P0, R35, R30, R31, R34 ;  /* 0x0800001f1e237389 */ /* 0x0000640000000022 */
[----:B01----:R-:W-:Y:S05]  /*c090*/  ENDCOLLECTIVE ;  /* 0x000000000000791b */ /* 0x003fea0003800000 */
.L_x_583:
[----:B------:R-:W-:Y:S02]  /*c0a0*/  MOV R30, R53 ;  /* 0x00000035001e7202 */ /* 0x000fe40000000f00 */
[----:B------:R-:W-:-:S07]  /*c0b0*/  MOV R20, R35 ;  /* 0x0000002300147202 */ /* 0x000fce0000000f00 */
[----:B------:R-:W-:Y:S05]  /*c0c0*/  WARPSYNC.COLLECTIVE R19, `(.L_x_584) ;  /* 0x0000000013087348 */ /* 0x000fea0003c00000 */
[----:B------:R0:W1:Y:S02]  /*c0d0*/  SHFL.DOWN P0, R35, R30, R31, R34 ;  /* 0x0800001f1e237389 */ /* 0x0000640000000022 */
[----:B01----:R-:W-:Y:S05]  /*c0e0*/  ENDCOLLECTIVE ;  /* 0x000000000000791b */ /* 0x003fea0003800000 */
.L_x_584:
[----:B------:R-:W-:Y:S05]  /*c0f0*/  BRA `(.L_x_585) ;  /* 0xffffffc0008c7947 */ /* 0x000fea000383ffff */
.L_x_415:
[----:B------:R-:W-:Y:S01]  /*c100*/  HFMA2 R31, -RZ, RZ, 0, 1.1920928955078125e-07 ;  /* 0x00000002ff1f7431 */ /* 0x000fe200000001ff */
[----:B------:R-:W-:Y:S01]  /*c110*/  BSSY B0, `(.L_x_586) ;  /* 0x0000006000007945 */ /* 0x000fe20003800000 */
[----:B------:R-:W-:Y:S02]  /*c120*/  MOV R30, R48 ;  /* 0x00000030001e7202 */ /* 0x000fe40000000f00 */
[----:B------:R-:W-:-:S07]  /*c130*/  MOV R19, 0xffffffff ;  /* 0xffffffff00137802 */ /* 0x000fce0000000f00 */
[----:B01234-:R-:W-:Y:S05]  /*c140*/  WARPSYNC.COLLECTIVE R19, `(.L_x_587) ;  /* 0x0000000013087348 */ /* 0x01ffea0003c00000 */
[----:B0-----:R0:W0:Y:S02]  /*c150*/  SHFL.DOWN P0, R35, R30, R31, R34 ;  /* 0x0800001f1e237389 */ /* 0x0010240000000022 */
[----:B01234-:R-:W-:Y:S05]  /*c160*/  ENDCOLLECTIVE ;  /* 0x000000000000791b */ /* 0x01ffea0003800000 */
.L_x_587:
[----:B------:R-:W-:Y:S05]  /*c170*/  BSYNC B0 ;  /* 0x0000000000007941 */ /* 0x000fea0003800000 */
.L_x_586:
[----:B------:R-:W-:Y:S01]  /*c180*/  HFMA2 R31, -RZ, RZ, 0, 1.1920928955078125e-07 ;  /* 0x00000002ff1f7431 */ /* 0x000fe200000001ff */
[----:B------:R-:W-:Y:S02]  /*c190*/  MOV R30, R46 ;  /* 0x0000002e001e7202 */ /* 0x000fe40000000f00 */
[----:B------:R-:W-:Y:S02]  /*c1a0*/  MOV R19, 0xffffffff ;  /* 0xffffffff00137802 */ /* 0x000fe40000000f00 */
[----:B------:R-:W-:-:S07]  /*c1b0*/  MOV R54, R35 ;  /* 0x0000002300367202 */ /* 0x000fce0000000f00 */
[----:B------:R-:W-:Y:S05]  /*c1c0*/  WARPSYNC.COLLECTIVE R19, `(.L_x_588) ;  /* 0x0000000013087348 */ /* 0x000fea0003c00000 */
[----:B------:R0:W1:Y:S02]  /*c1d0*/  SHFL.DOWN P0, R35, R30, R31, R34 ;  /* 0x0800001f1e237389 */ /* 0x0000640000000022 */
[----:B01----:R-:W-:Y:S05]  /*c1e0*/  ENDCOLLECTIVE ;  /* 0x000000000000791b */ /* 0x003fea0003800000 */
.L_x_588:
[----:B------:R-:W-:Y:S02]  /*c1f0*/  MOV R30, R50 ;  /* 0x00000032001e7202 */ /* 0x000fe40000000f00 */
[----:B------:R-:W-:-:S07]  /*c200*/  MOV R58, R35 ;  /* 0x00000023003a7202 */ /* 0x000fce0000000f00 */
[----:B------:R-:W-:Y:S05]  /*c210*/  WARPSYNC.COLLECTIVE R19, `(.L_x_589) ;  /* 0x0000000013087348 */ /* 0x000fea0003c00000 */
[----:B------:R0:W1:Y:S02]  /*c220*/  SHFL.DOWN P0, R35, R30, R31, R34 ;  /* 0x0800001f1e237389 */ /* 0x0000640000000022 */
[----:B01----:R-:W-:Y:S05]  /*c230*/  ENDCOLLECTIVE ;  /* 0x000000000000791b */ /* 0x003fea0003800000 */
.L_x_589:
[----:B------:R-:W-:Y:S02]  /*c240*/  MOV R30, R49 ;  /* 0x00000031001e7202 */ /* 0x000fe40000000f00 */
[----:B------:R-:W-:-:S07]  /*c250*/  MOV R21, R35 ;  /* 0x0000002300157202 */ /* 0x000fce0000000f00 */
[----:B------:R-:W-:Y:S05]  /*c260*/  WARPSYNC.COLLECTIVE R19, `(.L_x_590) ;  /* 0x0000000013087348 */ /* 0x000fea0003c00000 */
[----:B------:R0:W1:Y:S02]  /*c270*/  SHFL.DOWN P0, R35, R30, R31, R34 ;  /* 0x0800001f1e237389 */ /* 0x0000640000000022 */
[----:B01----:R-:W-:Y:S05]  /*c280*/  ENDCOLLECTIVE ;  /* 0x000000000000791b */ /* 0x003fea0003800000 */
.L_x_590:
[----:B------:R-:W-:Y:S02]  /*c290*/  MOV R30, R51 ;  /* 0x00000033001e7202 */ /* 0x000fe40000000f00 */
[----:B------:R-:W-:-:S07]  /*c2a0*/  MOV R56, R35 ;  /* 0x0000002300387202 */ /* 0x000fce0000000f00 */
[----:B------:R-:W-:Y:S05]  /*c2b0*/  WARPSYNC.COLLECTIVE R19, `(.L_x_591) ;  /* 0x0000000013087348 */ /* 0x000fea0003c00000 */
[----:B------:R0:W1:Y:S02]  /*c2c0*/  SHFL.DOWN P0, R35, R30, R31, R34 ;  /* 0x0800001f1e237389 */ /* 0x0000640000000022 */
[----:B01----:R-:W-:Y:S05]  /*c2d0*/  ENDCOLLECTIVE ;  /* 0x000000000000791b */ /* 0x003fea0003800000 */
.L_x_591:
[----:B------:R-:W-:Y:S02]  /*c2e0*/  MOV R30, R53 ;  /* 0x00000035001e7202 */ /* 0x000fe40000000f00 */
[----:B------:R-:W-:-:S07]  /*c2f0*/  MOV R20, R35 ;  /* 0x0000002300147202 */ /* 0x000fce0000000f00 */
[----:B------:R-:W-:Y:S05]  /*c300*/  WARPSYNC.COLLECTIVE R19, `(.L_x_592) ;  /* 0x0000000013087348 */ /* 0x000fea0003c00000 */
[----:B------:R0:W1:Y:S02]  /*c310*/  SHFL.DOWN P0, R35, R30, R31, R34 ;  /* 0x0800001f1e237389 */ /* 0x0000640000000022 */
[----:B01----:R-:W-:Y:S05]  /*c320*/  ENDCOLLECTIVE ;  /* 0x000000000000791b */ /* 0x003fea0003800000 */
.L_x_592:
[----:B------:R-:W-:Y:S05]  /*c330*/  BRA `(.L_x_593) ;  /* 0xffffffc0006c7947 */ /* 0x000fea000383ffff */
.L_x_418:
[----:B------:R-:W-:Y:S01]  /*c340*/  HFMA2 R31, -RZ, RZ, 0, 2.384185791015625e-07 ;  /* 0x00000004ff1f7431 */ /* 0x000fe200000001ff */
[----:B------:R-:W-:Y:S01]  /*c350*/  BSSY B0, `(.L_x_594) ;  /* 0x0000006000007945 */ /* 0x000fe20003800000 */
[----:B------:R-:W-:Y:S02]  /*c360*/  MOV R30, R48 ;  /* 0x00000030001e7202 */ /* 0x000fe40000000f00 */
[----:B------:R-:W-:-:S07]  /*c370*/  MOV R19, 0xffffffff ;  /* 0xffffffff00137802 */ /* 0x000fce0000000f00 */
[----:B01234-:R-:W-:Y:S05]  /*c380*/  WARPSYNC.COLLECTIVE R19, `(.L_x_595) ;  /* 0x0000000013087348 */ /* 0x01ffea0003c00000 */
[----:B0-----:R0:W0:Y:S02]  /*c390*/  SHFL.DOWN P0, R35, R30, R31, R34 ;  /* 0x0800001f1e237389 */ /* 0x0010240000000022 */
[----:B01234-:R-:W-:Y:S05]  /*c3a0*/  ENDCOLLECTIVE ;  /* 0x000000000000791b */ /* 0x01ffea0003800000 */
.L_x_595:
[----:B------:R-:W-:Y:S05]  /*c3b0*/  BSYNC B0 ;  /* 0x0000000000007941 */ /* 0x000fea0003800000 */
.L_x_594:
[----:B------:R-:W-:Y:S01]  /*c3c0*/  HFMA2 R31, -RZ, RZ, 0, 2.384185791015625e-07 ;  /* 0x00000004ff1f7431 */ /* 0x000fe200000001ff */
[----:B------:R-:W-:Y:S02]  /*c3d0*/  MOV R30, R46 ;  /* 0x0000002e001e7202 */ /* 0x000fe40000000f00 */
[----:B------:R-:W-:Y:S02]  /*c3e0*/  MOV R19, 0xffffffff ;  /* 0xffffffff00137802 */ /* 0x000fe40000000f00 */
[----:B------:R-:W-:-:S07]  /*c3f0*/  MOV R54, R35 ;  /* 0x0000002300367202 */ /* 0x000fce0000000f00 */
[----:B------:R-:W-:Y:S05]  /*c400*/  WARPSYNC.COLLECTIVE R19, `(.L_x_596) ;  /* 0x0000000013087348 */ /* 0x000fea0003c00000 */
[----:B------:R0:W1:Y:S02]  /*c410*/  SHFL.DOWN P0, R35, R30, R31, R34 ;  /* 0x0800001f1e237389 */ /* 0x0000640000000022 */
[----:B01----:R-:W-:Y:S05]  /*c420*/  ENDCOLLECTIVE ;  /* 0x000000000000791b */ /* 0x003fea0003800000 */
.L_x_596:
[----:B------:R-:W-:Y:S02]  /*c430*/  MOV R30, R50 ;  /* 0x00000032001e7202 */ /* 0x000fe40000000f00 */
[----:B------:R-:W-:-:S07]  /*c440*/  MOV R58, R35 ;  /* 0x00000023003a7202 */ /* 0x000fce0000000f00 */
[----:B------:R-:W-:Y:S05]  /*c450*/  WARPSYNC.COLLECTIVE R19, `(.L_x_597) ;  /* 0x0000000013087348 */ /* 0x000fea0003c00000 */
[----:B------:R0:W1:Y:S02]  /*c460*/  SHFL.DOWN P0, R35, R30, R31, R34 ;  /* 0x0800001f1e237389 */ /* 0x0000640000000022 */
[----:B01----:R-:W-:Y:S05]  /*c470*/  ENDCOLLECTIVE ;  /* 0x000000000000791b */ /* 0x003fea0003800000 */
.L_x_597:
[----:B------:R-:W-:Y:S02]  /*c480*/  MOV R30, R49 ;  /* 0x00000031001e7202 */ /* 0x000fe40000000f00 */
[----:B------:R-:W-:-:S07]  /*c490*/  MOV R21, R35 ;  /* 0x0000002300157202 */ /* 0x000fce0000000f00 */
[----:B------:R-:W-:Y:S05]  /*c4a0*/  WARPSYNC.COLLECTIVE R19, `(.L_x_598) ;  /* 0x0000000013087348 */ /* 0x000fea0003c00000 */
[----:B------:R0:W1:Y:S02]  /*c4b0*/  SHFL.DOWN P0, R35, R30, R31, R34 ;  /* 0x0800001f1e237389 */ /* 0x0000640000000022 */
[----:B01----:R-:W-:Y:S05]  /*c4c0*/  ENDCOLLECTIVE ;  /* 0x000000000000791b */ /* 0x003fea0003800000 */
.L_x_598:
[----:B------:R-:W-:Y:S02]  /*c4d0*/  MOV R30, R51 ;  /* 0x00000033001e7202 */ /* 0x000fe40000000f00 */
[----:B------:R-:W-:-:S07]  /*c4e0*/  MOV R56, R35 ;  /* 0x0000002300387202 */ /* 0x000fce0000000f00 */
[----:B------:R-:W-:Y:S05]  /*c4f0*/  WARPSYNC.COLLECTIVE R19, `(.L_x_599) ;  /* 0x0000000013087348 */ /* 0x000fea0003c00000 */
[----:B------:R0:W1:Y:S02]  /*c500*/  SHFL.DOWN P0, R35, R30, R31, R34 ;  /* 0x0800001f1e237389 */ /* 0x0000640000000022 */
[----:B01----:R-:W-:Y:S05]  /*c510*/  ENDCOLLECTIVE ;  /* 0x000000000000791b */ /* 0x003fea0003800000 */
.L_x_599:
[----:B------:R-:W-:Y:S02]  /*c520*/  MOV R30, R53 ;  /* 0x00000035001e7202 */ /* 0x000fe40000000f00 */
[----:B------:R-:W-:-:S07]  /*c530*/  MOV R20, R35 ;  /* 0x0000002300147202 */ /* 0x000fce0000000f00 */
[----:B------:R-:W-:Y:S05]  /*c540*/  WARPSYNC.COLLECTIVE R19, `(.L_x_600) ;  /* 0x0000000013087348 */ /* 0x000fea0003c00000 */
[----:B------:R0:W1:Y:S02]  /*c550*/  SHFL.DOWN P0, R35, R30, R31, R34 ;  /* 0x0800001f1e237389 */ /* 0x0000640000000022 */
[----:B01----:R-:W-:Y:S05]  /*c560*/  ENDCOLLECTIVE ;  /* 0x000000000000791b */ /* 0x003fea0003800000 */
.L_x_600:
[----:B------:R-:W-:Y:S05]  /*c570*/  BRA `(.L_x_601) ;  /* 0xffffffc0004c7947 */ /* 0x000fea000383ffff */
.L_x_421:
[----:B------:R-:W-:Y:S01]  /*c580*/  HFMA2 R31, -RZ, RZ, 0, 4.76837158203125e-07 ;  /* 0x00000008ff1f7431 */ /* 0x000fe200000001ff */
[----:B------:R-:W-:Y:S01]  /*c590*/  BSSY B0, `(.L_x_602) ;  /* 0x0000006000007945 */ /* 0x000fe20003800000 */
[----:B------:R-:W-:Y:S02]  /*c5a0*/  MOV R30, R48 ;  /* 0x00000030001e7202 */ /* 0x000fe40000000f00 */
[----:B------:R-:W-:-:S07]  /*c5b0*/  MOV R19, 0xffffffff ;  /* 0xffffffff00137802 */ /* 0x000fce0000000f00 */
[----:B01234-:R-:W-:Y:S05]  /*c5c0*/  WARPSYNC.COLLECTIVE R19, `(.L_x_603) ;  /* 0x0000000013087348 */ /* 0x01ffea0003c00000 */
[----:B0-----:R0:W0:Y:S02]  /*c5d0*/  SHFL.DOWN P0, R35, R30, R31, R34 ;  /* 0x0800001f1e237389 */ /* 0x0010240000000022 */
[----:B01234-:R-:W-:Y:S05]  /*c5e0*/  ENDCOLLECTIVE ;  /* 0x000000000000791b */ /* 0x01ffea0003800000 */
.L_x_603:
[----:B------:R-:W-:Y:S05]  /*c5f0*/  BSYNC B0 ;  /* 0x0000000000007941 */ /* 0x000fea0003800000 */
.L_x_602:
[----:B------:R-:W-:Y:S01]  /*c600*/  HFMA2 R31, -RZ, RZ, 0, 4.76837158203125e-07 ;  /* 0x00000008ff1f7431 */ /* 0x000fe200000001ff */
[----:B------:R-:W-:Y:S02]  /*c610*/  MOV R30, R46 ;  /* 0x0000002e001e7202 */ /* 0x000fe40000000f00 */
[----:B------:R-:W-:Y:S02]  /*c620*/  MOV R19, 0xffffffff ;  /* 0xffffffff00137802 */ /* 0x000fe40000000f00 */
[----:B------:R-:W-:-:S07]  /*c630*/  MOV R54, R35 ;  /* 0x0000002300367202 */ /* 0x000fce0000000f00 */
[----:B------:R-:W-:Y:S05]  /*c640*/  WARPSYNC.COLLECTIVE R19, `(.L_x_604) ;  /* 0x0000000013087348 */ /* 0x000fea0003c00000 */
[----:B------:R0:W1:Y:S02]  /*c650*/  SHFL.DOWN P0, R35, R30, R31, R34 ;  /* 0x0800001f1e237389 */ /* 0x0000640000000022 */
[----:B01----:R-:W-:Y:S05]  /*c660*/  ENDCOLLECTIVE ;  /* 0x000000000000791b */ /* 0x003fea0003800000 */
.L_x_604:
[----:B------:R-:W-:Y:S02]  /*c670*/  MOV R30, R50 ;  /* 0x00000032001e7202 */ /* 0x000fe40000000f00 */
[----:B------:R-:W-:-:S07]  /*c680*/  MOV R58, R35 ;  /* 0x00000023003a7202 */ /* 0x000fce0000000f00 */
[----:B------:R-:W-:Y:S05]  /*c690*/  WARPSYNC.COLLECTIVE R19, `(.L_x_605) ;  /* 0x0000000013087348 */ /* 0x000fea0003c00000 */
[----:B------:R0:W1:Y:S02]  /*c6a0*/  SHFL.DOWN P0, R35, R30, R31, R34 ;  /* 0x0800001f1e237389 */ /* 0x0000640000000022 */
[----:B01----:R-:W-:Y:S05]  /*c6b0*/  ENDCOLLECTIVE ;  /* 0x000000000000791b */ /* 0x003fea0003800000 */
.L_x_605:
[----:B------:R-:W-:Y:S02]  /*c6c0*/  MOV R30, R49 ;  /* 0x00000031001e7202 */ /* 0x000fe40000000f00 */
[----:B------:R-:W-:-:S07]  /*c6d0*/  MOV R21, R35 ;  /* 0x0000002300157202 */ /* 0x000fce0000000f00 */
[----:B------:R-:W-:Y:S05]  /*c6e0*/  WARPSYNC.COLLECTIVE R19, `(.L_x_606) ;  /* 0x0000000013087348 */ /* 0x000fea0003c00000 */
[----:B------:R0:W1:Y:S02]  /*c6f0*/  SHFL.DOWN P0, R35, R30, R31, R34 ;  /* 0x0800001f1e237389 */ /* 0x0000640000000022 */
[----:B01----:R-:W-:Y:S05]  /*c700*/  ENDCOLLECTIVE ;  /* 0x000000000000791b */ /* 0x003fea0003800000 */
.L_x_606:
[----:B------:R-:W-:Y:S02]  /*c710*/  MOV R30, R51 ;  /* 0x00000033001e7202 */ /* 0x000fe40000000f00 */
[----:B------:R-:W-:-:S07]  /*c720*/  MOV R56, R35 ;  /* 0x0000002300387202 */ /* 0x000fce0000000f00 */
[----:B------:R-:W-:Y:S05]  /*c730*/  WARPSYNC.COLLECTIVE R19, `(.L_x_607) ;  /* 0x0000000013087348 */ /* 0x000fea0003c00000 */
[----:B------:R0:W1:Y:S02]  /*c740*/  SHFL.DOWN P0, R35, R30, R31, R34 ;  /* 0x0800001f1e237389 */ /* 0x0000640000000022 */
[----:B01----:R-:W-:Y:S05]  /*c750*/  ENDCOLLECTIVE ;  /* 0x000000000000791b */ /* 0x003fea0003800000 */
.L_x_607:
[----:B------:R-:W-:Y:S02]  /*c760*/  MOV R30, R53 ;  /* 0x00000035001e7202 */ /* 0x000fe40000000f00 */
[----:B------:R-:W-:-:S07]  /*c770*/  MOV R20, R35 ;  /* 0x0000002300147202 */ /* 0x000fce0000000f00 */
[----:B------:R-:W-:Y:S05]  /*c780*/  WARPSYNC.COLLECTIVE R19, `(.L_x_608) ;  /* 0x0000000013087348 */ /* 0x000fea0003c00000 */
[----:B------:R0:W1:Y:S02]  /*c790*/  SHFL.DOWN P0, R35, R30, R31, R34 ;  /* 0x0800001f1e237389 */ /* 0x0000640000000022 */
[----:B01----:R-:W-:Y:S05]  /*c7a0*/  ENDCOLLECTIVE ;  /* 0x000000000000791b */ /* 0x003fea0003800000 */
.L_x_608:
[----:B------:R-:W-:Y:S05]  /*c7b0*/  BRA `(.L_x_609) ;  /* 0xffffffc0002c7947 */ /* 0x000fea000383ffff */
.L_x_424:
[----:B------:R-:W-:Y:S01]  /*c7c0*/  HFMA2 R31, -RZ, RZ, 0, 9.5367431640625e-07 ;  /* 0x00000010ff1f7431 */ /* 0x000fe200000001ff */
[----:B------:R-:W-:Y:S01]  /*c7d0*/  BSSY B0, `(.L_x_610) ;  /* 0x0000006000007945 */ /* 0x000fe20003800000 */
[----:B------:R-:W-:Y:S02]  /*c7e0*/  MOV R30, R48 ;  /* 0x00000030001e7202 */ /* 0x000fe40000000f00 */
[----:B------:R-:W-:-:S07]  /*c7f0*/  MOV R19, 0xffffffff ;  /* 0xffffffff00137802 */ /* 0x000fce0000000f00 */
[----:B01234-:R-:W-:Y:S05]  /*c800*/  WARPSYNC.COLLECTIVE R19, `(.L_x_611) ;  /* 0x0000000013087348 */ /* 0x01ffea0003c00000 */
[----:B0-----:R0:W0:Y:S02]  /*c810*/  SHFL.DOWN P0, R35, R30, R31, R34 ;  /* 0x0800001f1e237389 */ /* 0x0010240000000022 */
[----:B01234-:R-:W-:Y:S05]  /*c820*/  ENDCOLLECTIVE ;  /* 0x000000000000791b */ /* 0x01ffea0003800000 */
.L_x_611:
[----:B------:R-:W-:Y:S05]  /*c830*/  BSYNC B0 ;  /* 0x0000000000007941 */ /* 0x000fea0003800000 */
.L_x_610:
[----:B------:R-:W-:Y:S01]  /*c840*/  HFMA2 R31, -RZ, RZ, 0, 9.5367431640625e-07 ;  /* 0x00000010ff1f7431 */ /* 0x000fe200000001ff */
[----:B------:R-:W-:Y:S02]  /*c850*/  MOV R30, R46 ;  /* 0x0000002e001e7202 */ /* 0x000fe40000000f00 */
[----:B------:R-:W-:Y:S02]  /*c860*/  MOV R19, 0xffffffff ;  /* 0xffffffff00137802 */ /* 0x000fe40000000f00 */
[----:B------:R-:W-:-:S07]  /*c870*/  MOV R54, R35 ;  /* 0x0000002300367202 */ /* 0x000fce0000000f00 */
[----:B------:R-:W-:Y:S05]  /*c880*/  WARPSYNC.COLLECTIVE R19, `(.L_x_612) ;  /* 0x0000000013087348 */ /* 0x000fea0003c00000 */
[----:B------:R0:W1:Y:S02]  /*c890*/  SHFL.DOWN P0, R35, R30, R31, R34 ;  /* 0x0800001f1e237389 */ /* 0x0000640000000022 */
[----:B01----:R-:W-:Y:S05]  /*c8a0*/  ENDCOLLECTIVE ;  /* 0x000000000000791b */ /* 0x003fea0003800000 */
.L_x_612:
[----:B------:R-:W-:Y:S02]  /*c8b0*/  MOV R30, R50 ;  /* 0x00000032001e7202 */ /* 0x000fe40000000f00 */
[----:B------:R-:W-:-:S07]  /*c8c0*/  MOV R58, R35 ;  /* 0x00000023003a7202 */ /* 0x000fce0000000f00 */
[----:B------:R-:W-:Y:S05]  /*c8d0*/  WARPSYNC.COLLECTIVE R19, `(.L_x_613) ;  /* 0x0000000013087348 */ /* 0x000fea0003c00000 */
[----:B------:R0:W1:Y:S02]  /*c8e0*/  SHFL.DOWN P0, R35, R30, R31, R34 ;  /* 0x0800001f1e237389 */ /* 0x0000640000000022 */
[----:B01----:R-:W-:Y:S05]  /*c8f0*/  ENDCOLLECTIVE ;  /* 0x000000000000791b */ /* 0x003fea0003800000 */
.L_x_613:
[----:B------:R-:W-:Y:S02]  /*c900*/  MOV R30, R49 ;  /* 0x00000031001e7202 */ /* 0x000fe40000000f00 */
[----:B------:R-:W-:-:S07]  /*c910*/  MOV R21, R35 ;  /* 0x0000002300157202 */ /* 0x000fce0000000f00 */
[----:B------:R-:W-:Y:S05]  /*c920*/  WARPSYNC.COLLECTIVE R19, `(.L_x_614) ;  /* 0x0000000013087348 */ /* 0x000fea0003c00000 */
[----:B------:R0:W1:Y:S02]  /*c930*/  SHFL.DOWN P0, R35, R30, R31, R34 ;  /* 0x0800001f1e237389 */ /* 0x0000640000000022 */
[----:B01----:R-:W-:Y:S05]  /*c940*/  ENDCOLLECTIVE ;  /* 0x000000000000791b */ /* 0x003fea0003800000 */
.L_x_614:
[----:B------:R-:W-:Y:S02]  /*c950*/  MOV R30, R51 ;  /* 0x00000033001e7202 */ /* 0x000fe40000000f00 */
[----:B------:R-:W-:-:S07]  /*c960*/  MOV R56, R35 ;  /* 0x0000002300387202 */ /* 0x000fce0000000f00 */
[----:B------:R-:W-:Y:S05]  /*c970*/  WARPSYNC.COLLECTIVE R19, `(.L_x_615) ;  /* 0x0000000013087348 */ /* 0x000fea0003c00000 */
[----:B------:R0:W1:Y:S02]  /*c980*/  SHFL.DOWN P0, R35, R30, R31, R34 ;  /* 0x0800001f1e237389 */ /* 0x0000640000000022 */
[----:B01----:R-:W-:Y:S05]  /*c990*/  ENDCOLLECTIVE ;  /* 0x000000000000791b */ /* 0x003fea0003800000 */
.L_x_615:
[----:B------:R-:W-:Y:S02]  /*c9a0*/  MOV R30, R53 ;  /* 0x00000035001e7202 */ /* 0x000fe40000000f00 */
[----:B------:R-:W-:-:S07]  /*c9b0*/  MOV R20, R35 ;  /* 0x0000002300147202 */ /* 0x000fce0000000f00 */
[----:B------:R-:W-:Y:S05]  /*c9c0*/  WARPSYNC.COLLECTIVE R19, `(.L_x_616) ;  /* 0x0000000013087348 */ /* 0x000fea0003c00000 */
[----:B------:R0:W1:Y:S02]  /*c9d0*/  SHFL.DOWN P0, R35, R30, R31, R34 ;  /* 0x0800001f1e237389 */ /* 0x0000640000000022 */
[----:B01----:R-:W-:Y:S05]  /*c9e0*/  ENDCOLLECTIVE ;  /* 0x000000000000791b */ /* 0x003fea0003800000 */
.L_x_616:
[----:B------:R-:W-:Y:S05]  /*c9f0*/  BRA `(.L_x_617) ;  /* 0xffffffc0000c7947 */ /* 0x000fea000383ffff */
.L_x_427:
[----:B------:R-:W-:Y:S01]  /*ca00*/  BSSY B0, `(.L_x_618) ;  /* 0x0000005000007945 */ /* 0x000fe20003800000 */
[----:B------:R-:W-:-:S07]  /*ca10*/  MOV R19, 0xffffffff ;  /* 0xffffffff00137802 */ /* 0x000fce0000000f00 */
[----:B----4-:R-:W-:Y:S05]  /*ca20*/  WARPSYNC.COLLECTIVE R19, `(.L_x_619) ;  /* 0x0000000013087348 */ /* 0x010fea0003c00000 */
[----:B------:R-:W-:Y:S01]  /*ca30*/  VOTE.ALL P0, P0 ;  /* 0x0000000000ff7806 */ /* 0x000fe20000000000 */
[----:B----4-:R-:W-:-:S12]  /*ca40*/  ENDCOLLECTIVE ;  /* 0x000000000000791b */ /* 0x010fd80003800000 */
.L_x_619:
[----:B------:R-:W-:Y:S05]  /*ca50*/  BSYNC B0 ;  /* 0x0000000000007941 */ /* 0x000fea0003800000 */
.L_x_618:
[----:B------:R-:W-:Y:S05]  /*ca60*/  BRA `(.L_x_620) ;  /* 0xffffffc000947947 */ /* 0x000fea000383ffff */
.L_x_621:
        /* <DEDUP_REMOVED lines=9> */
.L_x_627:


//--------------------- .text._ZN3cub18CUB_300001_SM_10006detail4scan20DeviceScanInitKernelINS0_13ScanTileStateIN4cuda3std3__45tupleIJffffffEEELb0EEEEEvT_i --------------------------
	.section	.text._ZN3cub18CUB_300001_SM_10006detail4scan20DeviceScanInitKernelINS0_13ScanTileStateIN4cuda3std3__45tupleIJffffffEEELb0EEEEEvT_i,"ax",@progbits
	.align	128
        .global         _ZN3cub18CUB_300001_SM_10006detail4scan20DeviceScanInitKernelINS0_13ScanTileStateIN4cuda3std3__45tupleIJffffffEEELb0EEEEEvT_i
        .type           _ZN3cub18CUB_300001_SM_10006detail4scan20DeviceScanInitKernelINS0_13ScanTileStateIN4cuda3std3__45tupleIJffffffEEELb0EEEEEvT_i,@function
        .size           _ZN3cub18CUB_300001_SM_10006detail4scan20DeviceScanInitKernelINS0_13ScanTileStateIN4cuda3std3__45tupleIJffffffEEELb0EEEEEvT_i,(.L_x_628 - _ZN3cub18CUB_300001_SM_10006detail4scan20DeviceScanInitKernelINS0_13ScanTileStateIN4cuda3std3__45tupleIJffffffEEELb0EEEEEvT_i)
        .other          _ZN3cub18CUB_300001_SM_10006detail4scan20DeviceScanInitKernelINS0_13ScanTileStateIN4cuda3std3__45tupleIJffffffEEELb0EEEEEvT_i,@"STO_CUDA_ENTRY STV_DEFAULT"
_ZN3cub18CUB_300001_SM_10006detail4scan20DeviceScanInitKernelINS0_13ScanTileStateIN4cuda3std3__45tupleIJffffffEEELb0EEEEEvT_i:
.text._ZN3cub18CUB_300001_SM_10006detail4scan20DeviceScanInitKernelINS0_13ScanTileStateIN4cuda3std3__45tupleIJffffffEEELb0EEEEEvT_i:
[----:B------:R-:W-:Y:S01]  /*0000*/  LDC R1, c[0x0][0x37c] ;  /* 0x0000df00ff017b82 */ /* 0x000fe20000000800 */
[----:B------:R-:W0:Y:S07]  /*0010*/  S2R R0, SR_TID.X ;  /* 0x0000000000007919 */ /* 0x000e2e0000002100 */
[----:B------:R-:W1:Y:S01]  /*0020*/  S2UR UR6, SR_CTAID.X ;  /* 0x00000000000679c3 */ /* 0x000e620000002500 */
[----:B------:R-:W2:Y:S07]  /*0030*/  LDCU UR4, c[0x0][0x398] ;  /* 0x00007300ff0477ac */ /* 0x000eae0008000800 */
[----:B------:R-:W1:Y:S01]  /*0040*/  LDC R5, c[0x0][0x360] ;  /* 0x0000d800ff057b82 */ /* 0x000e620000000800 */
[----:B0-----:R-:W-:Y:S01]  /*0050*/  ISETP.GT.U32.AND P0, PT, R0, 0x1f, PT ;  /* 0x0000001f0000780c */ /* 0x001fe20003f04070 */
[----:B-1----:R-:W-:-:S03]  /*0060*/  IMAD R5, R5, UR6, R0 ;  /* 0x0000000605057c24 */ /* 0x002fc6000f8e0200 */
[----:B------:R-:W-:Y:S02]  /*0070*/  ISETP.NE.OR P0, PT, RZ, UR6, P0 ;  /* 0x00000006ff007c0c */ /* 0x000fe40008705670 */
[----:B--2---:R-:W-:Y:S01]  /*0080*/  ISETP.GE.AND P1, PT, R5, UR4, PT ;  /* 0x0000000405007c0c */ /* 0x004fe2000bf26270 */
[----:B------:R-:W0:-:S12]  /*0090*/  LDCU.64 UR4, c[0x0][0x358] ;  /* 0x00006b00ff0477ac */ /* 0x000e180008000a00 */
[----:B------:R-:W1:Y:S02]  /*00a0*/  @!P1 LDC.64 R2, c[0x0][0x380] ;  /* 0x0000e000ff029b82 */ /* 0x000e640000000a00 */
[----:B-1----:R-:W-:Y:S01]  /*00b0*/  @!P1 IMAD.WIDE R2, R5, 0x4, R2 ;  /* 0x0000000405029825 */ /* 0x002fe200078e0202 */
[----:B------:R-:W-:-:S05]  /*00c0*/  @!P1 MOV R5, 0x63 ;  /* 0x0000006300059802 */ /* 0x000fca0000000f00 */
[----:B0-----:R0:W-:Y:S01]  /*00d0*/  @!P1 STG.E desc[UR4][R2.64+0x80], R5 ;  /* 0x0000800502009986 */ /* 0x0011e2000c101904 */
[----:B------:R-:W-:Y:S05]  /*00e0*/  @P0 EXIT ;  /* 0x000000000000094d */ /* 0x000fea0003800000 */
[----:B0-----:R-:W0:Y:S02]  /*00f0*/  LDC.64 R2, c[0x0][0x380] ;  /* 0x0000e000ff027b82 */ /* 0x001e240000000a00 */
[----:B0-----:R-:W-:-:S05]  /*0100*/  IMAD.WIDE.U32 R2, R0, 0x4, R2 ;  /* 0x0000000400027825 */ /* 0x001fca00078e0002 */
[----:B------:R-:W-:Y:S01]  /*0110*/  STG.E desc[UR4][R2.64], RZ ;  /* 0x000000ff02007986 */ /* 0x000fe2000c101904 */
[----:B------:R-:W-:Y:S05]  /*0120*/  EXIT ;  /* 0x000000000000794d */ /* 0x000fea0003800000 */
.L_x_622:
        /* <DEDUP_REMOVED lines=13> */
.L_x_628:


//--------------------- .text._ZN3cub18CUB_300001_SM_10006detail8for_each13static_kernelINS2_12policy_hub_t12policy_500_tEmN6thrust24THRUST_300001_SM_1000_NS8cuda_cub20__uninitialized_fill7functorINS7_10device_ptrIfEEfEEEEvT0_T1_ --------------------------
	.section	.text._ZN3cub18CUB_300001_SM_10006detail8for_each13static_kernelINS2_12policy_hub_t12policy_500_tEmN6thrust24THRUST_300001_SM_1000_NS8cuda_cub20__uninitialized_fill7functorINS7_10device_ptrIfEEfEEEEvT0_T1_,"ax",@progbits
	.align	128
        .global         _ZN3cub18CUB_300001_SM_10006detail8for_each13static_kernelINS2_12policy_hub_t12policy_500_tEmN6thrust24THRUST_300001_SM_1000_NS8cuda_cub20__uninitialized_fill7functorINS7_10device_ptrIfEEfEEEEvT0_T1_
        .type           _ZN3cub18CUB_300001_SM_10006detail8for_each13static_kernelINS2_12policy_hub_t12policy_500_tEmN6thrust24THRUST_300001_SM_1000_NS8cuda_cub20__uninitialized_fill7functorINS7_10device_ptrIfEEfEEEEvT0_T1_,@function
        .size           _ZN3cub18CUB_300001_SM_10006detail8for_each13static_kernelINS2_12policy_hub_t12policy_500_tEmN6thrust24THRUST_300001_SM_1000_NS8cuda_cub20__uninitialized_fill7functorINS7_10device_ptrIfEEfEEEEvT0_T1_,(.L_x_629 - _ZN3cub18CUB_300001_SM_10006detail8for_each13static_kernelINS2_12policy_hub_t12policy_500_tEmN6thrust24THRUST_300001_SM_1000_NS8cuda_cub20__uninitialized_fill7functorINS7_10device_ptrIfEEfEEEEvT0_T1_)
        .other          _ZN3cub18CUB_300001_SM_10006detail8for_each13static_kernelINS2_12policy_hub_t12policy_500_tEmN6thrust24THRUST_300001_SM_1000_NS8cuda_cub20__uninitialized_fill7functorINS7_10device_ptrIfEEfEEEEvT0_T1_,@"STO_CUDA_ENTRY STV_DEFAULT"
_ZN3cub18CUB_300001_SM_10006detail8for_each13static_kernelINS2_12policy_hub_t12policy_500_tEmN6thrust24THRUST_300001_SM_1000_NS8cuda_cub20__uninitialized_fill7functorINS7_10device_ptrIfEEfEEEEvT0_T1_:
.text._ZN3cub18CUB_300001_SM_10006detail8for_each13static_kernelINS2_12policy_hub_t12policy_500_tEmN6thrust24THRUST_300001_SM_1000_NS8cuda_cub20__uninitialized_fill7functorINS7_10device_ptrIfEEfEEEEvT0_T1_:
[----:B------:R-:W-:Y:S08]  /*0000*/  LDC R1, c[0x0][0x37c] ;  /* 0x0000df00ff017b82 */ /* 0x000ff00000000800 */
[----:B------:R-:W0:Y:S01]  /*0010*/  S2UR UR4, SR_CTAID.X ;  /* 0x00000000000479c3 */ /* 0x000e220000002500 */
[----:B------:R-:W1:Y:S01]  /*0020*/  LDCU.64 UR6, c[0x0][0x380] ;  /* 0x00007000ff0677ac */ /* 0x000e620008000a00 */
[----:B------:R-:W2:Y:S01]  /*0030*/  LDCU.64 UR8, c[0x0][0x358] ;  /* 0x00006b00ff0877ac */ /* 0x000ea20008000a00 */
[----:B0-----:R-:W-:-:S04]  /*0040*/  UIMAD.WIDE.U32 UR4, UR4, 0x200, URZ ;  /* 0x00000200040478a5 */ /* 0x001fc8000f8e00ff */
        /* <DEDUP_REMOVED lines=8> */
[----:B0-----:R-:W-:-:S05]  /*00d0*/  IADD3 R0, P0, PT, R0, UR4, RZ ;  /* 0x0000000400007c10 */ /* 0x001fca000ff1e0ff */
[----:B------:R-:W-:Y:S01]  /*00e0*/  IMAD.X R3, RZ, RZ, UR5, P0 ;  /* 0x00000005ff037e24 */ /* 0x000fe200080e06ff */
[----:B-1----:R-:W-:-:S04]  /*00f0*/  LEA R2, P0, R0, UR6, 0x2 ;  /* 0x0000000600027c11 */ /* 0x002fc8000f8010ff */
[----:B------:R-:W-:-:S05]  /*0100*/  LEA.HI.X R3, R0, UR7, R3, 0x2, P0 ;  /* 0x0000000700037c11 */ /* 0x000fca00080f1403 */
[----:B--2---:R-:W-:Y:S04]  /*0110*/  STG.E desc[UR8][R2.64], R5 ;  /* 0x0000000502007986 */ /* 0x004fe8000c101908 */
[----:B------:R-:W-:Y:S01]  /*0120*/  STG.E desc[UR8][R2.64+0x400], R5 ;  /* 0x0004000502007986 */ /* 0x000fe2000c101908 */
[----:B------:R-:W-:Y:S05]  /*0130*/  EXIT ;  /* 0x000000000000794d */ /* 0x000fea0003800000 */
.L_x_623:
[----:B------:R-:W0:Y:S01]  /*0140*/  S2R R0, SR_TID.X ;  /* 0x0000000000007919 */ /* 0x000e220000002100 */
[----:B------:R-:W-:Y:S01]  /*0150*/  IMAD.U32 R2, RZ, RZ, UR7 ;  /* 0x00000007ff027e24 */ /* 0x000fe2000f8e00ff */
[----:B------:R-:W1:Y:S01]  /*0160*/  LDCU.64 UR10, c[0x0][0x388] ;  /* 0x00007100ff0a77ac */ /* 0x000e620008000a00 */
[----:B------:R-:W-:Y:S01]  /*0170*/  IMAD.U32 R4, RZ, RZ, UR7 ;  /* 0x00000007ff047e24 */ /* 0x000fe2000f8e00ff */
[----:B0-----:R-:W-:-:S04]  /*0180*/  ISETP.LT.U32.AND P0, PT, R0, UR6, PT ;  /* 0x0000000600007c0c */ /* 0x001fc8000bf01070 */
[----:B------:R-:W-:Y:S01]  /*0190*/  ISETP.GT.U32.AND.EX P0, PT, R2, RZ, PT, P0 ;  /* 0x000000ff0200720c */ /* 0x000fe20003f04100 */
[C---:B------:R-:W-:Y:S01]  /*01a0*/  VIADD R2, R0.reuse, 0x100 ;  /* 0x0000010000027836 */ /* 0x040fe20000000000 */
[----:B------:R-:W-:-:S04]  /*01b0*/  IADD3 R0, P2, PT, R0, UR4, RZ ;  /* 0x0000000400007c10 */ /* 0x000fc8000ff5e0ff */
[----:B------:R-:W-:Y:S01]  /*01c0*/  ISETP.LT.U32.AND P1, PT, R2, UR6, PT ;  /* 0x0000000602007c0c */ /* 0x000fe2000bf21070 */
[----:B------:R-:W-:Y:S01]  /*01d0*/  IMAD.X R3, RZ, RZ, UR5, P2 ;  /* 0x00000005ff037e24 */ /* 0x000fe200090e06ff */
[----:B-1----:R-:W-:Y:S02]  /*01e0*/  LEA R2, P2, R0, UR10, 0x2 ;  /* 0x0000000a00027c11 */ /* 0x002fe4000f8410ff */
[----:B------:R-:W-:Y:S02]  /*01f0*/  ISETP.GT.U32.AND.EX P1, PT, R4, RZ, PT, P1 ;  /* 0x000000ff0400720c */ /* 0x000fe40003f24110 */
[----:B------:R-:W-:Y:S01]  /*0200*/  LEA.HI.X R3, R0, UR11, R3, 0x2, P2 ;  /* 0x0000000b00037c11 */ /* 0x000fe200090f1403 */
[----:B------:R-:W0:Y:S04]  /*0210*/  @P0 LDC R5, c[0x0][0x390] ;  /* 0x0000e400ff050b82 */ /* 0x000e280000000800 */
[----:B0-----:R0:W-:Y:S06]  /*0220*/  @P0 STG.E desc[UR8][R2.64], R5 ;  /* 0x0000000502000986 */ /* 0x0011ec000c101908 */
[----:B------:R-:W-:Y:S05]  /*0230*/  @!P1 EXIT ;  /* 0x000000000000994d */ /* 0x000fea0003800000 */
[----:B0-----:R-:W0:Y:S02]  /*0240*/  LDC R5, c[0x0][0x390] ;  /* 0x0000e400ff057b82 */ /* 0x001e240000000800 */
[----:B0-----:R-:W-:Y:S01]  /*0250*/  STG.E desc[UR8][R2.64+0x400], R5 ;  /* 0x0004000502007986 */ /* 0x001fe2000c101908 */
[----:B------:R-:W-:Y:S05]  /*0260*/  EXIT ;  /* 0x000000000000794d */ /* 0x000fea0003800000 */
.L_x_624:
        /* <DEDUP_REMOVED lines=9> */
.L_x_629:


//--------------------- .text._ZN3cub18CUB_300001_SM_10006detail11EmptyKernelIvEEvv --------------------------
	.section	.text._ZN3cub18CUB_300001_SM_10006detail11EmptyKernelIvEEvv,"ax",@progbits
	.align	128
        .global         _ZN3cub18CUB_300001_SM_10006detail11EmptyKernelIvEEvv
        .type           _ZN3cub18CUB_300001_SM_10006detail11EmptyKernelIvEEvv,@function
        .size           _ZN3cub18CUB_300001_SM_10006detail11EmptyKernelIvEEvv,(.L_x_630 - _ZN3cub18CUB_300001_SM_10006detail11EmptyKernelIvEEvv)
        .other          _ZN3cub18CUB_300001_SM_10006detail11EmptyKernelIvEEvv,@"STO_CUDA_ENTRY STV_DEFAULT"
_ZN3cub18CUB_300001_SM_10006detail11EmptyKernelIvEEvv:
.text._ZN3cub18CUB_300001_SM_10006detail11EmptyKernelIvEEvv:
[----:B------:R-:W-:Y:S01]  /*0000*/  LDC R1, c[0x0][0x37c] ;  /* 0x0000df00ff017b82 */ /* 0x000fe20000000800 */
[----:B------:R-:W-:Y:S05]  /*0010*/  EXIT ;  /* 0x000000000000794d */ /* 0x000fea0003800000 */
.L_x_625:
        /* <DEDUP_REMOVED lines=14> */
.L_x_630:


//--------------------- .nv.shared._ZN3cub18CUB_300001_SM_10006detail4scan16DeviceScanKernelINS2_10policy_hubIN4cuda3std3__45tupleIJffffffEEES9_S9_m7scan_opE10Policy1000EN6thrust24THRUST_300001_SM_1000_NS12zip_iteratorINS8_IJNSE_6detail15normal_iteratorINSE_10device_ptrIfEEEENSE_17constant_iteratorIfNSE_11use_defaultESM_EESN_SN_SN_SN_EEEEENSF_INS8_IJSK_SK_SK_SK_SK_SK_EEEEENS0_13ScanTileStateIS9_Lb0EEESA_NS0_8NullTypeEmS9_Lb0ESU_EEvT0_T1_T2_iT3_T4_T5_ --------------------------
	.section	.nv.shared._ZN3cub18CUB_300001_SM_10006detail4scan16DeviceScanKernelINS2_10policy_hubIN4cuda3std3__45tupleIJffffffEEES9_S9_m7scan_opE10Policy1000EN6thrust24THRUST_300001_SM_1000_NS12zip_iteratorINS8_IJNSE_6detail15normal_iteratorINSE_10device_ptrIfEEEENSE_17constant_iteratorIfNSE_11use_defaultESM_EESN_SN_SN_SN_EEEEENSF_INS8_IJSK_SK_SK_SK_SK_SK_EEEEENS0_13ScanTileStateIS9_Lb0EEESA_NS0_8NullTypeEmS9_Lb0ESU_EEvT0_T1_T2_iT3_T4_T5_,"aw",@nobits
	.sectionflags	@""
	.align	16
.nv.shared._ZN3cub18CUB_300001_SM_10006detail4scan16DeviceScanKernelINS2_10policy_hubIN4cuda3std3__45tupleIJffffffEEES9_S9_m7scan_opE10Policy1000EN6thrust24THRUST_300001_SM_1000_NS12zip_iteratorINS8_IJNSE_6detail15normal_iteratorINSE_10device_ptrIfEEEENSE_17constant_iteratorIfNSE_11use_defaultESM_EESN_SN_SN_SN_EEEEENSF_INS8_IJSK_SK_SK_SK_SK_SK_EEEEENS0_13ScanTileStateIS9_Lb0EEESA_NS0_8NullTypeEmS9_Lb0ESU_EEvT0_T1_T2_iT3_T4_T5_:
	.zero		7184


//--------------------- .nv.shared.reserved.0     --------------------------
	.section	.nv.shared.reserved.0,"aw",@nobits
	.weak		__nv_reservedSMEM_offset_0_alias
	.size		__nv_reservedSMEM_offset_0_alias, 0, 64
	.other		__nv_reservedSMEM_offset_0_alias,@"STO_CUDA_RESERVED_SHARED STV_DEFAULT"
__nv_reservedSMEM_offset_0_alias:
	.zero		0
	.zero		64


//--------------------- .nv.global                --------------------------
	.section	.nv.global,"aw",@nobits
.nv.global:
	.type		_ZN30_INTERNAL_da83dd9c_4_k_cu_main6thrust24THRUST_300001_SM_1000_NS3seqE,@object
	.size		_ZN30_INTERNAL_da83dd9c_4_k_cu_main6thrust24THRUST_300001_SM_1000_NS3seqE,(_ZN30_INTERNAL_da83dd9c_4_k_cu_main4cuda3std3__48in_placeE - _ZN30_INTERNAL_da83dd9c_4_k_cu_main6thrust24THRUST_300001_SM_1000_NS3seqE)
_ZN30_INTERNAL_da83dd9c_4_k_cu_main6thrust24THRUST_300001_SM_1000_NS3seqE:
	.zero		1
	.type		_ZN30_INTERNAL_da83dd9c_4_k_cu_main4cuda3std3__48in_placeE,@object
	.size		_ZN30_INTERNAL_da83dd9c_4_k_cu_main4cuda3std3__48in_placeE,(_ZN30_INTERNAL_da83dd9c_4_k_cu_main4cuda3std6ranges3__45__cpo4sizeE - _ZN30_INTERNAL_da83dd9c_4_k_cu_main4cuda3std3__48in_placeE)
_ZN30_INTERNAL_da83dd9c_4_k_cu_main4cuda3std3__48in_placeE:
	.zero		1
	.type		_ZN30_INTERNAL_da83dd9c_4_k_cu_main4cuda3std6ranges3__45__cpo4sizeE,@object
	.size		_ZN30_INTERNAL_da83dd9c_4_k_cu_main4cuda3std6ranges3__45__cpo4sizeE,(_ZN30_INTERNAL_da83dd9c_4_k_cu_main6thrust24THRUST_300001_SM_1000_NS12placeholders2_3E - _ZN30_INTERNAL_da83dd9c_4_k_cu_main4cuda3std6ranges3__45__cpo4sizeE)
_ZN30_INTERNAL_da83dd9c_4_k_cu_main4cuda3std6ranges3__45__cpo4sizeE:
	.zero		1
	.type		_ZN30_INTERNAL_da83dd9c_4_k_cu_main6thrust24THRUST_300001_SM_1000_NS12placeholders2_3E,@object
	.size		_ZN30_INTERNAL_da83dd9c_4_k_cu_main6thrust24THRUST_300001_SM_1000_NS12placeholders2_3E,(_ZN30_INTERNAL_da83dd9c_4_k_cu_main4cuda3std3__45__cpo6cbeginE - _ZN30_INTERNAL_da83dd9c_4_k_cu_main6thrust24THRUST_300001_SM_1000_NS12placeholders2_3E)
_ZN30_INTERNAL_da83dd9c_4_k_cu_main6thrust24THRUST_300001_SM_1000_NS12placeholders2_3E:
	.zero		1
	.type		_ZN30_INTERNAL_da83dd9c_4_k_cu_main4cuda3std3__45__cpo6cbeginE,@object
	.size		_ZN30_INTERNAL_da83dd9c_4_k_cu_main4cuda3std3__45__cpo6cbeginE,(_ZN30_INTERNAL_da83dd9c_4_k_cu_main4cuda3std6ranges3__45__cpo6cbeginE - _ZN30_INTERNAL_da83dd9c_4_k_cu_main4cuda3std3__45__cpo6cbeginE)
_ZN30_INTERNAL_da83dd9c_4_k_cu_main4cuda3std3__45__cpo6cbeginE:
	.zero		1
	.type		_ZN30_INTERNAL_da83dd9c_4_k_cu_main4cuda3std6ranges3__45__cpo6cbeginE,@object
	.size		_ZN30_INTERNAL_da83dd9c_4_k_cu_main4cuda3std6ranges3__45__cpo6cbeginE,(_ZN30_INTERNAL_da83dd9c_4_k_cu_main6thrust24THRUST_300001_SM_1000_NS12placeholders2_7E - _ZN30_INTERNAL_da83dd9c_4_k_cu_main4cuda3std6ranges3__45__cpo6cbeginE)
_ZN30_INTERNAL_da83dd9c_4_k_cu_main4cuda3std6ranges3__45__cpo6cbeginE:
	.zero		1
	.type		_ZN30_INTERNAL_da83dd9c_4_k_cu_main6thrust24THRUST_300001_SM_1000_NS12placeholders2_7E,@object
	.size		_ZN30_INTERNAL_da83dd9c_4_k_cu_main6thrust24THRUST_300001_SM_1000_NS12placeholders2_7E,(_ZN30_INTERNAL_da83dd9c_4_k_cu_main4cuda3std3__45__cpo7crbeginE - _ZN30_INTERNAL_da83dd9c_4_k_cu_main6thrust24THRUST_300001_SM_1000_NS12placeholders2_7E)
_ZN30_INTERNAL_da83dd9c_4_k_cu_main6thrust24THRUST_300001_SM_1000_NS12placeholders2_7E:
	.zero		1
	.type		_ZN30_INTERNAL_da83dd9c_4_k_cu_main4cuda3std3__45__cpo7crbeginE,@object
	.size		_ZN30_INTERNAL_da83dd9c_4_k_cu_main4cuda3std3__45__cpo7crbeginE,(_ZN30_INTERNAL_da83dd9c_4_k_cu_main4cuda3std6ranges3__45__cpo4nextE - _ZN30_INTERNAL_da83dd9c_4_k_cu_main4cuda3std3__45__cpo7crbeginE)
_ZN30_INTERNAL_da83dd9c_4_k_cu_main4cuda3std3__45__cpo7crbeginE:
	.zero		1
	.type		_ZN30_INTERNAL_da83dd9c_4_k_cu_main4cuda3std6ranges3__45__cpo4nextE,@object
	.size		_ZN30_INTERNAL_da83dd9c_4_k_cu_main4cuda3std6ranges3__45__cpo4nextE,(_ZN30_INTERNAL_da83dd9c_4_k_cu_main4cuda3std6ranges3__45__cpo4swapE - _ZN30_INTERNAL_da83dd9c_4_k_cu_main4cuda3std6ranges3__45__cpo4nextE)
_ZN30_INTERNAL_da83dd9c_4_k_cu_main4cuda3std6ranges3__45__cpo4nextE:
	.zero		1
	.type		_ZN30_INTERNAL_da83dd9c_4_k_cu_main4cuda3std6ranges3__45__cpo4swapE,@object
	.size		_ZN30_INTERNAL_da83dd9c_4_k_cu_main4cuda3std6ranges3__45__cpo4swapE,(_ZN30_INTERNAL_da83dd9c_4_k_cu_main6thrust24THRUST_300001_SM_1000_NS8cuda_cub10par_nosyncE - _ZN30_INTERNAL_da83dd9c_4_k_cu_main4cuda3std6ranges3__45__cpo4swapE)
_ZN30_INTERNAL_da83dd9c_4_k_cu_main4cuda3std6ranges3__45__cpo4swapE:
	.zero		1
	.type		_ZN30_INTERNAL_da83dd9c_4_k_cu_main6thrust24THRUST_300001_SM_1000_NS8cuda_cub10par_nosyncE,@object
	.size		_ZN30_INTERNAL_da83dd9c_4_k_cu_main6thrust24THRUST_300001_SM_1000_NS8cuda_cub10par_nosyncE,(_ZN30_INTERNAL_da83dd9c_4_k_cu_main6thrust24THRUST_300001_SM_1000_NS12placeholders2_9E - _ZN30_INTERNAL_da83dd9c_4_k_cu_main6thrust24THRUST_300001_SM_1000_NS8cuda_cub10par_nosyncE)
_ZN30_INTERNAL_da83dd9c_4_k_cu_main6thrust24THRUST_300001_SM_1000_NS8cuda_cub10par_nosyncE:
	.zero		1
	.type		_ZN30_INTERNAL_da83dd9c_4_k_cu_main6thrust24THRUST_300001_SM_1000_NS12placeholders2_9E,@object
	.size		_ZN30_INTERNAL_da83dd9c_4_k_cu_main6thrust24THRUST_300001_SM_1000_NS12placeholders2_9E,(_ZN30_INTERNAL_da83dd9c_4_k_cu_main4cuda3std3__432_GLOBAL__N__da83dd9c_4_k_cu_main6ignoreE - _ZN30_INTERNAL_da83dd9c_4_k_cu_main6thrust24THRUST_300001_SM_1000_NS12placeholders2_9E)
_ZN30_INTERNAL_da83dd9c_4_k_cu_main6thrust24THRUST_300001_SM_1000_NS12placeholders2_9E:
	.zero		1
	.type		_ZN30_INTERNAL_da83dd9c_4_k_cu_main4cuda3std3__432_GLOBAL__N__da83dd9c_4_k_cu_main6ignoreE,@object
	.size		_ZN30_INTERNAL_da83dd9c_4_k_cu_main4cuda3std3__432_GLOBAL__N__da83dd9c_4_k_cu_main6ignoreE,(_ZN30_INTERNAL_da83dd9c_4_k_cu_main4cuda3std6ranges3__45__cpo4dataE - _ZN30_INTERNAL_da83dd9c_4_k_cu_main4cuda3std3__432_GLOBAL__N__da83dd9c_4_k_cu_main6ignoreE)
_ZN30_INTERNAL_da83dd9c_4_k_cu_main4cuda3std3__432_GLOBAL__N__da83dd9c_4_k_cu_main6ignoreE:
	.zero		1
	.type		_ZN30_INTERNAL_da83dd9c_4_k_cu_main4cuda3std6ranges3__45__cpo4dataE,@object
	.size		_ZN30_INTERNAL_da83dd9c_4_k_cu_main4cuda3std6ranges3__45__cpo4dataE,(_ZN30_INTERNAL_da83dd9c_4_k_cu_main6thrust24THRUST_300001_SM_1000_NS12placeholders2_1E - _ZN30_INTERNAL_da83dd9c_4_k_cu_main4cuda3std6ranges3__45__cpo4dataE)
_ZN30_INTERNAL_da83dd9c_4_k_cu_main4cuda3std6ranges3__45__cpo4dataE:
	.zero		1
	.type		_ZN30_INTERNAL_da83dd9c_4_k_cu_main6thrust24THRUST_300001_SM_1000_NS12placeholders2_1E,@object
	.size		_ZN30_INTERNAL_da83dd9c_4_k_cu_main6thrust24THRUST_300001_SM_1000_NS12placeholders2_1E,(_ZN30_INTERNAL_da83dd9c_4_k_cu_main4cuda3std3__45__cpo5beginE - _ZN30_INTERNAL_da83dd9c_4_k_cu_main6thrust24THRUST_300001_SM_1000_NS12placeholders2_1E)
_ZN30_INTERNAL_da83dd9c_4_k_cu_main6thrust24THRUST_300001_SM_1000_NS12placeholders2_1E:
	.zero		1
	.type		_ZN30_INTERNAL_da83dd9c_4_k_cu_main4cuda3std3__45__cpo5beginE,@object
	.size		_ZN30_INTERNAL_da83dd9c_4_k_cu_main4cuda3std3__45__cpo5beginE,(_ZN30_INTERNAL_da83dd9c_4_k_cu_main4cuda3std6ranges3__45__cpo5beginE - _ZN30_INTERNAL_da83dd9c_4_k_cu_main4cuda3std3__45__cpo5beginE)
_ZN30_INTERNAL_da83dd9c_4_k_cu_main4cuda3std3__45__cpo5beginE:
	.zero		1
	.type		_ZN30_INTERNAL_da83dd9c_4_k_cu_main4cuda3std6ranges3__45__cpo5beginE,@object
	.size		_ZN30_INTERNAL_da83dd9c_4_k_cu_main4cuda3std6ranges3__45__cpo5beginE,(_ZN30_INTERNAL_da83dd9c_4_k_cu_main6thrust24THRUST_300001_SM_1000_NS12placeholders2_5E - _ZN30_INTERNAL_da83dd9c_4_k_cu_main4cuda3std6ranges3__45__cpo5beginE)
_ZN30_INTERNAL_da83dd9c_4_k_cu_main4cuda3std6ranges3__45__cpo5beginE:
	.zero		1
	.type		_ZN30_INTERNAL_da83dd9c_4_k_cu_main6thrust24THRUST_300001_SM_1000_NS12placeholders2_5E,@object
	.size		_ZN30_INTERNAL_da83dd9c_4_k_cu_main6thrust24THRUST_300001_SM_1000_NS12placeholders2_5E,(_ZN30_INTERNAL_da83dd9c_4_k_cu_main4cuda3std3__45__cpo6rbeginE - _ZN30_INTERNAL_da83dd9c_4_k_cu_main6thrust24THRUST_300001_SM_1000_NS12placeholders2_5E)
_ZN30_INTERNAL_da83dd9c_4_k_cu_main6thrust24THRUST_300001_SM_1000_NS12placeholders2_5E:
	.zero		1
	.type		_ZN30_INTERNAL_da83dd9c_4_k_cu_main4cuda3std3__45__cpo6rbeginE,@object
	.size		_ZN30_INTERNAL_da83dd9c_4_k_cu_main4cuda3std3__45__cpo6rbeginE,(_ZN30_INTERNAL_da83dd9c_4_k_cu_main4cuda3std6ranges3__45__cpo7advanceE - _ZN30_INTERNAL_da83dd9c_4_k_cu_main4cuda3std3__45__cpo6rbeginE)
_ZN30_INTERNAL_da83dd9c_4_k_cu_main4cuda3std3__45__cpo6rbeginE:
	.zero		1
	.type		_ZN30_INTERNAL_da83dd9c_4_k_cu_main4cuda3std6ranges3__45__cpo7advanceE,@object
	.size		_ZN30_INTERNAL_da83dd9c_4_k_cu_main4cuda3std6ranges3__45__cpo7advanceE,(_ZN30_INTERNAL_da83dd9c_4_k_cu_main4cuda3std3__47nulloptE - _ZN30_INTERNAL_da83dd9c_4_k_cu_main4cuda3std6ranges3__45__cpo7advanceE)
_ZN30_INTERNAL_da83dd9c_4_k_cu_main4cuda3std6ranges3__45__cpo7advanceE:
	.zero		1
	.type		_ZN30_INTERNAL_da83dd9c_4_k_cu_main4cuda3std3__47nulloptE,@object
	.size		_ZN30_INTERNAL_da83dd9c_4_k_cu_main4cuda3std3__47nulloptE,(_ZN30_INTERNAL_da83dd9c_4_k_cu_main4cuda3std6ranges3__45__cpo8distanceE - _ZN30_INTERNAL_da83dd9c_4_k_cu_main4cuda3std3__47nulloptE)
_ZN30_INTERNAL_da83dd9c_4_k_cu_main4cuda3std3__47nulloptE:
	.zero		1
	.type		_ZN30_INTERNAL_da83dd9c_4_k_cu_main4cuda3std6ranges3__45__cpo8distanceE,@object
	.size		_ZN30_INTERNAL_da83dd9c_4_k_cu_main4cuda3std6ranges3__45__cpo8distanceE,(_ZN30_INTERNAL_da83dd9c_4_k_cu_main6thrust24THRUST_300001_SM_1000_NS12placeholders3_10E - _ZN30_INTERNAL_da83dd9c_4_k_cu_main4cuda3std6ranges3__45__cpo8distanceE)
_ZN30_INTERNAL_da83dd9c_4_k_cu_main4cuda3std6ranges3__45__cpo8distanceE:
	.zero		1
	.type		_ZN30_INTERNAL_da83dd9c_4_k_cu_main6thrust24THRUST_300001_SM_1000_NS12placeholders3_10E,@object
	.size		_ZN30_INTERNAL_da83dd9c_4_k_cu_main6thrust24THRUST_300001_SM_1000_NS12placeholders3_10E,(_ZN30_INTERNAL_da83dd9c_4_k_cu_main4cuda3std3__419piecewise_constructE - _ZN30_INTERNAL_da83dd9c_4_k_cu_main6thrust24THRUST_300001_SM_1000_NS12placeholders3_10E)
_ZN30_INTERNAL_da83dd9c_4_k_cu_main6thrust24THRUST_300001_SM_1000_NS12placeholders3_10E:
	.zero		1
	.type		_ZN30_INTERNAL_da83dd9c_4_k_cu_main4cuda3std3__419piecewise_constructE,@object
	.size		_ZN30_INTERNAL_da83dd9c_4_k_cu_main4cuda3std3__419piecewise_constructE,(_ZN30_INTERNAL_da83dd9c_4_k_cu_main4cuda3std6ranges3__45__cpo5cdataE - _ZN30_INTERNAL_da83dd9c_4_k_cu_main4cuda3std3__419piecewise_constructE)
_ZN30_INTERNAL_da83dd9c_4_k_cu_main4cuda3std3__419piecewise_constructE:
	.zero		1
	.type		_ZN30_INTERNAL_da83dd9c_4_k_cu_main4cuda3std6ranges3__45__cpo5cdataE,@object
	.size		_ZN30_INTERNAL_da83dd9c_4_k_cu_main4cuda3std6ranges3__45__cpo5cdataE,(_ZN30_INTERNAL_da83dd9c_4_k_cu_main6thrust24THRUST_300001_SM_1000_NS12placeholders2_2E - _ZN30_INTERNAL_da83dd9c_4_k_cu_main4cuda3std6ranges3__45__cpo5cdataE)
_ZN30_INTERNAL_da83dd9c_4_k_cu_main4cuda3std6ranges3__45__cpo5cdataE:
	.zero		1
	.type		_ZN30_INTERNAL_da83dd9c_4_k_cu_main6thrust24THRUST_300001_SM_1000_NS12placeholders2_2E,@object
	.size		_ZN30_INTERNAL_da83dd9c_4_k_cu_main6thrust24THRUST_300001_SM_1000_NS12placeholders2_2E,(_ZN30_INTERNAL_da83dd9c_4_k_cu_main4cuda3std3__45__cpo3endE - _ZN30_INTERNAL_da83dd9c_4_k_cu_main6thrust24THRUST_300001_SM_1000_NS12placeholders2_2E)
_ZN30_INTERNAL_da83dd9c_4_k_cu_main6thrust24THRUST_300001_SM_1000_NS12placeholders2_2E:
	.zero		1
	.type		_ZN30_INTERNAL_da83dd9c_4_k_cu_main4cuda3std3__45__cpo3endE,@object
	.size		_ZN30_INTERNAL_da83dd9c_4_k_cu_main4cuda3std3__45__cpo3endE,(_ZN30_INTERNAL_da83dd9c_4_k_cu_main4cuda3std6ranges3__45__cpo3endE - _ZN30_INTERNAL_da83dd9c_4_k_cu_main4cuda3std3__45__cpo3endE)
_ZN30_INTERNAL_da83dd9c_4_k_cu_main4cuda3std3__45__cpo3endE:
	.zero		1
	.type		_ZN30_INTERNAL_da83dd9c_4_k_cu_main4cuda3std6ranges3__45__cpo3endE,@object
	.size		_ZN30_INTERNAL_da83dd9c_4_k_cu_main4cuda3std6ranges3__45__cpo3endE,(_ZN30_INTERNAL_da83dd9c_4_k_cu_main6thrust24THRUST_300001_SM_1000_NS12placeholders2_6E - _ZN30_INTERNAL_da83dd9c_4_k_cu_main4cuda3std6ranges3__45__cpo3endE)
_ZN30_INTERNAL_da83dd9c_4_k_cu_main4cuda3std6ranges3__45__cpo3endE:
	.zero		1
	.type		_ZN30_INTERNAL_da83dd9c_4_k_cu_main6thrust24THRUST_300001_SM_1000_NS12placeholders2_6E,@object
	.size		_ZN30_INTERNAL_da83dd9c_4_k_cu_main6thrust24THRUST_300001_SM_1000_NS12placeholders2_6E,(_ZN30_INTERNAL_da83dd9c_4_k_cu_main4cuda3std3__45__cpo4rendE - _ZN30_INTERNAL_da83dd9c_4_k_cu_main6thrust24THRUST_300001_SM_1000_NS12placeholders2_6E)
_ZN30_INTERNAL_da83dd9c_4_k_cu_main6thrust24THRUST_300001_SM_1000_NS12placeholders2_6E:
	.zero		1
	.type		_ZN30_INTERNAL_da83dd9c_4_k_cu_main4cuda3std3__45__cpo4rendE,@object
	.size		_ZN30_INTERNAL_da83dd9c_4_k_cu_main4cuda3std3__45__cpo4rendE,(_ZN30_INTERNAL_da83dd9c_4_k_cu_main4cuda3std6ranges3__45__cpo9iter_swapE - _ZN30_INTERNAL_da83dd9c_4_k_cu_main4cuda3std3__45__cpo4rendE)
_ZN30_INTERNAL_da83dd9c_4_k_cu_main4cuda3std3__45__cpo4rendE:
	.zero		1
	.type		_ZN30_INTERNAL_da83dd9c_4_k_cu_main4cuda3std6ranges3__45__cpo9iter_swapE,@object
	.size		_ZN30_INTERNAL_da83dd9c_4_k_cu_main4cuda3std6ranges3__45__cpo9iter_swapE,(_ZN30_INTERNAL_da83dd9c_4_k_cu_main4cuda3std3__48unexpectE - _ZN30_INTERNAL_da83dd9c_4_k_cu_main4cuda3std6ranges3__45__cpo9iter_swapE)
_ZN30_INTERNAL_da83dd9c_4_k_cu_main4cuda3std6ranges3__45__cpo9iter_swapE:
	.zero		1
	.type		_ZN30_INTERNAL_da83dd9c_4_k_cu_main4cuda3std3__48unexpectE,@object
	.size		_ZN30_INTERNAL_da83dd9c_4_k_cu_main4cuda3std3__48unexpectE,(_ZN30_INTERNAL_da83dd9c_4_k_cu_main6thrust24THRUST_300001_SM_1000_NS8cuda_cub3parE - _ZN30_INTERNAL_da83dd9c_4_k_cu_main4cuda3std3__48unexpectE)
_ZN30_INTERNAL_da83dd9c_4_k_cu_main4cuda3std3__48unexpectE:
	.zero		1
	.type		_ZN30_INTERNAL_da83dd9c_4_k_cu_main6thrust24THRUST_300001_SM_1000_NS8cuda_cub3parE,@object
	.size		_ZN30_INTERNAL_da83dd9c_4_k_cu_main6thrust24THRUST_300001_SM_1000_NS8cuda_cub3parE,(_ZN30_INTERNAL_da83dd9c_4_k_cu_main6thrust24THRUST_300001_SM_1000_NS12placeholders2_4E - _ZN30_INTERNAL_da83dd9c_4_k_cu_main6thrust24THRUST_300001_SM_1000_NS8cuda_cub3parE)
_ZN30_INTERNAL_da83dd9c_4_k_cu_main6thrust24THRUST_300001_SM_1000_NS8cuda_cub3parE:
	.zero		1
	.type		_ZN30_INTERNAL_da83dd9c_4_k_cu_main6thrust24THRUST_300001_SM_1000_NS12placeholders2_4E,@object
	.size		_ZN30_INTERNAL_da83dd9c_4_k_cu_main6thrust24THRUST_300001_SM_1000_NS12placeholders2_4E,(_ZN30_INTERNAL_da83dd9c_4_k_cu_main4cuda3std3__45__cpo4cendE - _ZN30_INTERNAL_da83dd9c_4_k_cu_main6thrust24THRUST_300001_SM_1000_NS12placeholders2_4E)
_ZN30_INTERNAL_da83dd9c_4_k_cu_main6thrust24THRUST_300001_SM_1000_NS12placeholders2_4E:
	.zero		1
	.type		_ZN30_INTERNAL_da83dd9c_4_k_cu_main4cuda3std3__45__cpo4cendE,@object
	.size		_ZN30_INTERNAL_da83dd9c_4_k_cu_main4cuda3std3__45__cpo4cendE,(_ZN30_INTERNAL_da83dd9c_4_k_cu_main4cuda3std6ranges3__45__cpo4cendE - _ZN30_INTERNAL_da83dd9c_4_k_cu_main4cuda3std3__45__cpo4cendE)
_ZN30_INTERNAL_da83dd9c_4_k_cu_main4cuda3std3__45__cpo4cendE:
	.zero		1
	.type		_ZN30_INTERNAL_da83dd9c_4_k_cu_main4cuda3std6ranges3__45__cpo4cendE,@object
	.size		_ZN30_INTERNAL_da83dd9c_4_k_cu_main4cuda3std6ranges3__45__cpo4cendE,(_ZN30_INTERNAL_da83dd9c_4_k_cu_main4cuda3std3__420unreachable_sentinelE - _ZN30_INTERNAL_da83dd9c_4_k_cu_main4cuda3std6ranges3__45__cpo4cendE)
_ZN30_INTERNAL_da83dd9c_4_k_cu_main4cuda3std6ranges3__45__cpo4cendE:
	.zero		1
	.type		_ZN30_INTERNAL_da83dd9c_4_k_cu_main4cuda3std3__420unreachable_sentinelE,@object
	.size		_ZN30_INTERNAL_da83dd9c_4_k_cu_main4cuda3std3__420unreachable_sentinelE,(_ZN30_INTERNAL_da83dd9c_4_k_cu_main4cuda3std6ranges3__45__cpo5ssizeE - _ZN30_INTERNAL_da83dd9c_4_k_cu_main4cuda3std3__420unreachable_sentinelE)
_ZN30_INTERNAL_da83dd9c_4_k_cu_main4cuda3std3__420unreachable_sentinelE:
	.zero		1
	.type		_ZN30_INTERNAL_da83dd9c_4_k_cu_main4cuda3std6ranges3__45__cpo5ssizeE,@object
	.size		_ZN30_INTERNAL_da83dd9c_4_k_cu_main4cuda3std6ranges3__45__cpo5ssizeE,(_ZN30_INTERNAL_da83dd9c_4_k_cu_main6thrust24THRUST_300001_SM_1000_NS12placeholders2_8E - _ZN30_INTERNAL_da83dd9c_4_k_cu_main4cuda3std6ranges3__45__cpo5ssizeE)
_ZN30_INTERNAL_da83dd9c_4_k_cu_main4cuda3std6ranges3__45__cpo5ssizeE:
	.zero		1
	.type		_ZN30_INTERNAL_da83dd9c_4_k_cu_main6thrust24THRUST_300001_SM_1000_NS12placeholders2_8E,@object
	.size		_ZN30_INTERNAL_da83dd9c_4_k_cu_main6thrust24THRUST_300001_SM_1000_NS12placeholders2_8E,(_ZN30_INTERNAL_da83dd9c_4_k_cu_main4cuda3std3__45__cpo5crendE - _ZN30_INTERNAL_da83dd9c_4_k_cu_main6thrust24THRUST_300001_SM_1000_NS12placeholders2_8E)
_ZN30_INTERNAL_da83dd9c_4_k_cu_main6thrust24THRUST_300001_SM_1000_NS12placeholders2_8E:
	.zero		1
	.type		_ZN30_INTERNAL_da83dd9c_4_k_cu_main4cuda3std3__45__cpo5crendE,@object
	.size		_ZN30_INTERNAL_da83dd9c_4_k_cu_main4cuda3std3__45__cpo5crendE,(_ZN30_INTERNAL_da83dd9c_4_k_cu_main4cuda3std6ranges3__45__cpo4prevE - _ZN30_INTERNAL_da83dd9c_4_k_cu_main4cuda3std3__45__cpo5crendE)
_ZN30_INTERNAL_da83dd9c_4_k_cu_main4cuda3std3__45__cpo5crendE:
	.zero		1
	.type		_ZN30_INTERNAL_da83dd9c_4_k_cu_main4cuda3std6ranges3__45__cpo4prevE,@object
	.size		_ZN30_INTERNAL_da83dd9c_4_k_cu_main4cuda3std6ranges3__45__cpo4prevE,(_ZN30_INTERNAL_da83dd9c_4_k_cu_main4cuda3std6ranges3__45__cpo9iter_moveE - _ZN30_INTERNAL_da83dd9c_4_k_cu_main4cuda3std6ranges3__45__cpo4prevE)
_ZN30_INTERNAL_da83dd9c_4_k_cu_main4cuda3std6ranges3__45__cpo4prevE:
	.zero		1
	.type		_ZN30_INTERNAL_da83dd9c_4_k_cu_main4cuda3std6ranges3__45__cpo9iter_moveE,@object
	.size		_ZN30_INTERNAL_da83dd9c_4_k_cu_main4cuda3std6ranges3__45__cpo9iter_moveE,(_ZN30_INTERNAL_da83dd9c_4_k_cu_main6thrust24THRUST_300001_SM_1000_NS6system6detail10sequential3seqE - _ZN30_INTERNAL_da83dd9c_4_k_cu_main4cuda3std6ranges3__45__cpo9iter_moveE)
_ZN30_INTERNAL_da83dd9c_4_k_cu_main4cuda3std6ranges3__45__cpo9iter_moveE:
	.zero		1
	.type		_ZN30_INTERNAL_da83dd9c_4_k_cu_main6thrust24THRUST_300001_SM_1000_NS6system6detail10sequential3seqE,@object
	.size		_ZN30_INTERNAL_da83dd9c_4_k_cu_main6thrust24THRUST_300001_SM_1000_NS6system6detail10sequential3seqE,(.L_31 - _ZN30_INTERNAL_da83dd9c_4_k_cu_main6thrust24THRUST_300001_SM_1000_NS6system6detail10sequential3seqE)
_ZN30_INTERNAL_da83dd9c_4_k_cu_main6thrust24THRUST_300001_SM_1000_NS6system6detail10sequential3seqE:
	.zero		1
.L_31:


//--------------------- .nv.shared._ZN3cub18CUB_300001_SM_10006detail4scan16DeviceScanKernelINS2_10policy_hubIN4cuda3std3__45tupleIJffffffEEES9_S9_j7scan_opE10Policy1000EN6thrust24THRUST_300001_SM_1000_NS12zip_iteratorINS8_IJNSE_6detail15normal_iteratorINSE_10device_ptrIfEEEENSE_17constant_iteratorIfNSE_11use_defaultESM_EESN_SN_SN_SN_EEEEENSF_INS8_IJSK_SK_SK_SK_SK_SK_EEEEENS0_13ScanTileStateIS9_Lb0EEESA_NS0_8NullTypeEjS9_Lb0ESU_EEvT0_T1_T2_iT3_T4_T5_ --------------------------
	.section	.nv.shared._ZN3cub18CUB_300001_SM_10006detail4scan16DeviceScanKernelINS2_10policy_hubIN4cuda3std3__45tupleIJffffffEEES9_S9_j7scan_opE10Policy1000EN6thrust24THRUST_300001_SM_1000_NS12zip_iteratorINS8_IJNSE_6detail15normal_iteratorINSE_10device_ptrIfEEEENSE_17constant_iteratorIfNSE_11use_defaultESM_EESN_SN_SN_SN_EEEEENSF_INS8_IJSK_SK_SK_SK_SK_SK_EEEEENS0_13ScanTileStateIS9_Lb0EEESA_NS0_8NullTypeEjS9_Lb0ESU_EEvT0_T1_T2_iT3_T4_T5_,"aw",@nobits
	.sectionflags	@""
	.align	16
.nv.shared._ZN3cub18CUB_300001_SM_10006detail4scan16DeviceScanKernelINS2_10policy_hubIN4cuda3std3__45tupleIJffffffEEES9_S9_j7scan_opE10Policy1000EN6thrust24THRUST_300001_SM_1000_NS12zip_iteratorINS8_IJNSE_6detail15normal_iteratorINSE_10device_ptrIfEEEENSE_17constant_iteratorIfNSE_11use_defaultESM_EESN_SN_SN_SN_EEEEENSF_INS8_IJSK_SK_SK_SK_SK_SK_EEEEENS0_13ScanTileStateIS9_Lb0EEESA_NS0_8NullTypeEjS9_Lb0ESU_EEvT0_T1_T2_iT3_T4_T5_:
	.zero		7184


//--------------------- .nv.constant0._ZN3cub18CUB_300001_SM_10006detail4scan16DeviceScanKernelINS2_10policy_hubIN4cuda3std3__45tupleIJffffffEEES9_S9_m7scan_opE10Policy1000EN6thrust24THRUST_300001_SM_1000_NS12zip_iteratorINS8_IJNSE_6detail15normal_iteratorINSE_10device_ptrIfEEEENSE_17constant_iteratorIfNSE_11use_defaultESM_EESN_SN_SN_SN_EEEEENSF_INS8_IJSK_SK_SK_SK_SK_SK_EEEEENS0_13ScanTileStateIS9_Lb0EEESA_NS0_8NullTypeEmS9_Lb0ESU_EEvT0_T1_T2_iT3_T4_T5_ --------------------------
	.section	.nv.constant0._ZN3cub18CUB_300001_SM_10006detail4scan16DeviceScanKernelINS2_10policy_hubIN4cuda3std3__45tupleIJffffffEEES9_S9_m7scan_opE10Policy1000EN6thrust24THRUST_300001_SM_1000_NS12zip_iteratorINS8_IJNSE_6detail15normal_iteratorINSE_10device_ptrIfEEEENSE_17constant_iteratorIfNSE_11use_defaultESM_EESN_SN_SN_SN_EEEEENSF_INS8_IJSK_SK_SK_SK_SK_SK_EEEEENS0_13ScanTileStateIS9_Lb0EEESA_NS0_8NullTypeEmS9_Lb0ESU_EEvT0_T1_T2_iT3_T4_T5_,"a",@progbits
	.sectionflags	@""
	.align	4
.nv.constant0._ZN3cub18CUB_300001_SM_10006detail4scan16DeviceScanKernelINS2_10policy_hubIN4cuda3std3__45tupleIJffffffEEES9_S9_m7scan_opE10Policy1000EN6thrust24THRUST_300001_SM_1000_NS12zip_iteratorINS8_IJNSE_6detail15normal_iteratorINSE_10device_ptrIfEEEENSE_17constant_iteratorIfNSE_11use_defaultESM_EESN_SN_SN_SN_EEEEENSF_INS8_IJSK_SK_SK_SK_SK_SK_EEEEENS0_13ScanTileStateIS9_Lb0EEESA_NS0_8NullTypeEmS9_Lb0ESU_EEvT0_T1_T2_iT3_T4_T5_:
	.zero		1072


//--------------------- .nv.constant0._ZN3cub18CUB_300001_SM_10006detail4scan16DeviceScanKernelINS2_10policy_hubIN4cuda3std3__45tupleIJffffffEEES9_S9_j7scan_opE10Policy1000EN6thrust24THRUST_300001_SM_1000_NS12zip_iteratorINS8_IJNSE_6detail15normal_iteratorINSE_10device_ptrIfEEEENSE_17constant_iteratorIfNSE_11use_defaultESM_EESN_SN_SN_SN_EEEEENSF_INS8_IJSK_SK_SK_SK_SK_SK_EEEEENS0_13ScanTileStateIS9_Lb0EEESA_NS0_8NullTypeEjS9_Lb0ESU_EEvT0_T1_T2_iT3_T4_T5_ --------------------------
	.section	.nv.constant0._ZN3cub18CUB_300001_SM_10006detail4scan16DeviceScanKernelINS2_10policy_hubIN4cuda3std3__45tupleIJffffffEEES9_S9_j7scan_opE10Policy1000EN6thrust24THRUST_300001_SM_1000_NS12zip_iteratorINS8_IJNSE_6detail15normal_iteratorINSE_10device_ptrIfEEEENSE_17constant_iteratorIfNSE_11use_defaultESM_EESN_SN_SN_SN_EEEEENSF_INS8_IJSK_SK_SK_SK_SK_SK_EEEEENS0_13ScanTileStateIS9_Lb0EEESA_NS0_8NullTypeEjS9_Lb0ESU_EEvT0_T1_T2_iT3_T4_T5_,"a",@progbits
	.sectionflags	@""
	.align	4
.nv.constant0._ZN3cub18CUB_300001_SM_10006detail4scan16DeviceScanKernelINS2_10policy_hubIN4cuda3std3__45tupleIJffffffEEES9_S9_j7scan_opE10Policy1000EN6thrust24THRUST_300001_SM_1000_NS12zip_iteratorINS8_IJNSE_6detail15normal_iteratorINSE_10device_ptrIfEEEENSE_17constant_iteratorIfNSE_11use_defaultESM_EESN_SN_SN_SN_EEEEENSF_INS8_IJSK_SK_SK_SK_SK_SK_EEEEENS0_13ScanTileStateIS9_Lb0EEESA_NS0_8NullTypeEjS9_Lb0ESU_EEvT0_T1_T2_iT3_T4_T5_:
	.zero		1068


//--------------------- .nv.constant0._ZN3cub18CUB_300001_SM_10006detail4scan20DeviceScanInitKernelINS0_13ScanTileStateIN4cuda3std3__45tupleIJffffffEEELb0EEEEEvT_i --------------------------
	.section	.nv.constant0._ZN3cub18CUB_300001_SM_10006detail4scan20DeviceScanInitKernelINS0_13ScanTileStateIN4cuda3std3__45tupleIJffffffEEELb0EEEEEvT_i,"a",@progbits
	.sectionflags	@""
	.align	4
.nv.constant0._ZN3cub18CUB_300001_SM_10006detail4scan20DeviceScanInitKernelINS0_13ScanTileStateIN4cuda3std3__45tupleIJffffffEEELb0EEEEEvT_i:
	.zero		924


//--------------------- .nv.constant0._ZN3cub18CUB_300001_SM_10006detail8for_each13static_kernelINS2_12policy_hub_t12policy_500_tEmN6thrust24THRUST_300001_SM_1000_NS8cuda_cub20__uninitialized_fill7functorINS7_10device_ptrIfEEfEEEEvT0_T1_ --------------------------
	.section	.nv.constant0._ZN3cub18CUB_300001_SM_10006detail8for_each13static_kernelINS2_12policy_hub_t12policy_500_tEmN6thrust24THRUST_300001_SM_1000_NS8cuda_cub20__uninitialized_fill7functorINS7_10device_ptrIfEEfEEEEvT0_T1_,"a",@progbits
	.sectionflags	@""
	.align	4
.nv.constant0._ZN3cub18CUB_300001_SM_10006detail8for_each13static_kernelINS2_12policy_hub_t12policy_500_tEmN6thrust24THRUST_300001_SM_1000_NS8cuda_cub20__uninitialized_fill7functorINS7_10device_ptrIfEEfEEEEvT0_T1_:
	.zero		920


//--------------------- .nv.constant0._ZN3cub18CUB_300001_SM_10006detail11EmptyKernelIvEEvv --------------------------
	.section	.nv.constant0._ZN3cub18CUB_300001_SM_10006detail11EmptyKernelIvEEvv,"a",@progbits
	.sectionflags	@""
	.align	4
.nv.constant0._ZN3cub18CUB_300001_SM_10006detail11EmptyKernelIvEEvv:
	.zero		896


//--------------------- SYMBOLS --------------------------

	.type		.nv.reservedSmem.offset0,@object
	.size		.nv.reservedSmem.offset0,0x4
	.type		.nv.reservedSmem.cap,@object
	.size		.nv.reservedSmem.cap,0x4
